	.target	sm_80

	.elftype	@"ET_EXEC"


//--------------------- .note.nv.tkinfo           --------------------------
	.section	.note.nv.tkinfo,"",@"SHT_NOTE"
	.sectionflags	@"SHF_NOTE_NV_TKINFO"
	.tkinfo
        /*0018*/ 	.word	0x00000002
        /*0030*/ 	.string	""
        /*0030*/ 	.string	"ptxas"
        /*0030*/ 	.string	"Cuda compilation tools, release 13.0, V13.0.88"
        /*0030*/ 	.string	"Build cuda_13.0.r13.0/compiler.36424714_0"
        /*0030*/ 	.string	"-v  -suppress-debug-info  -lineinfo  -arch sm_80 "



//--------------------- .note.nv.cuinfo           --------------------------
	.section	.note.nv.cuinfo,"",@"SHT_NOTE"
	.sectionflags	@"SHF_NOTE_NV_CUINFO"
        /*0018*/ 	.short	0x0002
        /*001a*/ 	.short	0x0050
        /*001c*/ 	.short	0x0082
	.zero		2


//--------------------- .nv.info                  --------------------------
	.section	.nv.info,"",@"SHT_CUDA_INFO"
	.align	4


	//----- nvinfo : EIATTR_REGCOUNT
	.align		4
        /*0000*/ 	.byte	0x04, 0x2f
        /*0002*/ 	.short	(.L_1 - .L_0)
	.align		4
.L_0:
        /*0004*/ 	.word	index@(matmul_kernel)
        /*0008*/ 	.word	0x00000020


	//----- nvinfo : EIATTR_FRAME_SIZE
	.align		4
.L_1:
        /*000c*/ 	.byte	0x04, 0x11
        /*000e*/ 	.short	(.L_3 - .L_2)
	.align		4
.L_2:
        /*0010*/ 	.word	index@(matmul_kernel)
        /*0014*/ 	.word	0x000018c0


	//----- nvinfo : EIATTR_MIN_STACK_SIZE
	.align		4
.L_3:
        /*0018*/ 	.byte	0x04, 0x12
        /*001a*/ 	.short	(.L_5 - .L_4)
	.align		4
.L_4:
        /*001c*/ 	.word	index@(matmul_kernel)
        /*0020*/ 	.word	0x000018c0
.L_5:


//--------------------- .nv.info.matmul_kernel    --------------------------
	.section	.nv.info.matmul_kernel,"",@"SHT_CUDA_INFO"
	.sectionflags	@""
	.align	4


	//----- nvinfo : EIATTR_CUDA_API_VERSION
	.align		4
        /*0000*/ 	.byte	0x04, 0x37
        /*0002*/ 	.short	(.L_7 - .L_6)
.L_6:
        /*0004*/ 	.word	0x00000082


	//----- nvinfo : EIATTR_SW2861232_WAR
	.align		4
.L_7:
        /*0008*/ 	.byte	0x01, 0x35
	.zero		2


	//----- nvinfo : EIATTR_PARAM_CBANK
	.align		4
        /*000c*/ 	.byte	0x04, 0x0a
        /*000e*/ 	.short	(.L_9 - .L_8)
	.align		4
.L_8:
        /*0010*/ 	.word	index@(.nv.constant0.matmul_kernel)
        /*0014*/ 	.short	0x0160
        /*0016*/ 	.short	0x0050


	//----- nvinfo : EIATTR_CBANK_PARAM_SIZE
	.align		4
.L_9:
        /*0018*/ 	.byte	0x03, 0x19
        /*001a*/ 	.short	0x0050


	//----- nvinfo : EIATTR_KPARAM_INFO
	.align		4
        /*001c*/ 	.byte	0x04, 0x17
        /*001e*/ 	.short	(.L_11 - .L_10)
.L_10:
        /*0020*/ 	.word	0x00000000
        /*0024*/ 	.short	0x000d
        /*0026*/ 	.short	0x0048
        /*0028*/ 	.byte	0x00, 0xf4, 0x21, 0x00


	//----- nvinfo : EIATTR_KPARAM_INFO
	.align		4
.L_11:
        /*002c*/ 	.byte	0x04, 0x17
        /*002e*/ 	.short	(.L_13 - .L_12)
.L_12:
        /*0030*/ 	.word	0x00000000
        /*0034*/ 	.short	0x000c
        /*0036*/ 	.short	0x0040
        /*0038*/ 	.byte	0x00, 0xf4, 0x21, 0x00


	//----- nvinfo : EIATTR_KPARAM_INFO
	.align		4
.L_13:
        /*003c*/ 	.byte	0x04, 0x17
        /*003e*/ 	.short	(.L_15 - .L_14)
.L_14:
        /*0040*/ 	.word	0x00000000
        /*0044*/ 	.short	0x000b
        /*0046*/ 	.short	0x0038
        /*0048*/ 	.byte	0x00, 0xf0, 0x11, 0x00


	//----- nvinfo : EIATTR_KPARAM_INFO
	.align		4
.L_15:
        /*004c*/ 	.byte	0x04, 0x17
        /*004e*/ 	.short	(.L_17 - .L_16)
.L_16:
        /*0050*/ 	.word	0x00000000
        /*0054*/ 	.short	0x000a
        /*0056*/ 	.short	0x0034
        /*0058*/ 	.byte	0x00, 0xf0, 0x11, 0x00


	//----- nvinfo : EIATTR_KPARAM_INFO
	.align		4
.L_17:
        /*005c*/ 	.byte	0x04, 0x17
        /*005e*/ 	.short	(.L_19 - .L_18)
.L_18:
        /*0060*/ 	.word	0x00000000
        /*0064*/ 	.short	0x0009
        /*0066*/ 	.short	0x0030
        /*0068*/ 	.byte	0x00, 0xf0, 0x11, 0x00


	//----- nvinfo : EIATTR_KPARAM_INFO
	.align		4
.L_19:
        /*006c*/ 	.byte	0x04, 0x17
        /*006e*/ 	.short	(.L_21 - .L_20)
.L_20:
        /*0070*/ 	.word	0x00000000
        /*0074*/ 	.short	0x0008
        /*0076*/ 	.short	0x002c
        /*0078*/ 	.byte	0x00, 0xf0, 0x11, 0x00


	//----- nvinfo : EIATTR_KPARAM_INFO
	.align		4
.L_21:
        /*007c*/ 	.byte	0x04, 0x17
        /*007e*/ 	.short	(.L_23 - .L_22)
.L_22:
        /*0080*/ 	.word	0x00000000
        /*0084*/ 	.short	0x0007
        /*0086*/ 	.short	0x0028
        /*0088*/ 	.byte	0x00, 0xf0, 0x11, 0x00


	//----- nvinfo : EIATTR_KPARAM_INFO
	.align		4
.L_23:
        /*008c*/ 	.byte	0x04, 0x17
        /*008e*/ 	.short	(.L_25 - .L_24)
.L_24:
        /*0090*/ 	.word	0x00000000
        /*0094*/ 	.short	0x0006
        /*0096*/ 	.short	0x0024
        /*0098*/ 	.byte	0x00, 0xf0, 0x11, 0x00


	//----- nvinfo : EIATTR_KPARAM_INFO
	.align		4
.L_25:
        /*009c*/ 	.byte	0x04, 0x17
        /*009e*/ 	.short	(.L_27 - .L_26)
.L_26:
        /*00a0*/ 	.word	0x00000000
        /*00a4*/ 	.short	0x0005
        /*00a6*/ 	.short	0x0020
        /*00a8*/ 	.byte	0x00, 0xf0, 0x11, 0x00


	//----- nvinfo : EIATTR_KPARAM_INFO
	.align		4
.L_27:
        /*00ac*/ 	.byte	0x04, 0x17
        /*00ae*/ 	.short	(.L_29 - .L_28)
.L_28:
        /*00b0*/ 	.word	0x00000000
        /*00b4*/ 	.short	0x0004
        /*00b6*/ 	.short	0x001c
        /*00b8*/ 	.byte	0x00, 0xf0, 0x11, 0x00


	//----- nvinfo : EIATTR_KPARAM_INFO
	.align		4
.L_29:
        /*00bc*/ 	.byte	0x04, 0x17
        /*00be*/ 	.short	(.L_31 - .L_30)
.L_30:
        /*00c0*/ 	.word	0x00000000
        /*00c4*/ 	.short	0x0003
        /*00c6*/ 	.short	0x0018
        /*00c8*/ 	.byte	0x00, 0xf0, 0x11, 0x00


	//----- nvinfo : EIATTR_KPARAM_INFO
	.align		4
.L_31:
        /*00cc*/ 	.byte	0x04, 0x17
        /*00ce*/ 	.short	(.L_33 - .L_32)
.L_32:
        /*00d0*/ 	.word	0x00000000
        /*00d4*/ 	.short	0x0002
        /*00d6*/ 	.short	0x0010
        /*00d8*/ 	.byte	0x00, 0xf4, 0x21, 0x00


	//----- nvinfo : EIATTR_KPARAM_INFO
	.align		4
.L_33:
        /*00dc*/ 	.byte	0x04, 0x17
        /*00de*/ 	.short	(.L_35 - .L_34)
.L_34:
        /*00e0*/ 	.word	0x00000000
        /*00e4*/ 	.short	0x0001
        /*00e6*/ 	.short	0x0008
        /*00e8*/ 	.byte	0x00, 0xf4, 0x21, 0x00


	//----- nvinfo : EIATTR_KPARAM_INFO
	.align		4
.L_35:
        /*00ec*/ 	.byte	0x04, 0x17
        /*00ee*/ 	.short	(.L_37 - .L_36)
.L_36:
        /*00f0*/ 	.word	0x00000000
        /*00f4*/ 	.short	0x0000
        /*00f6*/ 	.short	0x0000
        /*00f8*/ 	.byte	0x00, 0xf4, 0x21, 0x00


	//----- nvinfo : EIATTR_MAXREG_COUNT
	.align		4
.L_37:
        /*00fc*/ 	.byte	0x03, 0x1b
        /*00fe*/ 	.short	0x00ff


	//----- nvinfo : EIATTR_NUM_BARRIERS
	.align		4
        /*0100*/ 	.byte	0x02, 0x4c
        /*0102*/ 	.byte	0x01
	.zero		1


	//----- nvinfo : EIATTR_ANNOTATIONS
	.align		4
        /*0104*/ 	.byte	0x04, 0x55
        /*0106*/ 	.short	(.L_39 - .L_38)


	//   ....[0]....
.L_38:
        /*0108*/ 	.word	0x00000001
        /*010c*/ 	.byte	0x80, 0x05, 0x00, 0x00, 0x01, 0x00, 0x00, 0x00, 0x90, 0x05, 0x00, 0x00, 0x01, 0x00, 0x00, 0x00
        /* <DEDUP_REMOVED lines=2774> */
        /*ae7c*/ 	.byte	0xb0, 0x97, 0x02, 0x00, 0x01, 0x00, 0x00, 0x00, 0xc0, 0x97, 0x02, 0x00


	//----- nvinfo : EIATTR_MERCURY_ISA_VERSION
	.align		4
.L_39:
        /*ae88*/ 	.byte	0x03, 0x5f
        /*ae8a*/ 	.short	0x0000


	//----- nvinfo : EIATTR_EXIT_INSTR_OFFSETS
	.align		4
        /*ae8c*/ 	.byte	0x04, 0x1c
        /*ae8e*/ 	.short	(.L_41 - .L_40)


	//   ....[0]....
.L_40:
        /*ae90*/ 	.word	0x00029ac0


	//   ....[1]....
        /*ae94*/ 	.word	0x00029af0


	//----- nvinfo : EIATTR_REQNTID
	.align		4
.L_41:
        /*ae98*/ 	.byte	0x04, 0x10
        /*ae9a*/ 	.short	(.L_43 - .L_42)
.L_42:
        /*ae9c*/ 	.word	0x00000040
        /*aea0*/ 	.word	0x00000001
        /*aea4*/ 	.word	0x00000001
.L_43:


//--------------------- .nv.callgraph             --------------------------
	.section	.nv.callgraph,"",@"SHT_CUDA_CALLGRAPH"
	.align	4
	.sectionentsize	8
	.align		4
        /*0000*/ 	.word	0x00000000
	.align		4
        /*0004*/ 	.word	0xffffffff
	.align		4
        /*0008*/ 	.word	0x00000000
	.align		4
        /*000c*/ 	.word	0xfffffffe
	.align		4
        /*0010*/ 	.word	0x00000000
	.align		4
        /*0014*/ 	.word	0xfffffffd
	.align		4
        /*0018*/ 	.word	0x00000000
	.align		4
        /*001c*/ 	.word	0xfffffffc


//--------------------- .nv.rel.action            --------------------------
	.section	.nv.rel.action,"",@"SHT_CUDA_RELOCINFO"
	.align	8
	.sectionentsize	8
        /*0000*/ 	.byte	0x73, 0x00, 0x00, 0x00, 0x00, 0x00, 0x00, 0x00, 0x00, 0x00, 0x00, 0x11, 0x25, 0x00, 0x05, 0x36


//--------------------- .nv.constant0.matmul_kernel --------------------------
	.section	.nv.constant0.matmul_kernel,"a",@progbits
	.sectionflags	@""
	.align	4
.nv.constant0.matmul_kernel:
	.zero		432


//--------------------- .text.matmul_kernel       --------------------------
	.section	.text.matmul_kernel,"ax",@progbits
	.sectioninfo	@"SHI_REGISTERS=32"
	.align	128
        .global         matmul_kernel
        .type           matmul_kernel,@function
        .size           matmul_kernel,(.L_x_4 - matmul_kernel)
        .other          matmul_kernel,@"STO_CUDA_ENTRY STV_DEFAULT"
matmul_kernel:
.text.matmul_kernel:
[----:B------:R-:W-:-:S03]  /*0000*/  IMAD.MOV.U32 R1, RZ, RZ, c[0x0][0x28] ;  /* 0x00000a00ff017624 */ /* 0x000fc600078e00ff */
[----:B------:R-:W-:Y:S01]  /*0010*/  IMAD.MOV.U32 R6, RZ, RZ, 0x3f ;  /* 0x0000003fff067424 */ /* 0x000fe200078e00ff */
[----:B------:R-:W0:Y:S01]  /*0020*/  S2R R28, SR_TID.X ;  /* 0x00000000001c7919 */ /* 0x000e220000002100 */
[----:B------:R-:W-:Y:S01]  /*0030*/  IADD3 R1, R1, -0x18c0, RZ ;  /* 0xffffe74001017810 */ /* 0x000fe20007ffe0ff */
[----:B------:R-:W-:Y:S01]  /*0040*/  CS2R R12, SRZ ;  /* 0x00000000000c7805 */ /* 0x000fe2000001ff00 */
[----:B------:R-:W-:Y:S01]  /*0050*/  CS2R R14, SRZ ;  /* 0x00000000000e7805 */ /* 0x000fe2000001ff00 */
[----:B------:R-:W-:Y:S01]  /*0060*/  IADD3 R0, R6, c[0x0][0x17c], RZ ;  /* 0x00005f0006007a10 */ /* 0x000fe20007ffe0ff */
[----:B------:R-:W-:Y:S01]  /*0070*/  CS2R R16, SRZ ;  /* 0x0000000000107805 */ /* 0x000fe2000001ff00 */
[----:B------:R-:W-:Y:S01]  /*0080*/  CS2R R18, SRZ ;  /* 0x0000000000127805 */ /* 0x000fe2000001ff00 */
[----:B------:R-:W-:Y:S01]  /*0090*/  CS2R R20, SRZ ;  /* 0x0000000000147805 */ /* 0x000fe2000001ff00 */
[----:B------:R-:W-:Y:S01]  /*00a0*/  SHF.R.S32.HI R3, RZ, 0x1f, R0 ;  /* 0x0000001fff037819 */ /* 0x000fe20000011400 */
[----:B------:R-:W-:Y:S01]  /*00b0*/  CS2R R22, SRZ ;  /* 0x0000000000167805 */ /* 0x000fe2000001ff00 */
[----:B------:R-:W-:Y:S01]  /*00c0*/  CS2R R24, SRZ ;  /* 0x0000000000187805 */ /* 0x000fe2000001ff00 */
[----:B------:R-:W-:Y:S01]  /*00d0*/  CS2R R26, SRZ ;  /* 0x00000000001a7805 */ /* 0x000fe2000001ff00 */
[----:B------:R-:W-:-:S04]  /*00e0*/  LEA.HI R3, R3, R0, RZ, 0x6 ;  /* 0x0000000003037211 */ /* 0x000fc800078f30ff */
[----:B------:R-:W-:Y:S02]  /*00f0*/  SHF.R.S32.HI R0, RZ, 0x6, R3 ;  /* 0x00000006ff007819 */ /* 0x000fe40000011403 */
[----:B------:R-:W1:Y:S03]  /*0100*/  S2R R3, SR_CTAID.X ;  /* 0x0000000000037919 */ /* 0x000e660000002500 */
[----:B------:R-:W-:-:S05]  /*0110*/  IMAD.SHL.U32 R0, R0, 0x8, RZ ;  /* 0x0000000800007824 */ /* 0x000fca00078e00ff */
[-C--:B------:R-:W-:Y:S02]  /*0120*/  IABS R7, R0.reuse ;  /* 0x0000000000077213 */ /* 0x080fe40000000000 */
[----:B------:R-:W-:Y:S02]  /*0130*/  IABS R11, R0 ;  /* 0x00000000000b7213 */ /* 0x000fe40000000000 */
[----:B------:R-:W2:Y:S01]  /*0140*/  I2F.RP R2, R7 ;  /* 0x0000000700027306 */ /* 0x000ea20000209400 */
[----:B-1----:R-:W-:-:S07]  /*0150*/  IABS R10, R3 ;  /* 0x00000003000a7213 */ /* 0x002fce0000000000 */
[----:B--2---:R-:W1:Y:S02]  /*0160*/  MUFU.RCP R2, R2 ;  /* 0x0000000200027308 */ /* 0x004e640000001000 */
[----:B-1----:R-:W-:Y:S01]  /*0170*/  IADD3 R4, R2, 0xffffffe, RZ ;  /* 0x0ffffffe02047810 */ /* 0x002fe20007ffe0ff */
[----:B------:R-:W-:-:S05]  /*0180*/  IMAD.MOV R2, RZ, RZ, -R11 ;  /* 0x000000ffff027224 */ /* 0x000fca00078e0a0b */
[----:B------:R1:W2:Y:S02]  /*0190*/  F2I.FTZ.U32.TRUNC.NTZ R5, R4 ;  /* 0x0000000400057305 */ /* 0x0002a4000021f000 */
[----:B-1----:R-:W-:Y:S02]  /*01a0*/  IMAD.MOV.U32 R4, RZ, RZ, RZ ;  /* 0x000000ffff047224 */ /* 0x002fe400078e00ff */
[----:B--2---:R-:W-:-:S04]  /*01b0*/  IMAD.MOV R8, RZ, RZ, -R5 ;  /* 0x000000ffff087224 */ /* 0x004fc800078e0a05 */
[----:B------:R-:W-:Y:S02]  /*01c0*/  IMAD R9, R8, R7, RZ ;  /* 0x0000000708097224 */ /* 0x000fe400078e02ff */
[----:B------:R-:W-:Y:S02]  /*01d0*/  IMAD.MOV.U32 R8, RZ, RZ, R10 ;  /* 0x000000ffff087224 */ /* 0x000fe400078e000a */
[----:B------:R-:W-:-:S06]  /*01e0*/  IMAD.HI.U32 R5, R5, R9, R4 ;  /* 0x0000000905057227 */ /* 0x000fcc00078e0004 */
[----:B------:R-:W-:-:S04]  /*01f0*/  IMAD.HI.U32 R5, R5, R8, RZ ;  /* 0x0000000805057227 */ /* 0x000fc800078e00ff */
[----:B------:R-:W-:-:S05]  /*0200*/  IMAD R2, R5, R2, R8 ;  /* 0x0000000205027224 */ /* 0x000fca00078e0208 */
[----:B------:R-:W-:-:S13]  /*0210*/  ISETP.GT.U32.AND P1, PT, R7, R2, PT ;  /* 0x000000020700720c */ /* 0x000fda0003f24070 */
[----:B------:R-:W-:Y:S01]  /*0220*/  @!P1 IMAD.IADD R2, R2, 0x1, -R7 ;  /* 0x0000000102029824 */ /* 0x000fe200078e0a07 */
[----:B------:R-:W-:Y:S02]  /*0230*/  @!P1 IADD3 R5, R5, 0x1, RZ ;  /* 0x0000000105059810 */ /* 0x000fe40007ffe0ff */
[----:B------:R-:W-:Y:S02]  /*0240*/  ISETP.NE.AND P1, PT, R0, RZ, PT ;  /* 0x000000ff0000720c */ /* 0x000fe40003f25270 */
[----:B------:R-:W-:Y:S02]  /*0250*/  ISETP.GE.U32.AND P0, PT, R2, R7, PT ;  /* 0x000000070200720c */ /* 0x000fe40003f06070 */
[----:B------:R-:W-:-:S04]  /*0260*/  LOP3.LUT R2, R3, R0, RZ, 0x3c, !PT ;  /* 0x0000000003027212 */ /* 0x000fc800078e3cff */
[----:B------:R-:W-:Y:S02]  /*0270*/  ISETP.GE.AND P2, PT, R2, RZ, PT ;  /* 0x000000ff0200720c */ /* 0x000fe40003f46270 */
[----:B------:R-:W-:-:S05]  /*0280*/  IADD3 R2, R6, c[0x0][0x178], RZ ;  /* 0x00005e0006027a10 */ /* 0x000fca0007ffe0ff */
[----:B------:R-:W-:-:S05]  /*0290*/  @P0 IADD3 R5, R5, 0x1, RZ ;  /* 0x0000000105050810 */ /* 0x000fca0007ffe0ff */
[----:B------:R-:W-:Y:S01]  /*02a0*/  IMAD.MOV.U32 R4, RZ, RZ, R5 ;  /* 0x000000ffff047224 */ /* 0x000fe200078e0005 */
[----:B------:R-:W-:-:S03]  /*02b0*/  SHF.R.S32.HI R5, RZ, 0x1f, R2 ;  /* 0x0000001fff057819 */ /* 0x000fc60000011402 */
[----:B------:R-:W-:Y:S01]  /*02c0*/  @!P2 IMAD.MOV R4, RZ, RZ, -R4 ;  /* 0x000000ffff04a224 */ /* 0x000fe200078e0a04 */
[----:B------:R-:W-:Y:S02]  /*02d0*/  @!P1 LOP3.LUT R4, RZ, R0, RZ, 0x33, !PT ;  /* 0x00000000ff049212 */ /* 0x000fe400078e33ff */
[----:B------:R-:W-:-:S03]  /*02e0*/  LEA.HI R5, R5, R2, RZ, 0x6 ;  /* 0x0000000205057211 */ /* 0x000fc600078f30ff */
[----:B------:R-:W-:Y:S02]  /*02f0*/  IMAD.SHL.U32 R2, R4, 0x8, RZ ;  /* 0x0000000804027824 */ /* 0x000fe400078e00ff */
[----:B------:R-:W-:-:S03]  /*0300*/  IMAD.MOV R4, RZ, RZ, -R4 ;  /* 0x000000ffff047224 */ /* 0x000fc600078e0a04 */
[----:B------:R-:W-:Y:S01]  /*0310*/  LEA.HI.SX32 R5, R5, -R2, 0x1a ;  /* 0x8000000205057211 */ /* 0x000fe200078fd2ff */
[----:B------:R-:W-:Y:S02]  /*0320*/  IMAD R9, R0, R4, R3 ;  /* 0x0000000400097224 */ /* 0x000fe400078e0203 */
[----:B------:R-:W-:Y:S01]  /*0330*/  IMAD.MOV.U32 R4, RZ, RZ, RZ ;  /* 0x000000ffff047224 */ /* 0x000fe200078e00ff */
[----:B------:R-:W-:-:S04]  /*0340*/  IMNMX R10, R5, 0x8, PT ;  /* 0x00000008050a7817 */ /* 0x000fc80003800200 */
[-C--:B------:R-:W-:Y:S02]  /*0350*/  IABS R8, R10.reuse ;  /* 0x0000000a00087213 */ /* 0x080fe40000000000 */
[----:B------:R-:W-:Y:S02]  /*0360*/  IABS R0, R10 ;  /* 0x0000000a00007213 */ /* 0x000fe40000000000 */
[----:B------:R-:W1:Y:S08]  /*0370*/  I2F.RP R6, R8 ;  /* 0x0000000800067306 */ /* 0x000e700000209400 */
[----:B-1----:R-:W1:Y:S02]  /*0380*/  MUFU.RCP R6, R6 ;  /* 0x0000000600067308 */ /* 0x002e640000001000 */
[----:B-1----:R-:W-:-:S06]  /*0390*/  IADD3 R5, R6, 0xffffffe, RZ ;  /* 0x0ffffffe06057810 */ /* 0x002fcc0007ffe0ff */
[----:B------:R-:W1:Y:S02]  /*03a0*/  F2I.FTZ.U32.TRUNC.NTZ R5, R5 ;  /* 0x0000000500057305 */ /* 0x000e64000021f000 */
[----:B-1----:R-:W-:-:S04]  /*03b0*/  IMAD.MOV R7, RZ, RZ, -R5 ;  /* 0x000000ffff077224 */ /* 0x002fc800078e0a05 */
[----:B------:R-:W-:Y:S01]  /*03c0*/  IMAD.MOV.U32 R3, RZ, RZ, R7 ;  /* 0x000000ffff037224 */ /* 0x000fe200078e0007 */
[----:B------:R-:W-:-:S03]  /*03d0*/  IABS R7, R9 ;  /* 0x0000000900077213 */ /* 0x000fc60000000000 */
[----:B------:R-:W-:-:S04]  /*03e0*/  IMAD R3, R3, R8, RZ ;  /* 0x0000000803037224 */ /* 0x000fc800078e02ff */
[----:B------:R-:W-:-:S04]  /*03f0*/  IMAD.HI.U32 R4, R5, R3, R4 ;  /* 0x0000000305047227 */ /* 0x000fc800078e0004 */
[----:B------:R-:W-:Y:S02]  /*0400*/  IMAD.MOV R3, RZ, RZ, -R0 ;  /* 0x000000ffff037224 */ /* 0x000fe400078e0a00 */
[----:B------:R-:W-:-:S04]  /*0410*/  IMAD.HI.U32 R0, R4, R7, RZ ;  /* 0x0000000704007227 */ /* 0x000fc800078e00ff */
[----:B------:R-:W-:Y:S01]  /*0420*/  IMAD R3, R0, R3, R7 ;  /* 0x0000000300037224 */ /* 0x000fe200078e0207 */
[----:B------:R-:W-:Y:S01]  /*0430*/  ULDC.64 UR4, c[0x0][0x118] ;  /* 0x0000460000047ab9 */ /* 0x000fe20000000a00 */
[----:B------:R-:W-:-:S03]  /*0440*/  CS2R R6, SRZ ;  /* 0x0000000000067805 */ /* 0x000fc6000001ff00 */
[----:B------:R-:W-:-:S13]  /*0450*/  ISETP.GT.U32.AND P1, PT, R8, R3, PT ;  /* 0x000000030800720c */ /* 0x000fda0003f24070 */
[----:B------:R-:W-:Y:S01]  /*0460*/  @!P1 IMAD.IADD R3, R3, 0x1, -R8 ;  /* 0x0000000103039824 */ /* 0x000fe200078e0a08 */
[----:B------:R-:W-:Y:S02]  /*0470*/  @!P1 IADD3 R0, R0, 0x1, RZ ;  /* 0x0000000100009810 */ /* 0x000fe40007ffe0ff */
[----:B------:R-:W-:Y:S02]  /*0480*/  ISETP.NE.AND P1, PT, R10, RZ, PT ;  /* 0x000000ff0a00720c */ /* 0x000fe40003f25270 */
[----:B------:R-:W-:Y:S02]  /*0490*/  ISETP.GE.U32.AND P0, PT, R3, R8, PT ;  /* 0x000000080300720c */ /* 0x000fe40003f06070 */
[----:B------:R-:W-:-:S04]  /*04a0*/  LOP3.LUT R3, R9, R10, RZ, 0x3c, !PT ;  /* 0x0000000a09037212 */ /* 0x000fc800078e3cff */
[----:B------:R-:W-:Y:S01]  /*04b0*/  ISETP.GE.AND P2, PT, R3, RZ, PT ;  /* 0x000000ff0300720c */ /* 0x000fe20003f46270 */
[----:B------:R-:W-:-:S05]  /*04c0*/  IMAD.MOV.U32 R3, RZ, RZ, c[0x0][0x180] ;  /* 0x00006000ff037624 */ /* 0x000fca00078e00ff */
[----:B------:R-:W-:Y:S02]  /*04d0*/  IADD3 R3, R3, 0x7f, RZ ;  /* 0x0000007f03037810 */ /* 0x000fe40007ffe0ff */
[----:B------:R-:W-:Y:S02]  /*04e0*/  @P0 IADD3 R0, R0, 0x1, RZ ;  /* 0x0000000100000810 */ /* 0x000fe40007ffe0ff */
[----:B------:R-:W-:-:S03]  /*04f0*/  ISETP.GE.AND P0, PT, R3, 0x80, PT ;  /* 0x000000800300780c */ /* 0x000fc60003f06270 */
[----:B------:R-:W-:Y:S01]  /*0500*/  @!P2 IMAD.MOV R0, RZ, RZ, -R0 ;  /* 0x000000ffff00a224 */ /* 0x000fe200078e0a00 */
[----:B------:R-:W-:-:S05]  /*0510*/  @!P1 LOP3.LUT R0, RZ, R10, RZ, 0x33, !PT ;  /* 0x0000000aff009212 */ /* 0x000fca00078e33ff */
[----:B------:R-:W-:-:S04]  /*0520*/  IMAD.MOV R5, RZ, RZ, -R0 ;  /* 0x000000ffff057224 */ /* 0x000fc800078e0a00 */
[----:B------:R-:W-:Y:S02]  /*0530*/  IMAD R5, R10, R5, R9 ;  /* 0x000000050a057224 */ /* 0x000fe400078e0209 */
[----:B------:R-:W-:Y:S01]  /*0540*/  CS2R R8, SRZ ;  /* 0x0000000000087805 */ /* 0x000fe2000001ff00 */
[----:B------:R-:W-:Y:S01]  /*0550*/  CS2R R10, SRZ ;  /* 0x00000000000a7805 */ /* 0x000fe2000001ff00 */
[----:B------:R-:W-:Y:S02]  /*0560*/  IMAD.IADD R2, R2, 0x1, R5 ;  /* 0x0000000102027824 */ /* 0x000fe400078e0205 */
[----:B------:R-:W-:-:S03]  /*0570*/  CS2R R4, SRZ ;  /* 0x0000000000047805 */ /* 0x000fc6000001ff00 */
[----:B------:R1:W-:Y:S04]  /*0580*/  STL [R1+0xc70], R2 ;  /* 0x000c700201007387 */ /* 0x0003e80000100800 */
[----:B------:R-:W-:Y:S04]  /*0590*/  STL [R1+0x10], RZ ;  /* 0x000010ff01007387 */ /* 0x000fe80000100800 */
[----:B------:R-:W-:Y:S01]  /*05a0*/  STL [R1+0x14], RZ ;  /* 0x000014ff01007387 */ /* 0x000fe20000100800 */
[----:B-1----:R-:W-:-:S03]  /*05b0*/  IMAD.SHL.U32 R2, R0, 0x40, RZ ;  /* 0x0000004000027824 */ /* 0x002fc600078e00ff */
[----:B------:R-:W-:Y:S02]  /*05c0*/  STL [R1+0x18], RZ ;  /* 0x000018ff01007387 */ /* 0x000fe40000100800 */
[C---:B------:R-:W-:Y:S02]  /*05d0*/  IADD3 R0, R2.reuse, 0x1, RZ ;  /* 0x0000000102007810 */ /* 0x040fe40007ffe0ff */
[----:B------:R-:W-:Y:S01]  /*05e0*/  STL [R1+0x1c], RZ ;  /* 0x00001cff01007387 */ /* 0x000fe20000100800 */
[C---:B------:R-:W-:Y:S02]  /*05f0*/  IADD3 R3, R2.reuse, 0x3, RZ ;  /* 0x0000000302037810 */ /* 0x040fe40007ffe0ff */
[----:B------:R-:W-:Y:S01]  /*0600*/  IADD3 R29, R2, 0x6, RZ ;  /* 0x00000006021d7810 */ /* 0x000fe20007ffe0ff */
[----:B------:R-:W-:Y:S04]  /*0610*/  STL [R1], RZ ;  /* 0x000000ff01007387 */ /* 0x000fe80000100800 */
[----:B------:R-:W-:Y:S04]  /*0620*/  STL [R1+0x4], RZ ;  /* 0x000004ff01007387 */ /* 0x000fe80000100800 */
[----:B------:R-:W-:Y:S04]  /*0630*/  STL [R1+0x8], RZ ;  /* 0x000008ff01007387 */ /* 0x000fe80000100800 */
[----:B------:R-:W-:Y:S04]  /*0640*/  STL [R1+0xc], RZ ;  /* 0x00000cff01007387 */ /* 0x000fe80000100800 */
[----:B------:R0:W-:Y:S04]  /*0650*/  STL [R1+0xc6c], R4 ;  /* 0x000c6c0401007387 */ /* 0x0001e80000100800 */
[----:B------:R-:W-:Y:S04]  /*0660*/  STL [R1+0x340], R2 ;  /* 0x0003400201007387 */ /* 0x000fe80000100800 */
[----:B------:R1:W-:Y:S01]  /*0670*/  STL [R1+0xb7c], R0 ;  /* 0x000b7c0001007387 */ /* 0x0003e20000100800 */
[----:B0-----:R-:W-:-:S02]  /*0680*/  LOP3.LUT R4, R28, 0x3f, RZ, 0xc0, !PT ;  /* 0x0000003f1c047812 */ /* 0x001fc400078ec0ff */
[----:B------:R-:W-:-:S05]  /*0690*/  IADD3 R28, R2, 0x2, RZ ;  /* 0x00000002021c7810 */ /* 0x000fca0007ffe0ff */
[----:B------:R0:W-:Y:S01]  /*06a0*/  STL [R1+0xb78], R28 ;  /* 0x000b781c01007387 */ /* 0x0001e20000100800 */
[----:B-1----:R-:W-:-:S03]  /*06b0*/  IADD3 R0, R2, 0x4, RZ ;  /* 0x0000000402007810 */ /* 0x002fc60007ffe0ff */
[----:B------:R1:W-:Y:S04]  /*06c0*/  STL [R1+0xb74], R3 ;  /* 0x000b740301007387 */ /* 0x0003e80000100800 */
[----:B------:R2:W-:Y:S01]  /*06d0*/  STL [R1+0xb70], R0 ;  /* 0x000b700001007387 */ /* 0x0005e20000100800 */
[----:B0-----:R-:W-:-:S03]  /*06e0*/  IADD3 R28, R2, 0x5, RZ ;  /* 0x00000005021c7810 */ /* 0x001fc60007ffe0ff */
[----:B------:R0:W-:Y:S01]  /*06f0*/  STL [R1+0xb84], R29 ;  /* 0x000b841d01007387 */ /* 0x0001e20000100800 */
[----:B-1----:R-:W-:-:S03]  /*0700*/  IADD3 R3, R2, 0x8, RZ ;  /* 0x0000000802037810 */ /* 0x002fc60007ffe0ff */
[----:B------:R-:W-:Y:S01]  /*0710*/  STL [R1+0xb80], R28 ;  /* 0x000b801c01007387 */ /* 0x000fe20000100800 */
[C---:B--2---:R-:W-:Y:S02]  /*0720*/  IADD3 R0, R2.reuse, 0x7, RZ ;  /* 0x0000000702007810 */ /* 0x044fe40007ffe0ff */
[----:B0-----:R-:W-:-:S03]  /*0730*/  IADD3 R29, R2, 0xb, RZ ;  /* 0x0000000b021d7810 */ /* 0x001fc60007ffe0ff */
[----:B------:R0:W-:Y:S04]  /*0740*/  STL [R1+0xb88], R0 ;  /* 0x000b880001007387 */ /* 0x0001e80000100800 */
[----:B------:R1:W-:Y:S01]  /*0750*/  STL [R1+0xb8c], R3 ;  /* 0x000b8c0301007387 */ /* 0x0003e20000100800 */
[C---:B0-----:R-:W-:Y:S02]  /*0760*/  IADD3 R0, R2.reuse, 0x9, RZ ;  /* 0x0000000902007810 */ /* 0x041fe40007ffe0ff */
[----:B-1----:R-:W-:-:S03]  /*0770*/  IADD3 R3, R2, 0xa, RZ ;  /* 0x0000000a02037810 */ /* 0x002fc60007ffe0ff */
[----:B------:R0:W-:Y:S04]  /*0780*/  STL [R1+0xb90], R0 ;  /* 0x000b900001007387 */ /* 0x0001e80000100800 */
[----:B------:R1:W-:Y:S04]  /*0790*/  STL [R1+0xb94], R3 ;  /* 0x000b940301007387 */ /* 0x0003e80000100800 */
[----:B------:R2:W-:Y:S01]  /*07a0*/  STL [R1+0xb98], R29 ;  /* 0x000b981d01007387 */ /* 0x0005e20000100800 */
[C---:B0-----:R-:W-:Y:S02]  /*07b0*/  IADD3 R0, R2.reuse, 0xc, RZ ;  /* 0x0000000c02007810 */ /* 0x041fe40007ffe0ff */
[----:B-1----:R-:W-:-:S03]  /*07c0*/  IADD3 R3, R2, 0xd, RZ ;  /* 0x0000000d02037810 */ /* 0x002fc60007ffe0ff */
[----:B------:R0:W-:Y:S01]  /*07d0*/  STL [R1+0xb9c], R0 ;  /* 0x000b9c0001007387 */ /* 0x0001e20000100800 */
[----:B--2---:R-:W-:-:S03]  /*07e0*/  IADD3 R29, R2, 0xe, RZ ;  /* 0x0000000e021d7810 */ /* 0x004fc60007ffe0ff */
        /* <DEDUP_REMOVED lines=71> */
[C---:B--2---:R-:W-:Y:S02]  /*0c60*/  IADD3 R29, R2.reuse, 0x32, RZ ;  /* 0x00000032021d7810 */ /* 0x044fe40007ffe0ff */
[----:B0-----:R-:W-:-:S05]  /*0c70*/  IADD3 R0, R2, 0x33, RZ ;  /* 0x0000003302007810 */ /* 0x001fca0007ffe0ff */
[----:B------:R0:W-:Y:S04]  /*0c80*/  STL [R1+0xc40], R0 ;  /* 0x000c400001007387 */ /* 0x0001e80000100800 */
[----:B------:R-:W-:Y:S04]  /*0c90*/  STL [R1+0xc3c], R3 ;  /* 0x000c3c0301007387 */ /* 0x000fe80000100800 */
[----:B------:R-:W-:Y:S01]  /*0ca0*/  STL [R1+0xc38], R29 ;  /* 0x000c381d01007387 */ /* 0x000fe20000100800 */
[----:B0-----:R-:W-:-:S05]  /*0cb0*/  IADD3 R0, R2, 0x34, RZ ;  /* 0x0000003402007810 */ /* 0x001fca0007ffe0ff */
[----:B------:R0:W-:Y:S02]  /*0cc0*/  STL [R1+0xc44], R0 ;  /* 0x000c440001007387 */ /* 0x0001e40000100800 */
        /* <DEDUP_REMOVED lines=18> */
[C---:B0-----:R-:W-:Y:S02]  /*0df0*/  IADD3 R0, R2.reuse, 0x3e, RZ ;  /* 0x0000003e02007810 */ /* 0x041fe40007ffe0ff */
[----:B------:R-:W-:-:S05]  /*0e00*/  IADD3 R2, R2, 0x3f, RZ ;  /* 0x0000003f02027810 */ /* 0x000fca0007ffe0ff */
[----:B------:R0:W-:Y:S04]  /*0e10*/  STL [R1+0xbf0], R2 ;  /* 0x000bf00201007387 */ /* 0x0001e80000100800 */
[----:B0-----:R-:W2:Y:S02]  /*0e20*/  LDL.LU R2, [R1+0xc70] ;  /* 0x000c700001027983 */ /* 0x001ea40000300800 */
[----:B--2---:R-:W-:Y:S02]  /*0e30*/  IMAD R2, R2, 0x40, R4 ;  /* 0x0000004002027824 */ /* 0x004fe400078e0204 */
[----:B------:R0:W5:Y:S04]  /*0e40*/  LDL.LU R4, [R1+0xc6c] ;  /* 0x000c6c0001047983 */ /* 0x0001680000300800 */
[----:B------:R0:W-:Y:S04]  /*0e50*/  STL [R1+0xbfc], R0 ;  /* 0x000bfc0001007387 */ /* 0x0001e80000100800 */
[----:B------:R0:W-:Y:S01]  /*0e60*/  STL [R1+0xb6c], R2 ;  /* 0x000b6c0201007387 */ /* 0x0001e20000100800 */
[----:B------:R-:W-:Y:S05]  /*0e70*/  @!P0 BRA `(.L_x_0) ;  /* 0x00026d7000008947 */ /* 0x000fea0003800000 */
[----:B------:R-:W2:Y:S04]  /*0e80*/  LDL R10, [R1+0xc54] ;  /* 0x000c5400010a7983 */ /* 0x000ea80000100800 */
[----:B------:R-:W3:Y:S04]  /*0e90*/  LDL R12, [R1+0xc60] ;  /* 0x000c6000010c7983 */ /* 0x000ee80000100800 */
[----:B------:R-:W4:Y:S04]  /*0ea0*/  LDL R17, [R1+0xc64] ;  /* 0x000c640001117983 */ /* 0x000f280000100800 */
        /* <DEDUP_REMOVED lines=11> */
[----:B------:R-:W4:Y:S01]  /*0f60*/  LDL R25, [R1+0xc28] ;  /* 0x000c280001197983 */ /* 0x000f220000100800 */
[----:B------:R-:W-:Y:S01]  /*0f70*/  IMAD.MOV.U32 R19, RZ, RZ, R29 ;  /* 0x000000ffff137224 */ /* 0x000fe200078e001d */
[----:B------:R-:W-:Y:S01]  /*0f80*/  IABS R29, c[0x0][0x17c] ;  /* 0x00005f00001d7a13 */ /* 0x000fe20000000000 */
[----:B------:R-:W-:Y:S01]  /*0f90*/  IMAD.MOV.U32 R9, RZ, RZ, R0 ;  /* 0x000000ffff097224 */ /* 0x000fe200078e0000 */
[----:B------:R-:W4:Y:S02]  /*0fa0*/  LDL R21, [R1+0xc24] ;  /* 0x000c240001157983 */ /* 0x000f240000100800 */
[----:B0-----:R-:W0:Y:S01]  /*0fb0*/  I2F.RP R2, R29 ;  /* 0x0000001d00027306 */ /* 0x001e220000209400 */
[----:B------:R-:W-:Y:S01]  /*0fc0*/  IABS R0, c[0x0][0x178] ;  /* 0x00005e0000007a13 */ /* 0x000fe20000000000 */
[----:B------:R-:W4:Y:S04]  /*0fd0*/  LDL R26, [R1+0xc20] ;  /* 0x000c2000011a7983 */ /* 0x000f280000100800 */
[----:B------:R-:W-:Y:S01]  /*0fe0*/  IMAD.MOV.U32 R5, RZ, RZ, R0 ;  /* 0x000000ffff057224 */ /* 0x000fe200078e0000 */
[----:B------:R-:W4:Y:S03]  /*0ff0*/  LDL R24, [R1+0xc2c] ;  /* 0x000c2c0001187983 */ /* 0x000f260000100800 */
[----:B------:R-:W1:Y:S08]  /*1000*/  I2F.RP R0, R5 ;  /* 0x0000000500007306 */ /* 0x000e700000209400 */
[----:B0-----:R-:W0:Y:S08]  /*1010*/  MUFU.RCP R2, R2 ;  /* 0x0000000200027308 */ /* 0x001e300000001000 */
[----:B-1----:R-:W1:Y:S01]  /*1020*/  MUFU.RCP R0, R0 ;  /* 0x0000000000007308 */ /* 0x002e620000001000 */
[----:B0-----:R-:W-:-:S07]  /*1030*/  IADD3 R2, R2, 0xffffffe, RZ ;  /* 0x0ffffffe02027810 */ /* 0x001fce0007ffe0ff */
[----:B------:R0:W2:Y:S01]  /*1040*/  F2I.FTZ.U32.TRUNC.NTZ R5, R2 ;  /* 0x0000000200057305 */ /* 0x0000a2000021f000 */
[----:B-1----:R-:W-:Y:S01]  /*1050*/  IADD3 R0, R0, 0xffffffe, RZ ;  /* 0x0ffffffe00007810 */ /* 0x002fe20007ffe0ff */
[----:B-----5:R-:W-:Y:S02]  /*1060*/  IMAD.MOV.U32 R4, RZ, RZ, RZ ;  /* 0x000000ffff047224 */ /* 0x020fe400078e00ff */
[----:B0-----:R-:W-:Y:S02]  /*1070*/  IMAD.MOV.U32 R2, RZ, RZ, RZ ;  /* 0x000000ffff027224 */ /* 0x001fe400078e00ff */
[----:B--2---:R-:W-:Y:S02]  /*1080*/  IMAD.MOV.U32 R7, RZ, RZ, R10 ;  /* 0x000000ffff077224 */ /* 0x004fe400078e000a */
[----:B---3--:R-:W-:Y:S02]  /*1090*/  IMAD.MOV.U32 R10, RZ, RZ, R12 ;  /* 0x000000ffff0a7224 */ /* 0x008fe400078e000c */
[----:B----4-:R-:W-:-:S02]  /*10a0*/  IMAD.MOV.U32 R12, RZ, RZ, R17 ;  /* 0x000000ffff0c7224 */ /* 0x010fc400078e0011 */
[----:B------:R-:W-:Y:S02]  /*10b0*/  IMAD.MOV.U32 R17, RZ, RZ, R20 ;  /* 0x000000ffff117224 */ /* 0x000fe400078e0014 */
[----:B------:R-:W-:Y:S02]  /*10c0*/  IMAD.MOV.U32 R20, RZ, RZ, R3 ;  /* 0x000000ffff147224 */ /* 0x000fe400078e0003 */
[----:B------:R0:W1:Y:S01]  /*10d0*/  F2I.FTZ.U32.TRUNC.NTZ R3, R0 ;  /* 0x0000000000037305 */ /* 0x000062000021f000 */
[----:B------:R-:W-:Y:S02]  /*10e0*/  IMAD.MOV.U32 R8, RZ, RZ, R11 ;  /* 0x000000ffff087224 */ /* 0x000fe400078e000b */
[----:B------:R-:W-:Y:S02]  /*10f0*/  IMAD.MOV.U32 R11, RZ, RZ, R15 ;  /* 0x000000ffff0b7224 */ /* 0x000fe400078e000f */
[----:B0-----:R-:W-:Y:S02]  /*1100*/  IMAD.MOV R0, RZ, RZ, -R5 ;  /* 0x000000ffff007224 */ /* 0x001fe400078e0a05 */
[----:B------:R-:W-:-:S02]  /*1110*/  IMAD.MOV.U32 R15, RZ, RZ, R27 ;  /* 0x000000ffff0f7224 */ /* 0x000fc400078e001b */
[----:B------:R-:W-:Y:S01]  /*1120*/  IMAD R27, R0, R29, RZ ;  /* 0x0000001d001b7224 */ /* 0x000fe200078e02ff */
[----:B------:R-:W-:-:S03]  /*1130*/  IABS R6, R6 ;  /* 0x0000000600067213 */ /* 0x000fc60000000000 */
[----:B------:R-:W-:Y:S01]  /*1140*/  IMAD.HI.U32 R27, R5, R27, R4 ;  /* 0x0000001b051b7227 */ /* 0x000fe200078e0004 */
[----:B------:R-:W-:Y:S02]  /*1150*/  IABS R5, R9 ;  /* 0x0000000900057213 */ /* 0x000fe40000000000 */
[----:B------:R-:W-:Y:S01]  /*1160*/  IABS R29, c[0x0][0x178] ;  /* 0x00005e00001d7a13 */ /* 0x000fe20000000000 */
[----:B-1----:R-:W-:Y:S01]  /*1170*/  IMAD.MOV R9, RZ, RZ, -R3 ;  /* 0x000000ffff097224 */ /* 0x002fe200078e0a03 */
[----:B------:R-:W-:Y:S01]  /*1180*/  IABS R4, R8 ;  /* 0x0000000800047213 */ /* 0x000fe20000000000 */
[----:B------:R-:W-:Y:S01]  /*1190*/  IMAD.HI.U32 R8, R27, R6, RZ ;  /* 0x000000061b087227 */ /* 0x000fe200078e00ff */
[----:B------:R-:W-:-:S03]  /*11a0*/  IABS R0, R7 ;  /* 0x0000000700007213 */ /* 0x000fc60000000000 */
[----:B------:R-:W-:Y:S01]  /*11b0*/  IMAD R9, R9, R29, RZ ;  /* 0x0000001d09097224 */ /* 0x000fe200078e02ff */
[----:B------:R-:W-:Y:S01]  /*11c0*/  IABS R29, c[0x0][0x17c] ;  /* 0x00005f00001d7a13 */ /* 0x000fe20000000000 */
[----:B------:R-:W-:-:S04]  /*11d0*/  IMAD.HI.U32 R7, R27, R5, RZ ;  /* 0x000000051b077227 */ /* 0x000fc800078e00ff */
[----:B------:R-:W-:Y:S02]  /*11e0*/  IMAD.MOV R8, RZ, RZ, -R8 ;  /* 0x000000ffff087224 */ /* 0x000fe400078e0a08 */
[----:B------:R-:W-:-:S04]  /*11f0*/  IMAD.HI.U32 R2, R3, R9, R2 ;  /* 0x0000000903027227 */ /* 0x000fc800078e0002 */
[----:B------:R-:W-:Y:S02]  /*1200*/  IMAD.MOV R7, RZ, RZ, -R7 ;  /* 0x000000ffff077224 */ /* 0x000fe400078e0a07 */
[----:B------:R-:W-:Y:S01]  /*1210*/  IMAD R3, R29, R8, R6 ;  /* 0x000000081d037224 */ /* 0x000fe200078e0206 */
[----:B------:R0:W-:Y:S01]  /*1220*/  STL [R1+0xa4], R2 ;  /* 0x0000a40201007387 */ /* 0x0001e20000100800 */
[----:B------:R-:W-:-:S03]  /*1230*/  IMAD.HI.U32 R6, R27, R4, RZ ;  /* 0x000000041b067227 */ /* 0x000fc600078e00ff */
[----:B------:R1:W-:Y:S01]  /*1240*/  STL [R1+0x88], R3 ;  /* 0x0000880301007387 */ /* 0x0003e20000100800 */
[----:B------:R-:W-:Y:S02]  /*1250*/  IMAD.MOV R6, RZ, RZ, -R6 ;  /* 0x000000ffff067224 */ /* 0x000fe400078e0a06 */
[----:B0-----:R-:W-:Y:S01]  /*1260*/  IMAD R2, R29, R7, R5 ;  /* 0x000000071d027224 */ /* 0x001fe200078e0205 */
[----:B------:R-:W-:Y:S01]  /*1270*/  IABS R7, R10 ;  /* 0x0000000a00077213 */ /* 0x000fe20000000000 */
[----:B-1----:R-:W-:-:S03]  /*1280*/  IMAD.HI.U32 R3, R27, R0, RZ ;  /* 0x000000001b037227 */ /* 0x002fc600078e00ff */
[----:B------:R0:W-:Y:S01]  /*1290*/  STL [R1+0x84], R2 ;  /* 0x0000840201007387 */ /* 0x0001e20000100800 */
[----:B------:R-:W-:Y:S01]  /*12a0*/  IABS R5, R11 ;  /* 0x0000000b00057213 */ /* 0x000fe20000000000 */
[----:B------:R-:W-:Y:S02]  /*12b0*/  IMAD.MOV R3, RZ, RZ, -R3 ;  /* 0x000000ffff037224 */ /* 0x000fe400078e0a03 */
[----:B------:R-:W-:Y:S02]  /*12c0*/  IMAD R4, R29, R6, R4 ;  /* 0x000000061d047224 */ /* 0x000fe400078e0204 */
[----:B------:R-:W-:Y:S01]  /*12d0*/  IMAD.HI.U32 R8, R27, R7, RZ ;  /* 0x000000071b087227 */ /* 0x000fe200078e00ff */
[----:B0-----:R-:W-:-:S03]  /*12e0*/  IABS R2, R12 ;  /* 0x0000000c00027213 */ /* 0x001fc60000000000 */
[----:B------:R-:W-:Y:S02]  /*12f0*/  IMAD R0, R29, R3, R0 ;  /* 0x000000031d007224 */ /* 0x000fe400078e0200 */
[C---:B------:R-:W-:Y:S01]  /*1300*/  IMAD.HI.U32 R6, R27.reuse, R5, RZ ;  /* 0x000000051b067227 */ /* 0x040fe200078e00ff */
[----:B------:R0:W-:Y:S03]  /*1310*/  STL [R1+0x80], R4 ;  /* 0x0000800401007387 */ /* 0x0001e60000100800 */
[----:B------:R-:W-:Y:S01]  /*1320*/  IMAD.HI.U32 R3, R27, R2, RZ ;  /* 0x000000021b037227 */ /* 0x000fe200078e00ff */
[----:B------:R1:W-:Y:S03]  /*1330*/  STL [R1+0x7c], R0 ;  /* 0x00007c0001007387 */ /* 0x0003e60000100800 */
[----:B------:R-:W-:-:S02]  /*1340*/  IMAD.MOV R8, RZ, RZ, -R8 ;  /* 0x000000ffff087224 */ /* 0x000fc400078e0a08 */
[----:B------:R-:W-:Y:S01]  /*1350*/  IMAD.MOV R6, RZ, RZ, -R6 ;  /* 0x000000ffff067224 */ /* 0x000fe200078e0a06 */
[----:B0-----:R-:W-:Y:S01]  /*1360*/  IABS R4, R13 ;  /* 0x0000000d00047213 */ /* 0x001fe20000000000 */
[----:B------:R-:W-:Y:S02]  /*1370*/  IMAD.MOV R3, RZ, RZ, -R3 ;  /* 0x000000ffff037224 */ /* 0x000fe400078e0a03 */
[C---:B------:R-:W-:Y:S01]  /*1380*/  IMAD R7, R29.reuse, R8, R7 ;  /* 0x000000081d077224 */ /* 0x040fe200078e0207 */
[----:B-1----:R-:W-:Y:S01]  /*1390*/  IABS R0, R14 ;  /* 0x0000000e00007213 */ /* 0x002fe20000000000 */
[C---:B------:R-:W-:Y:S02]  /*13a0*/  IMAD R5, R29.reuse, R6, R5 ;  /* 0x000000061d057224 */ /* 0x040fe400078e0205 */
[----:B------:R-:W-:Y:S02]  /*13b0*/  IMAD R2, R29, R3, R2 ;  /* 0x000000031d027224 */ /* 0x000fe400078e0202 */
[C---:B------:R-:W-:Y:S01]  /*13c0*/  IMAD.HI.U32 R6, R27.reuse, R4, RZ ;  /* 0x000000041b067227 */ /* 0x040fe200078e00ff */
[----:B------:R0:W-:Y:S03]  /*13d0*/  STL [R1+0x78], R7 ;  /* 0x0000780701007387 */ /* 0x0001e60000100800 */
[----:B------:R-:W-:Y:S01]  /*13e0*/  IMAD.HI.U32 R3, R27, R0, RZ ;  /* 0x000000001b037227 */ /* 0x000fe200078e00ff */
[----:B------:R1:W-:Y:S03]  /*13f0*/  STL [R1+0x74], R5 ;  /* 0x0000740501007387 */ /* 0x0003e60000100800 */
[----:B------:R-:W-:Y:S01]  /*1400*/  IMAD.MOV R6, RZ, RZ, -R6 ;  /* 0x000000ffff067224 */ /* 0x000fe200078e0a06 */
[----:B------:R2:W-:Y:S01]  /*1410*/  STL [R1+0x70], R2 ;  /* 0x0000700201007387 */ /* 0x0005e20000100800 */
[----:B0-----:R-:W-:Y:S01]  /*1420*/  IABS R7, R15 ;  /* 0x0000000f00077213 */ /* 0x001fe20000000000 */
[----:B------:R-:W-:Y:S01]  /*1430*/  IMAD.MOV R3, RZ, RZ, -R3 ;  /* 0x000000ffff037224 */ /* 0x000fe200078e0a03 */
[----:B-1----:R-:W-:Y:S01]  /*1440*/  IABS R5, R16 ;  /* 0x0000001000057213 */ /* 0x002fe20000000000 */
[----:B------:R-:W-:Y:S01]  /*1450*/  IMAD R4, R29, R6, R4 ;  /* 0x000000061d047224 */ /* 0x000fe200078e0204 */
[----:B--2---:R-:W-:Y:S01]  /*1460*/  IABS R2, R17 ;  /* 0x0000001100027213 */ /* 0x004fe20000000000 */
[----:B------:R-:W-:-:S04]  /*1470*/  IMAD.HI.U32 R8, R27, R7, RZ ;  /* 0x000000071b087227 */ /* 0x000fc800078e00ff */
[----:B------:R-:W-:Y:S02]  /*1480*/  IMAD R0, R29, R3, R0 ;  /* 0x000000031d007224 */ /* 0x000fe400078e0200 */
[----:B------:R-:W-:-:S04]  /*1490*/  IMAD.HI.U32 R6, R27, R5, RZ ;  /* 0x000000051b067227 */ /* 0x000fc800078e00ff */
[----:B------:R-:W-:Y:S01]  /*14a0*/  IMAD.HI.U32 R3, R27, R2, RZ ;  /* 0x000000021b037227 */ /* 0x000fe200078e00ff */
[----:B------:R0:W-:Y:S03]  /*14b0*/  STL [R1+0x6c], R4 ;  /* 0x00006c0401007387 */ /* 0x0001e60000100800 */
[----:B------:R-:W-:Y:S02]  /*14c0*/  IMAD.MOV R8, RZ, RZ, -R8 ;  /* 0x000000ffff087224 */ /* 0x000fe400078e0a08 */
[----:B------:R-:W-:Y:S02]  /*14d0*/  IMAD.MOV R6, RZ, RZ, -R6 ;  /* 0x000000ffff067224 */ /* 0x000fe400078e0a06 */
[----:B------:R-:W-:Y:S02]  /*14e0*/  IMAD.MOV R3, RZ, RZ, -R3 ;  /* 0x000000ffff037224 */ /* 0x000fe400078e0a03 */
[C---:B------:R-:W-:Y:S01]  /*14f0*/  IMAD R7, R29.reuse, R8, R7 ;  /* 0x000000081d077224 */ /* 0x040fe200078e0207 */
[----:B0-----:R-:W-:Y:S01]  /*1500*/  IABS R4, R18 ;  /* 0x0000001200047213 */ /* 0x001fe20000000000 */
[C---:B------:R-:W-:Y:S01]  /*1510*/  IMAD R5, R29.reuse, R6, R5 ;  /* 0x000000061d057224 */ /* 0x040fe200078e0205 */
[----:B------:R0:W-:Y:S01]  /*1520*/  STL [R1+0x68], R0 ;  /* 0x0000680001007387 */ /* 0x0001e20000100800 */
[----:B------:R-:W-:-:S02]  /*1530*/  IMAD R2, R29, R3, R2 ;  /* 0x000000031d027224 */ /* 0x000fc400078e0202 */
[----:B------:R-:W-:Y:S01]  /*1540*/  IMAD.HI.U32 R6, R27, R4, RZ ;  /* 0x000000041b067227 */ /* 0x000fe200078e00ff */
[----:B------:R-:W-:Y:S01]  /*1550*/  STL [R1+0x64], R7 ;  /* 0x0000640701007387 */ /* 0x000fe20000100800 */
[----:B0-----:R-:W-:-:S03]  /*1560*/  IABS R0, R19 ;  /* 0x0000001300007213 */ /* 0x001fc60000000000 */
[----:B------:R0:W-:Y:S01]  /*1570*/  STL [R1+0x60], R5 ;  /* 0x0000600501007387 */ /* 0x0001e20000100800 */
[----:B------:R-:W-:-:S03]  /*1580*/  IMAD.MOV R6, RZ, RZ, -R6 ;  /* 0x000000ffff067224 */ /* 0x000fc600078e0a06 */
[----:B------:R1:W-:Y:S01]  /*1590*/  STL [R1+0x5c], R2 ;  /* 0x00005c0201007387 */ /* 0x0003e20000100800 */
[----:B------:R-:W-:Y:S01]  /*15a0*/  IMAD.HI.U32 R3, R27, R0, RZ ;  /* 0x000000001b037227 */ /* 0x000fe200078e00ff */
[----:B0-----:R-:W-:Y:S02]  /*15b0*/  IABS R5, R22 ;  /* 0x0000001600057213 */ /* 0x001fe40000000000 */
[----:B------:R-:W2:Y:S01]  /*15c0*/  LDL R22, [R1+0xc18] ;  /* 0x000c180001167983 */ /* 0x000ea20000100800 */
[----:B------:R-:W-:Y:S02]  /*15d0*/  IMAD.MOV R3, RZ, RZ, -R3 ;  /* 0x000000ffff037224 */ /* 0x000fe400078e0a03 */
[C---:B------:R-:W-:Y:S02]  /*15e0*/  IMAD R4, R29.reuse, R6, R4 ;  /* 0x000000061d047224 */ /* 0x040fe400078e0204 */
[----:B------:R-:W-:Y:S01]  /*15f0*/  IMAD R0, R29, R3, R0 ;  /* 0x000000031d007224 */ /* 0x000fe200078e0200 */
[----:B-1----:R-:W-:-:S02]  /*1600*/  IABS R2, R23 ;  /* 0x0000001700027213 */ /* 0x002fc40000000000 */
[----:B------:R0:W-:Y:S04]  /*1610*/  STL [R1+0x58], R4 ;  /* 0x0000580401007387 */ /* 0x0001e80000100800 */
[----:B------:R-:W3:Y:S04]  /*1620*/  LDL R23, [R1+0xc1c] ;  /* 0x000c1c0001177983 */ /* 0x000ee80000100800 */
[----:B------:R1:W-:Y:S01]  /*1630*/  STL [R1+0x54], R0 ;  /* 0x0000540001007387 */ /* 0x0003e20000100800 */
[----:B0-----:R-:W-:-:S03]  /*1640*/  IABS R4, R25 ;  /* 0x0000001900047213 */ /* 0x001fc60000000000 */
[----:B------:R-:W4:Y:S01]  /*1650*/  LDL R25, [R1+0xc10] ;  /* 0x000c100001197983 */ /* 0x000f220000100800 */
[----:B------:R-:W-:Y:S01]  /*1660*/  IABS R7, R20 ;  /* 0x0000001400077213 */ /* 0x000fe20000000000 */
[----:B------:R-:W-:-:S04]  /*1670*/  IMAD.HI.U32 R6, R27, R5, RZ ;  /* 0x000000051b067227 */ /* 0x000fc800078e00ff */
[----:B------:R-:W-:-:S04]  /*1680*/  IMAD.HI.U32 R8, R27, R7, RZ ;  /* 0x000000071b087227 */ /* 0x000fc800078e00ff */
[----:B------:R-:W-:-:S04]  /*1690*/  IMAD.HI.U32 R3, R27, R2, RZ ;  /* 0x000000021b037227 */ /* 0x000fc800078e00ff */
[----:B------:R-:W-:Y:S02]  /*16a0*/  IMAD.MOV R8, RZ, RZ, -R8 ;  /* 0x000000ffff087224 */ /* 0x000fe400078e0a08 */
[----:B------:R-:W-:Y:S02]  /*16b0*/  IMAD.MOV R6, RZ, RZ, -R6 ;  /* 0x000000ffff067224 */ /* 0x000fe400078e0a06 */
[----:B------:R-:W-:Y:S02]  /*16c0*/  IMAD.MOV R3, RZ, RZ, -R3 ;  /* 0x000000ffff037224 */ /* 0x000fe400078e0a03 */
[C---:B------:R-:W-:Y:S02]  /*16d0*/  IMAD R7, R29.reuse, R8, R7 ;  /* 0x000000081d077224 */ /* 0x040fe400078e0207 */
[C---:B------:R-:W-:Y:S02]  /*16e0*/  IMAD R5, R29.reuse, R6, R5 ;  /* 0x000000061d057224 */ /* 0x040fe400078e0205 */
[----:B------:R-:W-:Y:S01]  /*16f0*/  IMAD R2, R29, R3, R2 ;  /* 0x000000031d027224 */ /* 0x000fe200078e0202 */
[----:B------:R0:W-:Y:S01]  /*1700*/  STL [R1+0x50], R7 ;  /* 0x0000500701007387 */ /* 0x0001e20000100800 */
[----:B-1----:R-:W-:Y:S01]  /*1710*/  IABS R0, R24 ;  /* 0x0000001800007213 */ /* 0x002fe20000000000 */
[----:B------:R-:W-:-:S02]  /*1720*/  IMAD.HI.U32 R6, R27, R4, RZ ;  /* 0x000000041b067227 */ /* 0x000fc400078e00ff */
[----:B------:R1:W-:Y:S04]  /*1730*/  STL [R1+0x4c], R5 ;  /* 0x00004c0501007387 */ /* 0x0003e80000100800 */
[----:B------:R-:W4:Y:S01]  /*1740*/  LDL R24, [R1+0xc14] ;  /* 0x000c140001187983 */ /* 0x000f220000100800 */
[----:B0-----:R-:W-:-:S03]  /*1750*/  IABS R7, R26 ;  /* 0x0000001a00077213 */ /* 0x001fc60000000000 */
[----:B------:R2:W-:Y:S01]  /*1760*/  STL [R1+0x48], R2 ;  /* 0x0000480201007387 */ /* 0x0005e20000100800 */
[----:B------:R-:W-:Y:S01]  /*1770*/  IMAD.MOV R6, RZ, RZ, -R6 ;  /* 0x000000ffff067224 */ /* 0x000fe200078e0a06 */
[----:B-1----:R-:W-:Y:S02]  /*1780*/  IABS R5, R21 ;  /* 0x0000001500057213 */ /* 0x002fe40000000000 */
[----:B------:R-:W4:Y:S01]  /*1790*/  LDL R26, [R1+0xc08] ;  /* 0x000c0800011a7983 */ /* 0x000f220000100800 */
[----:B------:R-:W-:-:S03]  /*17a0*/  IMAD R4, R29, R6, R4 ;  /* 0x000000061d047224 */ /* 0x000fc600078e0204 */
[----:B------:R-:W4:Y:S01]  /*17b0*/  LDL R21, [R1+0xc0c] ;  /* 0x000c0c0001157983 */ /* 0x000f220000100800 */
[----:B------:R-:W-:-:S03]  /*17c0*/  IMAD.HI.U32 R3, R27, R0, RZ ;  /* 0x000000001b037227 */ /* 0x000fc600078e00ff */
[----:B------:R-:W-:Y:S01]  /*17d0*/  STL [R1+0x44], R4 ;  /* 0x0000440401007387 */ /* 0x000fe20000100800 */
[----:B------:R-:W-:-:S04]  /*17e0*/  IMAD.HI.U32 R8, R27, R7, RZ ;  /* 0x000000071b087227 */ /* 0x000fc800078e00ff */
[----:B------:R-:W-:Y:S02]  /*17f0*/  IMAD.MOV R3, RZ, RZ, -R3 ;  /* 0x000000ffff037224 */ /* 0x000fe400078e0a03 */
[----:B------:R-:W-:-:S04]  /*1800*/  IMAD.HI.U32 R6, R27, R5, RZ ;  /* 0x000000051b067227 */ /* 0x000fc800078e00ff */
[----:B------:R-:W-:Y:S02]  /*1810*/  IMAD.MOV R8, RZ, RZ, -R8 ;  /* 0x000000ffff087224 */ /* 0x000fe400078e0a08 */
[C---:B------:R-:W-:Y:S02]  /*1820*/  IMAD R0, R29.reuse, R3, R0 ;  /* 0x000000031d007224 */ /* 0x040fe400078e0200 */
[----:B------:R-:W-:Y:S02]  /*1830*/  IMAD.MOV R6, RZ, RZ, -R6 ;  /* 0x000000ffff067224 */ /* 0x000fe400078e0a06 */
[C---:B------:R-:W-:Y:S02]  /*1840*/  IMAD R7, R29.reuse, R8, R7 ;  /* 0x000000081d077224 */ /* 0x040fe400078e0207 */
[----:B------:R-:W-:Y:S01]  /*1850*/  IMAD R6, R29, R6, R5 ;  /* 0x000000061d067224 */ /* 0x000fe200078e0205 */
[----:B--2---:R-:W-:Y:S02]  /*1860*/  IABS R2, R22 ;  /* 0x0000001600027213 */ /* 0x004fe40000000000 */
[----:B------:R-:W2:Y:S04]  /*1870*/  LDL R22, [R1+0xc00] ;  /* 0x000c000001167983 */ /* 0x000ea80000100800 */
[----:B------:R3:W-:Y:S02]  /*1880*/  STL [R1+0x40], R0 ;  /* 0x0000400001007387 */ /* 0x0007e40000100800 */
[----:B---3--:R-:W-:-:S02]  /*1890*/  IABS R0, R23 ;  /* 0x0000001700007213 */ /* 0x008fc40000000000 */
[----:B------:R-:W3:Y:S01]  /*18a0*/  LDL R23, [R1+0xc04] ;  /* 0x000c040001177983 */ /* 0x000ee20000100800 */
[----:B----4-:R-:W-:-:S03]  /*18b0*/  IABS R4, R25 ;  /* 0x0000001900047213 */ /* 0x010fc60000000000 */
[----:B------:R-:W-:Y:S04]  /*18c0*/  STL [R1+0x3c], R7 ;  /* 0x00003c0701007387 */ /* 0x000fe80000100800 */
[----:B------:R-:W-:Y:S04]  /*18d0*/  STL [R1+0x38], R6 ;  /* 0x0000380601007387 */ /* 0x000fe80000100800 */
[----:B------:R-:W4:Y:S01]  /*18e0*/  LDL R25, [R1+0xbf4] ;  /* 0x000bf40001197983 */ /* 0x000f220000100800 */
[----:B------:R-:W-:-:S04]  /*18f0*/  IMAD.HI.U32 R3, R27, R2, RZ ;  /* 0x000000021b037227 */ /* 0x000fc800078e00ff */
[----:B------:R-:W-:Y:S02]  /*1900*/  IMAD.MOV R3, RZ, RZ, -R3 ;  /* 0x000000ffff037224 */ /* 0x000fe400078e0a03 */
[----:B------:R-:W-:-:S04]  /*1910*/  IMAD.HI.U32 R5, R27, R0, RZ ;  /* 0x000000001b057227 */ /* 0x000fc800078e00ff */
[----:B------:R-:W-:Y:S02]  /*1920*/  IMAD R3, R29, R3, R2 ;  /* 0x000000031d037224 */ /* 0x000fe400078e0202 */
[----:B------:R-:W-:-:S04]  /*1930*/  IMAD.HI.U32 R2, R27, R4, RZ ;  /* 0x000000041b027227 */ /* 0x000fc800078e00ff */
[----:B------:R-:W-:Y:S01]  /*1940*/  IMAD.MOV R5, RZ, RZ, -R5 ;  /* 0x000000ffff057224 */ /* 0x000fe200078e0a05 */
[----:B------:R0:W-:Y:S01]  /*1950*/  STL [R1+0x34], R3 ;  /* 0x0000340301007387 */ /* 0x0001e20000100800 */
[----:B------:R-:W-:Y:S02]  /*1960*/  IMAD.MOV R8, RZ, RZ, -R2 ;  /* 0x000000ffff087224 */ /* 0x000fe400078e0a02 */
[C---:B------:R-:W-:Y:S02]  /*1970*/  IMAD R5, R29.reuse, R5, R0 ;  /* 0x000000051d057224 */ /* 0x040fe400078e0200 */
[----:B------:R-:W-:Y:S01]  /*1980*/  IMAD R4, R29, R8, R4 ;  /* 0x000000081d047224 */ /* 0x000fe200078e0204 */
[----:B0-----:R-:W-:Y:S02]  /*1990*/  IABS R3, R24 ;  /* 0x0000001800037213 */ /* 0x001fe40000000000 */
[----:B------:R-:W4:Y:S01]  /*19a0*/  LDL R24, [R1+0xbf8] ;  /* 0x000bf80001187983 */ /* 0x000f220000100800 */
[----:B------:R-:W-:-:S03]  /*19b0*/  IABS R6, R26 ;  /* 0x0000001a00067213 */ /* 0x000fc60000000000 */
[----:B------:R-:W4:Y:S01]  /*19c0*/  LDL R26, [R1+0xbe8] ;  /* 0x000be800011a7983 */ /* 0x000f220000100800 */
[----:B------:R-:W-:Y:S01]  /*19d0*/  IABS R7, R21 ;  /* 0x0000001500077213 */ /* 0x000fe20000000000 */
[----:B------:R-:W-:Y:S02]  /*19e0*/  IMAD.MOV.U32 R2, RZ, RZ, R6 ;  /* 0x000000ffff027224 */ /* 0x000fe400078e0006 */
[----:B------:R0:W-:Y:S01]  /*19f0*/  STL [R1+0x30], R5 ;  /* 0x0000300501007387 */ /* 0x0001e20000100800 */
[----:B------:R-:W-:-:S04]  /*1a00*/  IMAD.HI.U32 R6, R27, R3, RZ ;  /* 0x000000031b067227 */ /* 0x000fc800078e00ff */
[----:B------:R-:W-:Y:S01]  /*1a10*/  IMAD.MOV.U32 R0, RZ, RZ, R7 ;  /* 0x000000ffff007224 */ /* 0x000fe200078e0007 */
[----:B------:R2:W-:Y:S01]  /*1a20*/  STL [R1+0x2c], R4 ;  /* 0x00002c0401007387 */ /* 0x0005e20000100800 */
[----:B------:R-:W-:Y:S02]  /*1a30*/  IMAD.MOV R10, RZ, RZ, -R6 ;  /* 0x000000ffff0a7224 */ /* 0x000fe400078e0a06 */
[C---:B0-----:R-:W-:Y:S01]  /*1a40*/  IMAD.HI.U32 R5, R27.reuse, R2, RZ ;  /* 0x000000021b057227 */ /* 0x041fe200078e00ff */
[----:B------:R-:W4:Y:S03]  /*1a50*/  LDL R20, [R1+0xbec] ;  /* 0x000bec0001147983 */ /* 0x000f260000100800 */
[----:B------:R-:W-:-:S04]  /*1a60*/  IMAD.HI.U32 R7, R27, R0, RZ ;  /* 0x000000001b077227 */ /* 0x000fc800078e00ff */
[----:B------:R-:W-:Y:S02]  /*1a70*/  IMAD.MOV R9, RZ, RZ, -R5 ;  /* 0x000000ffff097224 */ /* 0x000fe400078e0a05 */
[----:B------:R-:W-:Y:S02]  /*1a80*/  IMAD.MOV R6, RZ, RZ, -R7 ;  /* 0x000000ffff067224 */ /* 0x000fe400078e0a07 */
[C---:B------:R-:W-:Y:S02]  /*1a90*/  IMAD R3, R29.reuse, R10, R3 ;  /* 0x0000000a1d037224 */ /* 0x040fe400078e0203 */
[C---:B------:R-:W-:Y:S02]  /*1aa0*/  IMAD R2, R29.reuse, R9, R2 ;  /* 0x000000091d027224 */ /* 0x040fe400078e0202 */
[----:B------:R-:W-:Y:S01]  /*1ab0*/  IMAD R0, R29, R6, R0 ;  /* 0x000000061d007224 */ /* 0x000fe200078e0200 */
[----:B--2---:R-:W-:Y:S02]  /*1ac0*/  IABS R4, R22 ;  /* 0x0000001600047213 */ /* 0x004fe40000000000 */
[----:B------:R-:W2:Y:S04]  /*1ad0*/  LDL R22, [R1+0xbe4] ;  /* 0x000be40001167983 */ /* 0x000ea80000100800 */
[----:B------:R-:W-:Y:S04]  /*1ae0*/  STL [R1+0x28], R3 ;  /* 0x0000280301007387 */ /* 0x000fe80000100800 */
[----:B------:R-:W-:Y:S01]  /*1af0*/  STL [R1+0x24], R2 ;  /* 0x0000240201007387 */ /* 0x000fe20000100800 */
[----:B---3--:R-:W-:-:S03]  /*1b00*/  IABS R8, R23 ;  /* 0x0000001700087213 */ /* 0x008fc60000000000 */
[----:B------:R-:W3:Y:S04]  /*1b10*/  LDL R23, [R1+0xbe0] ;  /* 0x000be00001177983 */ /* 0x000ee80000100800 */
[----:B------:R4:W-:Y:S01]  /*1b20*/  STL [R1+0x20], R0 ;  /* 0x0000200001007387 */ /* 0x0009e20000100800 */
[----:B------:R-:W-:-:S03]  /*1b30*/  IMAD.HI.U32 R7, R27, R4, RZ ;  /* 0x000000041b077227 */ /* 0x000fc600078e00ff */
[----:B------:R-:W3:Y:S01]  /*1b40*/  LDL R21, [R1+0xbd8] ;  /* 0x000bd80001157983 */ /* 0x000ee20000100800 */
[----:B----4-:R-:W-:-:S03]  /*1b50*/  IABS R0, R25 ;  /* 0x0000001900007213 */ /* 0x010fc60000000000 */
[----:B------:R-:W4:Y:S01]  /*1b60*/  LDL R25, [R1+0xbdc] ;  /* 0x000bdc0001197983 */ /* 0x000f220000100800 */
[----:B------:R-:W-:Y:S02]  /*1b70*/  IMAD.MOV.U32 R5, RZ, RZ, R8 ;  /* 0x000000ffff057224 */ /* 0x000fe400078e0008 */
[----:B------:R-:W-:Y:S02]  /*1b80*/  IMAD.MOV R6, RZ, RZ, -R7 ;  /* 0x000000ffff067224 */ /* 0x000fe400078e0a07 */
[----:B------:R-:W-:-:S04]  /*1b90*/  IMAD.HI.U32 R2, R27, R5, RZ ;  /* 0x000000051b027227 */ /* 0x000fc800078e00ff */
[----:B------:R-:W-:Y:S02]  /*1ba0*/  IMAD R6, R29, R6, R4 ;  /* 0x000000061d067224 */ /* 0x000fe400078e0204 */
[----:B------:R-:W-:-:S03]  /*1bb0*/  IMAD.MOV R8, RZ, RZ, -R2 ;  /* 0x000000ffff087224 */ /* 0x000fc600078e0a02 */
[----:B------:R0:W-:Y:S01]  /*1bc0*/  STL [R1+0x1c], R6 ;  /* 0x00001c0601007387 */ /* 0x0001e20000100800 */
[----:B------:R-:W-:Y:S01]  /*1bd0*/  IMAD R4, R29, R8, R5 ;  /* 0x000000081d047224 */ /* 0x000fe200078e0205 */
[----:B------:R-:W-:Y:S02]  /*1be0*/  IABS R3, R24 ;  /* 0x0000001800037213 */ /* 0x000fe40000000000 */
[----:B------:R-:W-:Y:S01]  /*1bf0*/  IABS R7, R26 ;  /* 0x0000001a00077213 */ /* 0x000fe20000000000 */
[C---:B0-----:R-:W-:Y:S01]  /*1c00*/  IMAD.HI.U32 R6, R27.reuse, R0, RZ ;  /* 0x000000001b067227 */ /* 0x041fe200078e00ff */
[----:B------:R-:W3:Y:S03]  /*1c10*/  LDL R24, [R1+0xbd4] ;  /* 0x000bd40001187983 */ /* 0x000ee60000100800 */
[----:B------:R-:W-:Y:S01]  /*1c20*/  IMAD.MOV.U32 R2, RZ, RZ, R7 ;  /* 0x000000ffff027224 */ /* 0x000fe200078e0007 */
[----:B------:R-:W3:Y:S01]  /*1c30*/  LDL R26, [R1+0xbd0] ;  /* 0x000bd000011a7983 */ /* 0x000ee20000100800 */
[----:B------:R-:W-:-:S04]  /*1c40*/  IMAD.HI.U32 R5, R27, R3, RZ ;  /* 0x000000031b057227 */ /* 0x000fc800078e00ff */
[----:B------:R-:W-:-:S04]  /*1c50*/  IMAD.HI.U32 R7, R27, R2, RZ ;  /* 0x000000021b077227 */ /* 0x000fc800078e00ff */
[----:B------:R-:W-:Y:S02]  /*1c60*/  IMAD.MOV R10, RZ, RZ, -R6 ;  /* 0x000000ffff0a7224 */ /* 0x000fe400078e0a06 */
[----:B------:R-:W-:Y:S02]  /*1c70*/  IMAD.MOV R9, RZ, RZ, -R5 ;  /* 0x000000ffff097224 */ /* 0x000fe400078e0a05 */
[----:B------:R-:W-:Y:S01]  /*1c80*/  IMAD.MOV R6, RZ, RZ, -R7 ;  /* 0x000000ffff067224 */ /* 0x000fe200078e0a07 */
[----:B------:R0:W-:Y:S01]  /*1c90*/  STL [R1+0x18], R4 ;  /* 0x0000180401007387 */ /* 0x0001e20000100800 */
[----:B--2---:R-:W-:-:S05]  /*1ca0*/  IABS R8, R22 ;  /* 0x0000001600087213 */ /* 0x004fca0000000000 */
[----:B------:R-:W-:Y:S02]  /*1cb0*/  IMAD.MOV.U32 R5, RZ, RZ, R8 ;  /* 0x000000ffff057224 */ /* 0x000fe400078e0008 */
[C---:B------:R-:W-:Y:S02]  /*1cc0*/  IMAD R8, R29.reuse, R10, R0 ;  /* 0x0000000a1d087224 */ /* 0x040fe400078e0200 */
[C---:B------:R-:W-:Y:S02]  /*1cd0*/  IMAD R0, R29.reuse, R9, R3 ;  /* 0x000000091d007224 */ /* 0x040fe400078e0203 */
[----:B------:R-:W-:Y:S01]  /*1ce0*/  IMAD R3, R29, R6, R2 ;  /* 0x000000061d037224 */ /* 0x000fe200078e0202 */
[----:B------:R-:W-:Y:S04]  /*1cf0*/  STL [R1+0x14], R8 ;  /* 0x0000140801007387 */ /* 0x000fe80000100800 */
[----:B------:R-:W-:Y:S04]  /*1d00*/  STL [R1+0x10], R0 ;  /* 0x0000100001007387 */ /* 0x000fe80000100800 */
[----:B------:R4:W-:Y:S01]  /*1d10*/  STL [R1+0xc], R3 ;  /* 0x00000c0301007387 */ /* 0x0009e20000100800 */
[----:B0-----:R-:W-:Y:S01]  /*1d20*/  IABS R4, R20 ;  /* 0x0000001400047213 */ /* 0x001fe20000000000 */
[----:B------:R-:W-:-:S02]  /*1d30*/  IMAD.HI.U32 R2, R27, R5, RZ ;  /* 0x000000051b027227 */ /* 0x000fc400078e00ff */
[----:B------:R-:W2:Y:S01]  /*1d40*/  LDL R22, [R1+0xbcc] ;  /* 0x000bcc0001167983 */ /* 0x000ea20000100800 */
[----:B----4-:R-:W-:-:S03]  /*1d50*/  IABS R3, R25 ;  /* 0x0000001900037213 */ /* 0x010fc60000000000 */
[----:B------:R-:W4:Y:S01]  /*1d60*/  LDL R25, [R1+0xbc4] ;  /* 0x000bc40001197983 */ /* 0x000f220000100800 */
[----:B------:R-:W-:Y:S01]  /*1d70*/  IMAD.HI.U32 R7, R27, R4, RZ ;  /* 0x000000041b077227 */ /* 0x000fe200078e00ff */
[----:B---3--:R-:W-:Y:S02]  /*1d80*/  IABS R0, R23 ;  /* 0x0000001700007213 */ /* 0x008fe40000000000 */
[----:B------:R-:W3:Y:S01]  /*1d90*/  LDL R23, [R1+0xbc8] ;  /* 0x000bc80001177983 */ /* 0x000ee20000100800 */
[----:B------:R-:W-:Y:S02]  /*1da0*/  IMAD.MOV R6, RZ, RZ, -R7 ;  /* 0x000000ffff067224 */ /* 0x000fe400078e0a07 */
[----:B------:R-:W-:Y:S01]  /*1db0*/  IMAD.MOV R8, RZ, RZ, -R2 ;  /* 0x000000ffff087224 */ /* 0x000fe200078e0a02 */
[----:B------:R-:W-:Y:S01]  /*1dc0*/  IABS R7, R21 ;  /* 0x0000001500077213 */ /* 0x000fe20000000000 */
[C---:B------:R-:W-:Y:S02]  /*1dd0*/  IMAD R6, R29.reuse, R6, R4 ;  /* 0x000000061d067224 */ /* 0x040fe400078e0204 */
[----:B------:R-:W-:-:S02]  /*1de0*/  IMAD R4, R29, R8, R5 ;  /* 0x000000081d047224 */ /* 0x000fc400078e0205 */
[----:B------:R-:W-:Y:S01]  /*1df0*/  IMAD.MOV.U32 R2, RZ, RZ, R7 ;  /* 0x000000ffff027224 */ /* 0x000fe200078e0007 */
[----:B------:R0:W-:Y:S01]  /*1e00*/  STL [R1+0x8], R6 ;  /* 0x0000080601007387 */ /* 0x0001e20000100800 */
[----:B------:R-:W-:-:S03]  /*1e10*/  IMAD.HI.U32 R5, R27, R3, RZ ;  /* 0x000000031b057227 */ /* 0x000fc600078e00ff */
[----:B------:R1:W-:Y:S01]  /*1e20*/  STL [R1+0x4], R4 ;  /* 0x0000040401007387 */ /* 0x0003e20000100800 */
[----:B------:R-:W-:-:S04]  /*1e30*/  IMAD.HI.U32 R7, R27, R2, RZ ;  /* 0x000000021b077227 */ /* 0x000fc800078e00ff */
[----:B0-----:R-:W-:Y:S01]  /*1e40*/  IMAD.HI.U32 R6, R27, R0, RZ ;  /* 0x000000001b067227 */ /* 0x001fe200078e00ff */
[----:B-1----:R-:W-:-:S03]  /*1e50*/  IABS R4, R24 ;  /* 0x0000001800047213 */ /* 0x002fc60000000000 */
[----:B------:R-:W-:Y:S01]  /*1e60*/  IMAD.MOV R9, RZ, RZ, -R6 ;  /* 0x000000ffff097224 */ /* 0x000fe200078e0a06 */
[----:B------:R-:W2:Y:S01]  /*1e70*/  LDL R24, [R1+0xbc0] ;  /* 0x000bc00001187983 */ /* 0x000ea20000100800 */
[----:B------:R-:W-:Y:S01]  /*1e80*/  IMAD.MOV R6, RZ, RZ, -R5 ;  /* 0x000000ffff067224 */ /* 0x000fe200078e0a05 */
[----:B------:R-:W-:Y:S02]  /*1e90*/  IABS R8, R26 ;  /* 0x0000001a00087213 */ /* 0x000fe40000000000 */
[----:B------:R-:W2:Y:S01]  /*1ea0*/  LDL R26, [R1+0xbbc] ;  /* 0x000bbc00011a7983 */ /* 0x000ea20000100800 */
[----:B------:R-:W-:Y:S02]  /*1eb0*/  IMAD.MOV R5, RZ, RZ, -R7 ;  /* 0x000000ffff057224 */ /* 0x000fe400078e0a07 */
[C---:B------:R-:W-:Y:S02]  /*1ec0*/  IMAD R7, R29.reuse, R9, R0 ;  /* 0x000000091d077224 */ /* 0x040fe400078e0200 */
[----:B------:R-:W-:-:S02]  /*1ed0*/  IMAD R0, R29, R6, R3 ;  /* 0x000000061d007224 */ /* 0x000fc400078e0203 */
[----:B------:R-:W-:-:S03]  /*1ee0*/  IMAD R2, R29, R5, R2 ;  /* 0x000000051d027224 */ /* 0x000fc600078e0202 */
[----:B------:R-:W-:Y:S04]  /*1ef0*/  STL [R1+0xec4], R0 ;  /* 0x000ec40001007387 */ /* 0x000fe80000100800 */
[----:B------:R0:W-:Y:S04]  /*1f00*/  STL [R1], R7 ;  /* 0x0000000701007387 */ /* 0x0001e80000100800 */
[----:B------:R1:W-:Y:S01]  /*1f10*/  STL [R1+0xec0], R2 ;  /* 0x000ec00201007387 */ /* 0x0003e20000100800 */
[----:B----4-:R-:W-:-:S03]  /*1f20*/  IABS R9, R25 ;  /* 0x0000001900097213 */ /* 0x010fc60000000000 */
[----:B------:R-:W4:Y:S01]  /*1f30*/  LDL R25, [R1+0xbb0] ;  /* 0x000bb00001197983 */ /* 0x000f220000100800 */
[C---:B0-----:R-:W-:Y:S01]  /*1f40*/  IMAD.HI.U32 R7, R27.reuse, R4, RZ ;  /* 0x000000041b077227 */ /* 0x041fe200078e00ff */
[----:B---3--:R-:W-:Y:S02]  /*1f50*/  IABS R6, R23 ;  /* 0x0000001700067213 */ /* 0x008fe40000000000 */
[----:B------:R-:W3:Y:S01]  /*1f60*/  LDL R23, [R1+0xbb4] ;  /* 0x000bb40001177983 */ /* 0x000ee20000100800 */
[----:B------:R-:W-:Y:S01]  /*1f70*/  IMAD.HI.U32 R3, R27, R8, RZ ;  /* 0x000000081b037227 */ /* 0x000fe200078e00ff */
[----:B--2---:R-:W-:Y:S02]  /*1f80*/  IABS R5, R22 ;  /* 0x0000001600057213 */ /* 0x004fe40000000000 */
[----:B------:R-:W2:Y:S01]  /*1f90*/  LDL R22, [R1+0xbb8] ;  /* 0x000bb80001167983 */ /* 0x000ea20000100800 */
[----:B------:R-:W-:Y:S02]  /*1fa0*/  IMAD.MOV R7, RZ, RZ, -R7 ;  /* 0x000000ffff077224 */ /* 0x000fe400078e0a07 */
[----:B------:R-:W-:-:S02]  /*1fb0*/  IMAD.MOV R10, RZ, RZ, -R3 ;  /* 0x000000ffff0a7224 */ /* 0x000fc400078e0a03 */
[C---:B------:R-:W-:Y:S02]  /*1fc0*/  IMAD R3, R29.reuse, R7, R4 ;  /* 0x000000071d037224 */ /* 0x040fe400078e0204 */
[----:B------:R-:W-:Y:S02]  /*1fd0*/  IMAD R4, R29, R10, R8 ;  /* 0x0000000a1d047224 */ /* 0x000fe400078e0208 */
[----:B------:R-:W-:Y:S01]  /*1fe0*/  IMAD.MOV.U32 R7, RZ, RZ, R9 ;  /* 0x000000ffff077224 */ /* 0x000fe200078e0009 */
[----:B------:R-:W-:Y:S01]  /*1ff0*/  STL [R1+0xec8], R3 ;  /* 0x000ec80301007387 */ /* 0x000fe20000100800 */
[----:B------:R-:W-:-:S03]  /*2000*/  IMAD.HI.U32 R10, R27, R5, RZ ;  /* 0x000000051b0a7227 */ /* 0x000fc600078e00ff */
[----:B------:R0:W-:Y:S01]  /*2010*/  STL [R1+0xea4], R4 ;  /* 0x000ea40401007387 */ /* 0x0001e20000100800 */
[----:B------:R-:W-:-:S04]  /*2020*/  IMAD.HI.U32 R9, R27, R6, RZ ;  /* 0x000000061b097227 */ /* 0x000fc800078e00ff */
[----:B------:R-:W-:Y:S01]  /*2030*/  IMAD.HI.U32 R11, R27, R7, RZ ;  /* 0x000000071b0b7227 */ /* 0x000fe200078e00ff */
[----:B------:R-:W-:Y:S02]  /*2040*/  IABS R8, R24 ;  /* 0x0000001800087213 */ /* 0x000fe40000000000 */
[----:B------:R-:W2:Y:S01]  /*2050*/  LDL R24, [R1+0xbac] ;  /* 0x000bac0001187983 */ /* 0x000ea20000100800 */
[----:B------:R-:W-:Y:S01]  /*2060*/  IMAD.MOV R14, RZ, RZ, -R10 ;  /* 0x000000ffff0e7224 */ /* 0x000fe200078e0a0a */
[----:B------:R-:W-:Y:S01]  /*2070*/  IABS R12, R26 ;  /* 0x0000001a000c7213 */ /* 0x000fe20000000000 */
[----:B------:R-:W-:Y:S01]  /*2080*/  IMAD.MOV R13, RZ, RZ, -R9 ;  /* 0x000000ffff0d7224 */ /* 0x000fe200078e0a09 */
[----:B------:R-:W2:Y:S01]  /*2090*/  LDL R26, [R1+0xba8] ;  /* 0x000ba800011a7983 */ /* 0x000ea20000100800 */
[----:B------:R-:W-:Y:S02]  /*20a0*/  IMAD.MOV R10, RZ, RZ, -R11 ;  /* 0x000000ffff0a7224 */ /* 0x000fe400078e0a0b */
[----:B------:R-:W-:-:S02]  /*20b0*/  IMAD R5, R29, R14, R5 ;  /* 0x0000000e1d057224 */ /* 0x000fc400078e0205 */
[C---:B------:R-:W-:Y:S02]  /*20c0*/  IMAD R6, R29.reuse, R13, R6 ;  /* 0x0000000d1d067224 */ /* 0x040fe400078e0206 */
[----:B------:R-:W-:Y:S01]  /*20d0*/  IMAD R7, R29, R10, R7 ;  /* 0x0000000a1d077224 */ /* 0x000fe200078e0207 */
[----:B------:R0:W-:Y:S04]  /*20e0*/  STL [R1+0xea0], R5 ;  /* 0x000ea00501007387 */ /* 0x0001e80000100800 */
[----:B------:R-:W-:Y:S04]  /*20f0*/  STL [R1+0xe9c], R6 ;  /* 0x000e9c0601007387 */ /* 0x000fe80000100800 */
[----:B------:R0:W-:Y:S01]  /*2100*/  STL [R1+0xe98], R7 ;  /* 0x000e980701007387 */ /* 0x0001e20000100800 */
[----:B----4-:R-:W-:-:S03]  /*2110*/  IABS R14, R25 ;  /* 0x00000019000e7213 */ /* 0x010fc60000000000 */
[----:B------:R-:W4:Y:S01]  /*2120*/  LDL R25, [R1+0xb9c] ;  /* 0x000b9c0001197983 */ /* 0x000f220000100800 */
[----:B------:R-:W-:Y:S02]  /*2130*/  IMAD.MOV.U32 R9, RZ, RZ, R12 ;  /* 0x000000ffff097224 */ /* 0x000fe400078e000c */
[C---:B------:R-:W-:Y:S01]  /*2140*/  IMAD.HI.U32 R13, R27.reuse, R8, RZ ;  /* 0x000000081b0d7227 */ /* 0x040fe200078e00ff */
[----:B---3--:R-:W-:Y:S02]  /*2150*/  IABS R12, R23 ;  /* 0x00000017000c7213 */ /* 0x008fe40000000000 */
[----:B------:R-:W3:Y:S01]  /*2160*/  LDL R23, [R1+0xba0] ;  /* 0x000ba00001177983 */ /* 0x000ee20000100800 */
[----:B------:R-:W-:Y:S01]  /*2170*/  IMAD.HI.U32 R11, R27, R9, RZ ;  /* 0x000000091b0b7227 */ /* 0x000fe200078e00ff */
[----:B--2---:R-:W-:Y:S02]  /*2180*/  IABS R10, R22 ;  /* 0x00000016000a7213 */ /* 0x004fe40000000000 */
[----:B------:R-:W2:Y:S01]  /*2190*/  LDL R22, [R1+0xba4] ;  /* 0x000ba40001167983 */ /* 0x000ea20000100800 */
[----:B------:R-:W-:-:S02]  /*21a0*/  IMAD.MOV R13, RZ, RZ, -R13 ;  /* 0x000000ffff0d7224 */ /* 0x000fc400078e0a0d */
[----:B------:R-:W-:Y:S02]  /*21b0*/  IMAD.MOV R15, RZ, RZ, -R11 ;  /* 0x000000ffff0f7224 */ /* 0x000fe400078e0a0b */
[C---:B------:R-:W-:Y:S02]  /*21c0*/  IMAD R8, R29.reuse, R13, R8 ;  /* 0x0000000d1d087224 */ /* 0x040fe400078e0208 */
[----:B------:R-:W-:Y:S02]  /*21d0*/  IMAD R9, R29, R15, R9 ;  /* 0x0000000f1d097224 */ /* 0x000fe400078e0209 */
[----:B------:R-:W-:Y:S02]  /*21e0*/  IMAD.MOV.U32 R11, RZ, RZ, R12 ;  /* 0x000000ffff0b7224 */ /* 0x000fe400078e000c */
[----:B------:R-:W-:Y:S01]  /*21f0*/  IMAD.MOV.U32 R12, RZ, RZ, R14 ;  /* 0x000000ffff0c7224 */ /* 0x000fe200078e000e */
[----:B------:R-:W-:Y:S01]  /*2200*/  STL [R1+0xea8], R8 ;  /* 0x000ea80801007387 */ /* 0x000fe20000100800 */
[----:B------:R-:W-:-:S03]  /*2210*/  IMAD.HI.U32 R15, R27, R10, RZ ;  /* 0x0000000a1b0f7227 */ /* 0x000fc600078e00ff */
[----:B------:R-:W-:Y:S01]  /*2220*/  STL [R1+0xeac], R9 ;  /* 0x000eac0901007387 */ /* 0x000fe20000100800 */
[C---:B------:R-:W-:Y:S01]  /*2230*/  IMAD.HI.U32 R14, R27.reuse, R11, RZ ;  /* 0x0000000b1b0e7227 */ /* 0x040fe200078e00ff */
[----:B------:R-:W-:Y:S02]  /*2240*/  IABS R13, R24 ;  /* 0x00000018000d7213 */ /* 0x000fe40000000000 */
[----:B------:R-:W2:Y:S01]  /*2250*/  LDL R24, [R1+0xb98] ;  /* 0x000b980001187983 */ /* 0x000ea20000100800 */
[----:B------:R-:W-:Y:S01]  /*2260*/  IMAD.HI.U32 R16, R27, R12, RZ ;  /* 0x0000000c1b107227 */ /* 0x000fe200078e00ff */
[----:B------:R-:W-:Y:S02]  /*2270*/  IABS R17, R26 ;  /* 0x0000001a00117213 */ /* 0x000fe40000000000 */
[----:B------:R-:W2:Y:S01]  /*2280*/  LDL R26, [R1+0xb94] ;  /* 0x000b9400011a7983 */ /* 0x000ea20000100800 */
[----:B------:R-:W-:Y:S02]  /*2290*/  IMAD.MOV R19, RZ, RZ, -R15 ;  /* 0x000000ffff137224 */ /* 0x000fe400078e0a0f */
[----:B------:R-:W-:-:S02]  /*22a0*/  IMAD.MOV R18, RZ, RZ, -R14 ;  /* 0x000000ffff127224 */ /* 0x000fc400078e0a0e */
[----:B------:R-:W-:Y:S02]  /*22b0*/  IMAD.MOV R15, RZ, RZ, -R16 ;  /* 0x000000ffff0f7224 */ /* 0x000fe400078e0a10 */
[C---:B------:R-:W-:Y:S02]  /*22c0*/  IMAD R10, R29.reuse, R19, R10 ;  /* 0x000000131d0a7224 */ /* 0x040fe400078e020a */
[C---:B------:R-:W-:Y:S02]  /*22d0*/  IMAD R11, R29.reuse, R18, R11 ;  /* 0x000000121d0b7224 */ /* 0x040fe400078e020b */
[----:B------:R-:W-:Y:S01]  /*22e0*/  IMAD R12, R29, R15, R12 ;  /* 0x0000000f1d0c7224 */ /* 0x000fe200078e020c */
[----:B------:R-:W-:Y:S04]  /*22f0*/  STL [R1+0xeb0], R10 ;  /* 0x000eb00a01007387 */ /* 0x000fe80000100800 */
[----:B------:R-:W-:Y:S04]  /*2300*/  STL [R1+0xeb4], R11 ;  /* 0x000eb40b01007387 */ /* 0x000fe80000100800 */
[----:B------:R-:W-:Y:S04]  /*2310*/  STL [R1+0xeb8], R12 ;  /* 0x000eb80c01007387 */ /* 0x000fe80000100800 */
[----:B-1----:R-:W2:Y:S04]  /*2320*/  LDL R2, [R1+0xb90] ;  /* 0x000b900001027983 */ /* 0x002ea80000100800 */
[----:B------:R-:W2:Y:S01]  /*2330*/  LDL R0, [R1+0xb8c] ;  /* 0x000b8c0001007983 */ /* 0x000ea20000100800 */
[----:B----4-:R-:W-:-:S03]  /*2340*/  IABS R19, R25 ;  /* 0x0000001900137213 */ /* 0x010fc60000000000 */
[----:B------:R-:W4:Y:S01]  /*2350*/  LDL R25, [R1+0xb88] ;  /* 0x000b880001197983 */ /* 0x000f220000100800 */
[----:B------:R-:W-:Y:S02]  /*2360*/  IMAD.MOV.U32 R14, RZ, RZ, R17 ;  /* 0x000000ffff0e7224 */ /* 0x000fe400078e0011 */
[----:B------:R-:W-:Y:S01]  /*2370*/  IMAD.HI.U32 R18, R27, R13, RZ ;  /* 0x0000000d1b127227 */ /* 0x000fe200078e00ff */
[----:B---3--:R-:W-:-:S03]  /*2380*/  IABS R17, R23 ;  /* 0x0000001700117213 */ /* 0x008fc60000000000 */
[----:B------:R-:W-:Y:S01]  /*2390*/  IMAD.HI.U32 R16, R27, R14, RZ ;  /* 0x0000000e1b107227 */ /* 0x000fe200078e00ff */
[----:B--2---:R-:W-:-:S03]  /*23a0*/  IABS R15, R22 ;  /* 0x00000016000f7213 */ /* 0x004fc60000000000 */
[----:B------:R-:W-:Y:S02]  /*23b0*/  IMAD.MOV R20, RZ, RZ, -R16 ;  /* 0x000000ffff147224 */ /* 0x000fe400078e0a10 */
[----:B------:R-:W-:Y:S02]  /*23c0*/  IMAD.MOV R18, RZ, RZ, -R18 ;  /* 0x000000ffff127224 */ /* 0x000fe400078e0a12 */
[----:B------:R-:W-:Y:S02]  /*23d0*/  IMAD.MOV.U32 R16, RZ, RZ, R17 ;  /* 0x000000ffff107224 */ /* 0x000fe400078e0011 */
[----:B------:R-:W-:Y:S02]  /*23e0*/  IMAD.MOV.U32 R17, RZ, RZ, R19 ;  /* 0x000000ffff117224 */ /* 0x000fe400078e0013 */
[----:B------:R-:W-:Y:S02]  /*23f0*/  IMAD R14, R29, R20, R14 ;  /* 0x000000141d0e7224 */ /* 0x000fe400078e020e */
[----:B------:R-:W-:-:S04]  /*2400*/  IMAD.HI.U32 R20, R27, R15, RZ ;  /* 0x0000000f1b147227 */ /* 0x000fc800078e00ff */
[----:B------:R-:W-:Y:S02]  /*2410*/  IMAD R13, R29, R18, R13 ;  /* 0x000000121d0d7224 */ /* 0x000fe400078e020d */
[----:B------:R-:W-:Y:S01]  /*2420*/  IMAD.HI.U32 R19, R27, R16, RZ ;  /* 0x000000101b137227 */ /* 0x000fe200078e00ff */
[----:B------:R-:W-:-:S03]  /*2430*/  IABS R18, R24 ;  /* 0x0000001800127213 */ /* 0x000fc60000000000 */
[----:B------:R-:W-:Y:S01]  /*2440*/  IMAD.HI.U32 R21, R27, R17, RZ ;  /* 0x000000111b157227 */ /* 0x000fe200078e00ff */
[----:B------:R-:W-:Y:S01]  /*2450*/  IABS R22, R26 ;  /* 0x0000001a00167213 */ /* 0x000fe20000000000 */
[----:B------:R-:W-:Y:S02]  /*2460*/  STL [R1+0xebc], R13 ;  /* 0x000ebc0d01007387 */ /* 0x000fe40000100800 */
[----:B------:R-:W-:Y:S02]  /*2470*/  IMAD.MOV R24, RZ, RZ, -R20 ;  /* 0x000000ffff187224 */ /* 0x000fe400078e0a14 */
[----:B------:R-:W-:Y:S01]  /*2480*/  IMAD.MOV R23, RZ, RZ, -R19 ;  /* 0x000000ffff177224 */ /* 0x000fe200078e0a13 */
[----:B------:R-:W-:Y:S01]  /*2490*/  STL [R1+0xecc], R14 ;  /* 0x000ecc0e01007387 */ /* 0x000fe20000100800 */
[----:B------:R-:W-:Y:S02]  /*24a0*/  IMAD.MOV R20, RZ, RZ, -R21 ;  /* 0x000000ffff147224 */ /* 0x000fe400078e0a15 */
[C---:B------:R-:W-:Y:S01]  /*24b0*/  IMAD R15, R29.reuse, R24, R15 ;  /* 0x000000181d0f7224 */ /* 0x040fe200078e020f */
[----:B------:R-:W2:Y:S01]  /*24c0*/  LDL R26, [R1+0xb84] ;  /* 0x000b8400011a7983 */ /* 0x000ea20000100800 */
[----:B------:R-:W-:-:S02]  /*24d0*/  IMAD R16, R29, R23, R16 ;  /* 0x000000171d107224 */ /* 0x000fc400078e0210 */
[----:B------:R-:W-:Y:S02]  /*24e0*/  IMAD.MOV.U32 R19, RZ, RZ, R22 ;  /* 0x000000ffff137224 */ /* 0x000fe400078e0016 */
[----:B------:R-:W-:Y:S01]  /*24f0*/  IMAD R17, R29, R20, R17 ;  /* 0x000000141d117224 */ /* 0x000fe200078e0211 */
[----:B------:R-:W-:Y:S01]  /*2500*/  STL [R1+0xed0], R15 ;  /* 0x000ed00f01007387 */ /* 0x000fe20000100800 */
[----:B------:R-:W-:-:S03]  /*2510*/  IMAD.HI.U32 R23, R27, R18, RZ ;  /* 0x000000121b177227 */ /* 0x000fc600078e00ff */
[----:B------:R1:W-:Y:S01]  /*2520*/  STL [R1+0xed4], R16 ;  /* 0x000ed41001007387 */ /* 0x0003e20000100800 */
[----:B------:R-:W-:-:S03]  /*2530*/  IMAD.HI.U32 R21, R27, R19, RZ ;  /* 0x000000131b157227 */ /* 0x000fc600078e00ff */
[----:B------:R-:W-:Y:S01]  /*2540*/  STL [R1+0xed8], R17 ;  /* 0x000ed81101007387 */ /* 0x000fe20000100800 */
[----:B------:R-:W-:Y:S01]  /*2550*/  IABS R20, R2 ;  /* 0x0000000200147213 */ /* 0x000fe20000000000 */
[----:B------:R-:W-:Y:S02]  /*2560*/  IMAD.MOV R23, RZ, RZ, -R23 ;  /* 0x000000ffff177224 */ /* 0x000fe400078e0a17 */
[----:B0-----:R-:W3:Y:S04]  /*2570*/  LDL R4, [R1+0x340] ;  /* 0x0003400001047983 */ /* 0x001ee80000100800 */
[----:B------:R-:W3:Y:S01]  /*2580*/  LDL R2, [R1+0xb74] ;  /* 0x000b740001027983 */ /* 0x000ee20000100800 */
[----:B------:R-:W-:Y:S01]  /*2590*/  IMAD R18, R29, R23, R18 ;  /* 0x000000171d127224 */ /* 0x000fe200078e0212 */
[----:B------:R-:W-:-:S02]  /*25a0*/  IABS R22, R0 ;  /* 0x0000000000167213 */ /* 0x000fc40000000000 */
[----:B------:R-:W3:Y:S04]  /*25b0*/  LDL R5, [R1+0xb70] ;  /* 0x000b700001057983 */ /* 0x000ee80000100800 */
[----:B------:R0:W-:Y:S01]  /*25c0*/  STL [R1+0xedc], R18 ;  /* 0x000edc1201007387 */ /* 0x0001e20000100800 */
[----:B----4-:R-:W-:Y:S01]  /*25d0*/  IABS R24, R25 ;  /* 0x0000001900187213 */ /* 0x010fe20000000000 */
[----:B------:R-:W-:-:S04]  /*25e0*/  IMAD.MOV R25, RZ, RZ, -R21 ;  /* 0x000000ffff197224 */ /* 0x000fc800078e0a15 */
[----:B------:R-:W-:-:S05]  /*25f0*/  IMAD R19, R29, R25, R19 ;  /* 0x000000191d137224 */ /* 0x000fca00078e0213 */
[----:B------:R2:W-:Y:S04]  /*2600*/  STL [R1+0xee0], R19 ;  /* 0x000ee01301007387 */ /* 0x0005e80000100800 */
[----:B------:R-:W4:Y:S04]  /*2610*/  LDL R0, [R1+0xb78] ;  /* 0x000b780001007983 */ /* 0x000f280000100800 */
[----:B------:R-:W4:Y:S01]  /*2620*/  LDL R7, [R1+0xb7c] ;  /* 0x000b7c0001077983 */ /* 0x000f220000100800 */
[----:B------:R-:W-:Y:S02]  /*2630*/  IMAD.MOV.U32 R21, RZ, RZ, R22 ;  /* 0x000000ffff157224 */ /* 0x000fe400078e0016 */
[----:B------:R-:W-:-:S02]  /*2640*/  IMAD.MOV.U32 R22, RZ, RZ, R24 ;  /* 0x000000ffff167224 */ /* 0x000fc400078e0018 */
[----:B------:R-:W-:Y:S01]  /*2650*/  IMAD.HI.U32 R24, R27, R21, RZ ;  /* 0x000000151b187227 */ /* 0x000fe200078e00ff */
[----:B------:R-:W-:-:S03]  /*2660*/  IABS R28, R28 ;  /* 0x0000001c001c7213 */ /* 0x000fc60000000000 */
[----:B------:R-:W-:-:S04]  /*2670*/  IMAD.HI.U32 R25, R27, R20, RZ ;  /* 0x000000141b197227 */ /* 0x000fc800078e00ff */
[----:B------:R-:W-:Y:S02]  /*2680*/  IMAD.MOV R3, RZ, RZ, -R24 ;  /* 0x000000ffff037224 */ /* 0x000fe400078e0a18 */
[----:B------:R-:W-:Y:S02]  /*2690*/  IMAD.MOV R6, RZ, RZ, -R25 ;  /* 0x000000ffff067224 */ /* 0x000fe400078e0a19 */
[----:B------:R-:W-:Y:S02]  /*26a0*/  IMAD.MOV.U32 R24, RZ, RZ, R28 ;  /* 0x000000ffff187224 */ /* 0x000fe400078e001c */
[----:B------:R-:W-:Y:S01]  /*26b0*/  IMAD R21, R29, R3, R21 ;  /* 0x000000031d157224 */ /* 0x000fe200078e0215 */
[----:B--2---:R-:W-:Y:S01]  /*26c0*/  IABS R23, R26 ;  /* 0x0000001a00177213 */ /* 0x004fe20000000000 */
[----:B------:R-:W-:-:S04]  /*26d0*/  IMAD.HI.U32 R26, R27, R22, RZ ;  /* 0x000000161b1a7227 */ /* 0x000fc800078e00ff */
[----:B------:R-:W-:Y:S02]  /*26e0*/  IMAD R20, R29, R6, R20 ;  /* 0x000000061d147224 */ /* 0x000fe400078e0214 */
[----:B------:R-:W-:-:S04]  /*26f0*/  IMAD.HI.U32 R3, R27, R23, RZ ;  /* 0x000000171b037227 */ /* 0x000fc800078e00ff */
[----:B------:R-:W-:Y:S02]  /*2700*/  IMAD.MOV R25, RZ, RZ, -R26 ;  /* 0x000000ffff197224 */ /* 0x000fe400078e0a1a */
[----:B------:R-:W-:Y:S01]  /*2710*/  IMAD.HI.U32 R26, R27, R24, RZ ;  /* 0x000000181b1a7227 */ /* 0x000fe200078e00ff */
[----:B------:R-:W-:Y:S01]  /*2720*/  STL [R1+0xee4], R20 ;  /* 0x000ee41401007387 */ /* 0x000fe20000100800 */
[----:B---3--:R-:W-:Y:S02]  /*2730*/  IABS R28, R4 ;  /* 0x00000004001c7213 */ /* 0x008fe40000000000 */
[----:B------:R-:W-:Y:S01]  /*2740*/  IMAD.MOV R4, RZ, RZ, -R3 ;  /* 0x000000ffff047224 */ /* 0x000fe200078e0a03 */
[----:B-1----:R-:W2:Y:S01]  /*2750*/  LDL R16, [R1+0xb6c] ;  /* 0x000b6c0001107983 */ /* 0x002ea20000100800 */
[----:B------:R-:W-:Y:S01]  /*2760*/  IABS R3, R2 ;  /* 0x0000000200037213 */ /* 0x000fe20000000000 */
[----:B------:R-:W-:Y:S02]  /*2770*/  IMAD.MOV R2, RZ, RZ, -R26 ;  /* 0x000000ffff027224 */ /* 0x000fe400078e0a1a */
[----:B------:R-:W3:Y:S01]  /*2780*/  LDL.LU R15, [R1+0x88] ;  /* 0x00008800010f7983 */ /* 0x000ee20000300800 */
[----:B------:R-:W-:-:S02]  /*2790*/  IMAD.MOV.U32 R26, RZ, RZ, R28 ;  /* 0x000000ffff1a7224 */ /* 0x000fc400078e001c */
[----:B------:R-:W-:Y:S01]  /*27a0*/  IMAD.MOV.U32 R28, RZ, RZ, R3 ;  /* 0x000000ffff1c7224 */ /* 0x000fe200078e0003 */
[----:B------:R-:W2:Y:S01]  /*27b0*/  LDL.LU R14, [R1+0x84] ;  /* 0x00008400010e7983 */ /* 0x000ea20000300800 */
[----:B------:R-:W-:-:S03]  /*27c0*/  IMAD R24, R29, R2, R24 ;  /* 0x000000021d187224 */ /* 0x000fc600078e0218 */
[----:B------:R-:W2:Y:S01]  /*27d0*/  LDL.LU R3, [R1+0x80] ;  /* 0x0000800001037983 */ /* 0x000ea20000300800 */
[----:B------:R-:W-:-:S03]  /*27e0*/  IMAD R23, R29, R4, R23 ;  /* 0x000000041d177224 */ /* 0x000fc600078e0217 */
[----:B------:R-:W2:Y:S04]  /*27f0*/  LDL.LU R2, [R1+0x7c] ;  /* 0x00007c0001027983 */ /* 0x000ea80000300800 */
[----:B------:R-:W2:Y:S01]  /*2800*/  LDL.LU R4, [R1+0xa4] ;  /* 0x0000a40001047983 */ /* 0x000ea20000300800 */
[----:B------:R-:W-:-:S04]  /*2810*/  IMAD.HI.U32 R8, R27, R28, RZ ;  /* 0x0000001c1b087227 */ /* 0x000fc800078e00ff */
[----:B0-----:R-:W-:Y:S02]  /*2820*/  IMAD.MOV R18, RZ, RZ, -R8 ;  /* 0x000000ffff127224 */ /* 0x001fe400078e0a08 */
[----:B------:R-:W-:Y:S01]  /*2830*/  IMAD R22, R29, R25, R22 ;  /* 0x000000191d167224 */ /* 0x000fe200078e0216 */
[----:B------:R-:W-:-:S05]  /*2840*/  IABS R25, R5 ;  /* 0x0000000500197213 */ /* 0x000fca0000000000 */
[----:B------:R-:W-:-:S04]  /*2850*/  IMAD.HI.U32 R5, R27, R25, RZ ;  /* 0x000000191b057227 */ /* 0x000fc800078e00ff */
[----:B------:R-:W-:-:S04]  /*2860*/  IMAD.MOV R5, RZ, RZ, -R5 ;  /* 0x000000ffff057224 */ /* 0x000fc800078e0a05 */
[----:B------:R-:W-:Y:S01]  /*2870*/  IMAD R19, R29, R5, R25 ;  /* 0x000000051d137224 */ /* 0x000fe200078e0219 */
[----:B----4-:R-:W-:Y:S02]  /*2880*/  IABS R9, R0 ;  /* 0x0000000000097213 */ /* 0x010fe40000000000 */
[----:B------:R-:W4:Y:S04]  /*2890*/  LDL.LU R0, [R1+0x78] ;  /* 0x0000780001007983 */ /* 0x000f280000300800 */
[----:B------:R-:W4:Y:S01]  /*28a0*/  LDL.LU R12, [R1+0x74] ;  /* 0x00007400010c7983 */ /* 0x000f220000300800 */
[----:B------:R-:W-:-:S03]  /*28b0*/  IABS R7, R7 ;  /* 0x0000000700077213 */ /* 0x000fc60000000000 */
[----:B------:R-:W4:Y:S01]  /*28c0*/  LDL.LU R11, [R1+0x70] ;  /* 0x00007000010b7983 */ /* 0x000f220000300800 */
[----:B------:R-:W-:-:S03]  /*28d0*/  IMAD.MOV.U32 R17, RZ, RZ, R9 ;  /* 0x000000ffff117224 */ /* 0x000fc600078e0009 */
[----:B------:R-:W4:Y:S01]  /*28e0*/  LDL.LU R10, [R1+0x6c] ;  /* 0x00006c00010a7983 */ /* 0x000f220000300800 */
[----:B------:R-:W-:-:S03]  /*28f0*/  IMAD.MOV.U32 R13, RZ, RZ, R7 ;  /* 0x000000ffff0d7224 */ /* 0x000fc600078e0007 */
[----:B------:R-:W4:Y:S04]  /*2900*/  LDL.LU R9, [R1+0x68] ;  /* 0x0000680001097983 */ /* 0x000f280000300800 */
[----:B------:R-:W4:Y:S04]  /*2910*/  LDL.LU R8, [R1+0x64] ;  /* 0x0000640001087983 */ /* 0x000f280000300800 */
[----:B------:R-:W4:Y:S04]  /*2920*/  LDL.LU R7, [R1+0x60] ;  /* 0x0000600001077983 */ /* 0x000f280000300800 */
[----:B------:R-:W4:Y:S01]  /*2930*/  LDL.LU R5, [R1+0x5c] ;  /* 0x00005c0001057983 */ /* 0x000f220000300800 */
[----:B------:R-:W-:-:S04]  /*2940*/  IMAD.HI.U32 R6, R27, R26, RZ ;  /* 0x0000001a1b067227 */ /* 0x000fc800078e00ff */
[----:B------:R-:W-:-:S04]  /*2950*/  IMAD.MOV R6, RZ, RZ, -R6 ;  /* 0x000000ffff067224 */ /* 0x000fc800078e0a06 */
[----:B------:R-:W-:-:S05]  /*2960*/  IMAD R25, R29, R6, R26 ;  /* 0x000000061d197224 */ /* 0x000fca00078e021a */
[C---:B------:R-:W-:Y:S02]  /*2970*/  ISETP.GT.U32.AND P2, PT, R29.reuse, R25, PT ;  /* 0x000000191d00720c */ /* 0x040fe40003f44070 */
[C---:B---3--:R-:W-:Y:S02]  /*2980*/  ISETP.GT.U32.AND P0, PT, R29.reuse, R15, PT ;  /* 0x0000000f1d00720c */ /* 0x048fe40003f04070 */
[C---:B--2---:R-:W-:Y:S02]  /*2990*/  ISETP.GT.U32.AND P1, PT, R29.reuse, R14, PT ;  /* 0x0000000e1d00720c */ /* 0x044fe40003f24070 */
[C---:B------:R-:W-:Y:S02]  /*29a0*/  ISETP.GT.U32.AND P4, PT, R29.reuse, R3, PT ;  /* 0x000000031d00720c */ /* 0x040fe40003f84070 */
[----:B------:R-:W-:-:S05]  /*29b0*/  ISETP.GT.U32.AND P3, PT, R29, R2, PT ;  /* 0x000000021d00720c */ /* 0x000fca0003f64070 */
[--C-:B------:R-:W-:Y:S02]  /*29c0*/  @!P2 IMAD.IADD R25, R25, 0x1, -R29.reuse ;  /* 0x000000011919a824 */ /* 0x100fe400078e0a1d */
[--C-:B------:R-:W-:Y:S02]  /*29d0*/  @!P0 IMAD.IADD R15, R15, 0x1, -R29.reuse ;  /* 0x000000010f0f8824 */ /* 0x100fe400078e0a1d */
[--C-:B------:R-:W-:Y:S02]  /*29e0*/  @!P1 IMAD.IADD R14, R14, 0x1, -R29.reuse ;  /* 0x000000010e0e9824 */ /* 0x100fe400078e0a1d */
[----:B------:R-:W-:Y:S02]  /*29f0*/  IMAD R26, R29, R18, R28 ;  /* 0x000000121d1a7224 */ /* 0x000fe400078e021c */
[----:B------:R-:W-:Y:S02]  /*2a00*/  @!P4 IMAD.IADD R3, R3, 0x1, -R29 ;  /* 0x000000010303c824 */ /* 0x000fe400078e0a1d */
[----:B------:R-:W-:-:S04]  /*2a10*/  IMAD.HI.U32 R6, R27, R17, RZ ;  /* 0x000000111b067227 */ /* 0x000fc800078e00ff */
[----:B------:R-:W-:Y:S01]  /*2a20*/  IMAD.HI.U32 R28, R27, R13, RZ ;  /* 0x0000000d1b1c7227 */ /* 0x000fe200078e00ff */
[----:B------:R-:W-:-:S03]  /*2a30*/  IABS R27, R16 ;  /* 0x00000010001b7213 */ /* 0x000fc60000000000 */
[----:B------:R-:W-:Y:S02]  /*2a40*/  @!P3 IMAD.IADD R2, R2, 0x1, -R29 ;  /* 0x000000010202b824 */ /* 0x000fe400078e0a1d */
[----:B------:R-:W-:Y:S02]  /*2a50*/  IMAD.MOV R16, RZ, RZ, -R6 ;  /* 0x000000ffff107224 */ /* 0x000fe400078e0a06 */
[----:B------:R-:W-:Y:S01]  /*2a60*/  IMAD.MOV.U32 R6, RZ, RZ, R27 ;  /* 0x000000ffff067224 */ /* 0x000fe200078e001b */
[----:B------:R-:W-:Y:S01]  /*2a70*/  STL [R1+0x8c], R19 ;  /* 0x00008c1301007387 */ /* 0x000fe20000100800 */
[----:B------:R-:W-:-:S03]  /*2a80*/  IMAD.MOV R28, RZ, RZ, -R28 ;  /* 0x000000ffff1c7224 */ /* 0x000fc600078e0a1c */
[----:B------:R0:W-:Y:S01]  /*2a90*/  STL [R1+0x90], R6 ;  /* 0x0000900601007387 */ /* 0x0001e20000100800 */
[C---:B------:R-:W-:Y:S02]  /*2aa0*/  IMAD R28, R29.reuse, R28, R13 ;  /* 0x0000001c1d1c7224 */ /* 0x040fe400078e020d */
[----:B0-----:R-:W-:Y:S02]  /*2ab0*/  IMAD.HI.U32 R6, R4, R6, RZ ;  /* 0x0000000604067227 */ /* 0x001fe400078e00ff */
[----:B------:R-:W2:Y:S02]  /*2ac0*/  LDL.LU R4, [R1+0x58] ;  /* 0x0000580001047983 */ /* 0x000ea40000300800 */
[----:B------:R-:W-:Y:S02]  /*2ad0*/  IMAD.MOV R13, RZ, RZ, -R6 ;  /* 0x000000ffff0d7224 */ /* 0x000fe400078e0a06 */
[----:B------:R-:W3:Y:S01]  /*2ae0*/  LDL.LU R6, [R1+0x54] ;  /* 0x0000540001067983 */ /* 0x000ee20000300800 */
[----:B------:R-:W-:-:S03]  /*2af0*/  IMAD R27, R29, R16, R17 ;  /* 0x000000101d1b7224 */ /* 0x000fc600078e0211 */
[----:B------:R-:W2:Y:S04]  /*2b00*/  LDL.LU R20, [R1+0x50] ;  /* 0x0000500001147983 */ /* 0x000ea80000300800 */
[----:B------:R-:W2:Y:S04]  /*2b10*/  LDL.LU R19, [R1+0x4c] ;  /* 0x00004c0001137983 */ /* 0x000ea80000300800 */
[----:B------:R-:W2:Y:S04]  /*2b20*/  LDL.LU R18, [R1+0x48] ;  /* 0x0000480001127983 */ /* 0x000ea80000300800 */
[----:B------:R-:W2:Y:S01]  /*2b30*/  LDL.LU R17, [R1+0x44] ;  /* 0x0000440001117983 */ /* 0x000ea20000300800 */
[----:B----4-:R-:W-:-:S02]  /*2b40*/  ISETP.GT.U32.AND P6, PT, R29, R12, PT ;  /* 0x0000000c1d00720c */ /* 0x010fc40003fc4070 */
[C---:B------:R-:W-:Y:S02]  /*2b50*/  ISETP.GT.U32.AND P2, PT, R29.reuse, R11, PT ;  /* 0x0000000b1d00720c */ /* 0x040fe40003f44070 */
[C---:B------:R-:W-:Y:S02]  /*2b60*/  ISETP.GT.U32.AND P5, PT, R29.reuse, R0, PT ;  /* 0x000000001d00720c */ /* 0x040fe40003fa4070 */
[C---:B------:R-:W-:Y:S02]  /*2b70*/  ISETP.GT.U32.AND P0, PT, R29.reuse, R10, PT ;  /* 0x0000000a1d00720c */ /* 0x040fe40003f04070 */
[C---:B------:R-:W-:Y:S02]  /*2b80*/  ISETP.GT.U32.AND P1, PT, R29.reuse, R9, PT ;  /* 0x000000091d00720c */ /* 0x040fe40003f24070 */
[----:B------:R-:W-:-:S03]  /*2b90*/  ISETP.GT.U32.AND P4, PT, R29, R8, PT ;  /* 0x000000081d00720c */ /* 0x000fc60003f84070 */
[--C-:B------:R-:W-:Y:S01]  /*2ba0*/  @!P6 IMAD.IADD R12, R12, 0x1, -R29.reuse ;  /* 0x000000010c0ce824 */ /* 0x100fe200078e0a1d */
[C---:B------:R-:W-:Y:S02]  /*2bb0*/  ISETP.GT.U32.AND P3, PT, R29.reuse, R7, PT ;  /* 0x000000071d00720c */ /* 0x040fe40003f64070 */
[----:B------:R-:W-:Y:S01]  /*2bc0*/  ISETP.GT.U32.AND P6, PT, R29, R25, PT ;  /* 0x000000191d00720c */ /* 0x000fe20003fc4070 */
[--C-:B------:R-:W-:Y:S01]  /*2bd0*/  @!P2 IMAD.IADD R11, R11, 0x1, -R29.reuse ;  /* 0x000000010b0ba824 */ /* 0x100fe200078e0a1d */
[C---:B------:R-:W-:Y:S01]  /*2be0*/  ISETP.GT.U32.AND P2, PT, R29.reuse, R15, PT ;  /* 0x0000000f1d00720c */ /* 0x040fe20003f44070 */
[--C-:B------:R-:W-:Y:S01]  /*2bf0*/  @!P0 IMAD.IADD R10, R10, 0x1, -R29.reuse ;  /* 0x000000010a0a8824 */ /* 0x100fe200078e0a1d */
[----:B------:R-:W-:Y:S01]  /*2c00*/  ISETP.GT.U32.AND P0, PT, R29, R14, PT ;  /* 0x0000000e1d00720c */ /* 0x000fe20003f04070 */
[--C-:B------:R-:W-:Y:S02]  /*2c10*/  @!P5 IMAD.IADD R0, R0, 0x1, -R29.reuse ;  /* 0x000000010000d824 */ /* 0x100fe400078e0a1d */
[--C-:B------:R-:W-:Y:S01]  /*2c20*/  @!P1 IMAD.IADD R9, R9, 0x1, -R29.reuse ;  /* 0x0000000109099824 */ /* 0x100fe200078e0a1d */
[C---:B------:R-:W-:Y:S01]  /*2c30*/  ISETP.GT.U32.AND P1, PT, R29.reuse, R3, PT ;  /* 0x000000031d00720c */ /* 0x040fe20003f24070 */
[--C-:B------:R-:W-:Y:S01]  /*2c40*/  @!P4 IMAD.IADD R8, R8, 0x1, -R29.reuse ;  /* 0x000000010808c824 */ /* 0x100fe200078e0a1d */
[----:B------:R-:W-:Y:S01]  /*2c50*/  ISETP.GT.U32.AND P4, PT, R29, R2, PT ;  /* 0x000000021d00720c */ /* 0x000fe20003f84070 */
[--C-:B------:R-:W-:Y:S01]  /*2c60*/  @!P3 IMAD.IADD R7, R7, 0x1, -R29.reuse ;  /* 0x000000010707b824 */ /* 0x100fe200078e0a1d */
[----:B------:R-:W-:Y:S01]  /*2c70*/  ISETP.GT.U32.AND P3, PT, R29, R0, PT ;  /* 0x000000001d00720c */ /* 0x000fe20003f64070 */
[--C-:B------:R-:W-:Y:S01]  /*2c80*/  @!P6 IMAD.IADD R25, R25, 0x1, -R29.reuse ;  /* 0x000000011919e824 */ /* 0x100fe200078e0a1d */
[----:B------:R-:W-:Y:S01]  /*2c90*/  ISETP.GT.U32.AND P5, PT, R29, R5, PT ;  /* 0x000000051d00720c */ /* 0x000fe20003fa4070 */
[----:B------:R-:W-:-:S02]  /*2ca0*/  @!P2 IMAD.IADD R15, R15, 0x1, -R29 ;  /* 0x000000010f0fa824 */ /* 0x000fc400078e0a1d */
[--C-:B------:R-:W-:Y:S01]  /*2cb0*/  @!P0 IMAD.IADD R14, R14, 0x1, -R29.reuse ;  /* 0x000000010e0e8824 */ /* 0x100fe200078e0a1d */
[----:B------:R0:W-:Y:S03]  /*2cc0*/  STL [R1+0xe5c], R25 ;  /* 0x000e5c1901007387 */ /* 0x0001e60000100800 */
[--C-:B------:R-:W-:Y:S02]  /*2cd0*/  @!P1 IMAD.IADD R3, R3, 0x1, -R29.reuse ;  /* 0x0000000103039824 */ /* 0x100fe400078e0a1d */
[--C-:B------:R-:W-:Y:S01]  /*2ce0*/  @!P4 IMAD.IADD R2, R2, 0x1, -R29.reuse ;  /* 0x000000010202c824 */ /* 0x100fe200078e0a1d */
[----:B0-----:R-:W4:Y:S01]  /*2cf0*/  LDL.LU R25, [R1+0x34] ;  /* 0x0000340001197983 */ /* 0x001f220000300800 */
[----:B------:R-:W-:-:S03]  /*2d00*/  @!P3 IMAD.IADD R0, R0, 0x1, -R29 ;  /* 0x000000010000b824 */ /* 0x000fc600078e0a1d */
[----:B------:R-:W2:Y:S04]  /*2d10*/  LDL.LU R16, [R1+0x40] ;  /* 0x0000400001107983 */ /* 0x000ea80000300800 */
[----:B------:R0:W-:Y:S04]  /*2d20*/  STL [R1+0x88], R15 ;  /* 0x0000880f01007387 */ /* 0x0001e80000100800 */
[----:B------:R1:W-:Y:S01]  /*2d30*/  STL [R1+0x84], R14 ;  /* 0x0000840e01007387 */ /* 0x0003e20000100800 */
[----:B------:R-:W-:-:S03]  /*2d40*/  @!P5 IMAD.IADD R5, R5, 0x1, -R29 ;  /* 0x000000010505d824 */ /* 0x000fc600078e0a1d */
[----:B0-----:R-:W2:Y:S04]  /*2d50*/  LDL.LU R15, [R1+0x3c] ;  /* 0x00003c00010f7983 */ /* 0x001ea80000300800 */
[----:B-1----:R-:W2:Y:S04]  /*2d60*/  LDL.LU R14, [R1+0x38] ;  /* 0x00003800010e7983 */ /* 0x002ea80000300800 */
[----:B------:R0:W-:Y:S01]  /*2d70*/  STL [R1+0x80], R3 ;  /* 0x0000800301007387 */ /* 0x0001e20000100800 */
[----:B------:R-:W-:-:S03]  /*2d80*/  ISETP.GT.U32.AND P5, PT, R29, R12, PT ;  /* 0x0000000c1d00720c */ /* 0x000fc60003fa4070 */
[----:B------:R-:W-:Y:S01]  /*2d90*/  STL [R1+0x7c], R2 ;  /* 0x00007c0201007387 */ /* 0x000fe20000100800 */
[C---:B------:R-:W-:Y:S02]  /*2da0*/  ISETP.GT.U32.AND P2, PT, R29.reuse, R11, PT ;  /* 0x0000000b1d00720c */ /* 0x040fe40003f44070 */
[C---:B------:R-:W-:Y:S01]  /*2db0*/  ISETP.GT.U32.AND P0, PT, R29.reuse, R10, PT ;  /* 0x0000000a1d00720c */ /* 0x040fe20003f04070 */
[----:B0-----:R-:W2:Y:S01]  /*2dc0*/  LDL.LU R3, [R1+0x30] ;  /* 0x0000300001037983 */ /* 0x001ea20000300800 */
[C---:B------:R-:W-:Y:S02]  /*2dd0*/  ISETP.GT.U32.AND P1, PT, R29.reuse, R9, PT ;  /* 0x000000091d00720c */ /* 0x040fe40003f24070 */
[C---:B------:R-:W-:Y:S01]  /*2de0*/  ISETP.GT.U32.AND P4, PT, R29.reuse, R8, PT ;  /* 0x000000081d00720c */ /* 0x040fe20003f84070 */
[----:B------:R0:W-:Y:S01]  /*2df0*/  STL [R1+0x78], R0 ;  /* 0x0000780001007387 */ /* 0x0001e20000100800 */
[----:B------:R-:W-:-:S03]  /*2e00*/  ISETP.GT.U32.AND P3, PT, R29, R7, PT ;  /* 0x000000071d00720c */ /* 0x000fc60003f64070 */
[----:B0-----:R-:W2:Y:S04]  /*2e10*/  LDL.LU R0, [R1+0x2c] ;  /* 0x00002c0001007983 */ /* 0x001ea80000300800 */
[----:B------:R-:W2:Y:S01]  /*2e20*/  LDL.LU R29, [R1+0x90] ;  /* 0x00009000011d7983 */ /* 0x000ea20000300800 */
[----:B------:R-:W-:-:S05]  /*2e30*/  IABS R2, c[0x0][0x178] ;  /* 0x00005e0000027a13 */ /* 0x000fca0000000000 */
[----:B--2---:R-:W-:Y:S02]  /*2e40*/  IMAD R13, R2, R13, R29 ;  /* 0x0000000d020d7224 */ /* 0x004fe400078e021d */
[----:B------:R-:W2:Y:S01]  /*2e50*/  LDL.LU R2, [R1+0x28] ;  /* 0x0000280001027983 */ /* 0x000ea20000300800 */
[----:B------:R-:W-:-:S04]  /*2e60*/  IABS R29, c[0x0][0x17c] ;  /* 0x00005f00001d7a13 */ /* 0x000fc80000000000 */
[C---:B------:R-:W-:Y:S01]  /*2e70*/  ISETP.GT.U32.AND P6, PT, R29.reuse, R5, PT ;  /* 0x000000051d00720c */ /* 0x040fe20003fc4070 */
[--C-:B------:R-:W-:Y:S01]  /*2e80*/  @!P5 IMAD.IADD R12, R12, 0x1, -R29.reuse ;  /* 0x000000010c0cd824 */ /* 0x100fe200078e0a1d */
[----:B------:R-:W-:Y:S01]  /*2e90*/  ISETP.GT.U32.AND P5, PT, R29, R4, PT ;  /* 0x000000041d00720c */ /* 0x000fe20003fa4070 */
[--C-:B------:R-:W-:Y:S01]  /*2ea0*/  @!P2 IMAD.IADD R11, R11, 0x1, -R29.reuse ;  /* 0x000000010b0ba824 */ /* 0x100fe200078e0a1d */
[C---:B---3--:R-:W-:Y:S01]  /*2eb0*/  ISETP.GT.U32.AND P2, PT, R29.reuse, R6, PT ;  /* 0x000000061d00720c */ /* 0x048fe20003f44070 */
[--C-:B------:R-:W-:Y:S01]  /*2ec0*/  @!P0 IMAD.IADD R10, R10, 0x1, -R29.reuse ;  /* 0x000000010a0a8824 */ /* 0x100fe200078e0a1d */
[----:B------:R-:W-:Y:S01]  /*2ed0*/  ISETP.GT.U32.AND P0, PT, R29, R20, PT ;  /* 0x000000141d00720c */ /* 0x000fe20003f04070 */
[--C-:B------:R-:W-:Y:S01]  /*2ee0*/  @!P1 IMAD.IADD R9, R9, 0x1, -R29.reuse ;  /* 0x0000000109099824 */ /* 0x100fe200078e0a1d */
[C---:B------:R-:W-:Y:S01]  /*2ef0*/  ISETP.GT.U32.AND P1, PT, R29.reuse, R19, PT ;  /* 0x000000131d00720c */ /* 0x040fe20003f24070 */
[--C-:B------:R-:W-:Y:S01]  /*2f00*/  @!P4 IMAD.IADD R8, R8, 0x1, -R29.reuse ;  /* 0x000000010808c824 */ /* 0x100fe200078e0a1d */
[----:B------:R-:W-:Y:S01]  /*2f10*/  ISETP.GT.U32.AND P4, PT, R29, R18, PT ;  /* 0x000000121d00720c */ /* 0x000fe20003f84070 */
[--C-:B------:R-:W-:Y:S01]  /*2f20*/  @!P3 IMAD.IADD R7, R7, 0x1, -R29.reuse ;  /* 0x000000010707b824 */ /* 0x100fe200078e0a1d */
[----:B------:R-:W-:Y:S01]  /*2f30*/  ISETP.GT.U32.AND P3, PT, R29, R17, PT ;  /* 0x000000111d00720c */ /* 0x000fe20003f64070 */
[--C-:B------:R-:W-:Y:S01]  /*2f40*/  @!P6 IMAD.IADD R5, R5, 0x1, -R29.reuse ;  /* 0x000000010505e824 */ /* 0x100fe200078e0a1d */
[C---:B------:R-:W-:Y:S01]  /*2f50*/  ISETP.GT.U32.AND P6, PT, R29.reuse, R16, PT ;  /* 0x000000101d00720c */ /* 0x040fe20003fc4070 */
[--C-:B------:R-:W-:Y:S01]  /*2f60*/  @!P5 IMAD.IADD R4, R4, 0x1, -R29.reuse ;  /* 0x000000010404d824 */ /* 0x100fe200078e0a1d */
[C---:B------:R-:W-:Y:S01]  /*2f70*/  ISETP.GT.U32.AND P5, PT, R29.reuse, R15, PT ;  /* 0x0000000f1d00720c */ /* 0x040fe20003fa4070 */
[--C-:B------:R-:W-:Y:S01]  /*2f80*/  @!P2 IMAD.IADD R6, R6, 0x1, -R29.reuse ;  /* 0x000000010606a824 */ /* 0x100fe200078e0a1d */
[C---:B------:R-:W-:Y:S01]  /*2f90*/  ISETP.GT.U32.AND P2, PT, R29.reuse, R14, PT ;  /* 0x0000000e1d00720c */ /* 0x040fe20003f44070 */
[--C-:B------:R-:W-:Y:S01]  /*2fa0*/  @!P0 IMAD.IADD R20, R20, 0x1, -R29.reuse ;  /* 0x0000000114148824 */ /* 0x100fe200078e0a1d */
[----:B----4-:R-:W-:Y:S01]  /*2fb0*/  ISETP.GT.U32.AND P0, PT, R29, R25, PT ;  /* 0x000000191d00720c */ /* 0x010fe20003f04070 */
[--C-:B------:R-:W-:Y:S01]  /*2fc0*/  @!P1 IMAD.IADD R19, R19, 0x1, -R29.reuse ;  /* 0x0000000113139824 */ /* 0x100fe200078e0a1d */
[C---:B------:R-:W-:Y:S01]  /*2fd0*/  ISETP.GT.U32.AND P1, PT, R29.reuse, R3, PT ;  /* 0x000000031d00720c */ /* 0x040fe20003f24070 */
[--C-:B------:R-:W-:Y:S01]  /*2fe0*/  @!P4 IMAD.IADD R18, R18, 0x1, -R29.reuse ;  /* 0x000000011212c824 */ /* 0x100fe200078e0a1d */
[----:B------:R-:W-:Y:S01]  /*2ff0*/  ISETP.GT.U32.AND P4, PT, R29, R0, PT ;  /* 0x000000001d00720c */ /* 0x000fe20003f84070 */
[----:B------:R-:W-:-:S02]  /*3000*/  @!P3 IMAD.IADD R17, R17, 0x1, -R29 ;  /* 0x000000011111b824 */ /* 0x000fc400078e0a1d */
[--C-:B------:R-:W-:Y:S01]  /*3010*/  @!P6 IMAD.IADD R16, R16, 0x1, -R29.reuse ;  /* 0x000000011010e824 */ /* 0x100fe200078e0a1d */
[----:B------:R-:W-:Y:S01]  /*3020*/  ISETP.GT.U32.AND P6, PT, R29, R4, PT ;  /* 0x000000041d00720c */ /* 0x000fe20003fc4070 */
[--C-:B------:R-:W-:Y:S01]  /*3030*/  @!P5 IMAD.IADD R15, R15, 0x1, -R29.reuse ;  /* 0x000000010f0fd824 */ /* 0x100fe200078e0a1d */
[C---:B------:R-:W-:Y:S01]  /*3040*/  ISETP.GT.U32.AND P5, PT, R29.reuse, R6, PT ;  /* 0x000000061d00720c */ /* 0x040fe20003fa4070 */
[--C-:B------:R-:W-:Y:S01]  /*3050*/  @!P2 IMAD.IADD R14, R14, 0x1, -R29.reuse ;  /* 0x000000010e0ea824 */ /* 0x100fe200078e0a1d */
[----:B------:R0:W-:Y:S01]  /*3060*/  STL [R1+0xdc], R13 ;  /* 0x0000dc0d01007387 */ /* 0x0001e20000100800 */
[----:B------:R-:W-:Y:S01]  /*3070*/  ISETP.GT.U32.AND P2, PT, R29, R20, PT ;  /* 0x000000141d00720c */ /* 0x000fe20003f44070 */
[--C-:B------:R-:W-:Y:S01]  /*3080*/  @!P0 IMAD.IADD R25, R25, 0x1, -R29.reuse ;  /* 0x0000000119198824 */ /* 0x100fe200078e0a1d */
[----:B------:R-:W-:Y:S01]  /*3090*/  ISETP.GT.U32.AND P0, PT, R29, R19, PT ;  /* 0x000000131d00720c */ /* 0x000fe20003f04070 */
[----:B------:R1:W-:Y:S01]  /*30a0*/  STL [R1+0x74], R12 ;  /* 0x0000740c01007387 */ /* 0x0003e20000100800 */
[----:B------:R-:W-:Y:S01]  /*30b0*/  @!P1 IMAD.IADD R3, R3, 0x1, -R29 ;  /* 0x0000000103039824 */ /* 0x000fe200078e0a1d */
[----:B------:R-:W-:-:S02]  /*30c0*/  ISETP.GT.U32.AND P1, PT, R29, R18, PT ;  /* 0x000000121d00720c */ /* 0x000fc40003f24070 */
[----:B------:R3:W-:Y:S01]  /*30d0*/  STL [R1+0x70], R11 ;  /* 0x0000700b01007387 */ /* 0x0007e20000100800 */
[--C-:B------:R-:W-:Y:S01]  /*30e0*/  @!P4 IMAD.IADD R0, R0, 0x1, -R29.reuse ;  /* 0x000000010000c824 */ /* 0x100fe200078e0a1d */
[----:B------:R-:W-:Y:S02]  /*30f0*/  ISETP.GT.U32.AND P4, PT, R29, R17, PT ;  /* 0x000000111d00720c */ /* 0x000fe40003f84070 */
[----:B------:R4:W-:Y:S04]  /*3100*/  STL [R1+0x6c], R10 ;  /* 0x00006c0a01007387 */ /* 0x0009e80000100800 */
[----:B------:R1:W-:Y:S04]  /*3110*/  STL [R1+0x68], R9 ;  /* 0x0000680901007387 */ /* 0x0003e80000100800 */
[----:B------:R1:W-:Y:S01]  /*3120*/  STL [R1+0x64], R8 ;  /* 0x0000640801007387 */ /* 0x0003e20000100800 */
[----:B------:R-:W-:-:S03]  /*3130*/  @!P6 IMAD.IADD R4, R4, 0x1, -R29 ;  /* 0x000000010404e824 */ /* 0x000fc600078e0a1d */
[----:B0-----:R-:W2:Y:S04]  /*3140*/  LDL.LU R13, [R1+0x24] ;  /* 0x00002400010d7983 */ /* 0x001ea80000300800 */
[----:B------:R-:W-:Y:S01]  /*3150*/  STL [R1+0x60], R7 ;  /* 0x0000600701007387 */ /* 0x000fe20000100800 */
[----:B------:R-:W-:-:S03]  /*3160*/  @!P5 IMAD.IADD R6, R6, 0x1, -R29 ;  /* 0x000000010606d824 */ /* 0x000fc600078e0a1d */
[----:B-1----:R-:W2:Y:S01]  /*3170*/  LDL.LU R12, [R1+0x20] ;  /* 0x00002000010c7983 */ /* 0x002ea20000300800 */
[----:B------:R-:W-:-:S03]  /*3180*/  ISETP.GT.U32.AND P5, PT, R29, R15, PT ;  /* 0x0000000f1d00720c */ /* 0x000fc60003fa4070 */
[----:B---3--:R-:W3:Y:S01]  /*3190*/  LDL.LU R11, [R1+0x1c] ;  /* 0x00001c00010b7983 */ /* 0x008ee20000300800 */
[----:B------:R-:W-:-:S03]  /*31a0*/  @!P2 IMAD.IADD R20, R20, 0x1, -R29 ;  /* 0x000000011414a824 */ /* 0x000fc600078e0a1d */
[----:B------:R-:W-:Y:S01]  /*31b0*/  STL [R1+0x5c], R5 ;  /* 0x00005c0501007387 */ /* 0x000fe20000100800 */
[----:B------:R-:W-:-:S03]  /*31c0*/  ISETP.GT.U32.AND P2, PT, R29, R14, PT ;  /* 0x0000000e1d00720c */ /* 0x000fc60003f44070 */
[----:B----4-:R-:W4:Y:S01]  /*31d0*/  LDL.LU R10, [R1+0x18] ;  /* 0x00001800010a7983 */ /* 0x010f220000300800 */
[----:B------:R-:W-:-:S03]  /*31e0*/  @!P0 IMAD.IADD R19, R19, 0x1, -R29 ;  /* 0x0000000113138824 */ /* 0x000fc600078e0a1d */
[----:B------:R-:W3:Y:S01]  /*31f0*/  LDL.LU R9, [R1+0x14] ;  /* 0x0000140001097983 */ /* 0x000ee20000300800 */
[----:B------:R-:W-:-:S03]  /*3200*/  ISETP.GT.U32.AND P0, PT, R29, R25, PT ;  /* 0x000000191d00720c */ /* 0x000fc60003f04070 */
[----:B------:R-:W3:Y:S01]  /*3210*/  LDL.LU R8, [R1+0x10] ;  /* 0x0000100001087983 */ /* 0x000ee20000300800 */
[----:B------:R-:W-:-:S03]  /*3220*/  @!P1 IMAD.IADD R18, R18, 0x1, -R29 ;  /* 0x0000000112129824 */ /* 0x000fc600078e0a1d */
[----:B------:R0:W-:Y:S01]  /*3230*/  STL [R1+0x58], R4 ;  /* 0x0000580401007387 */ /* 0x0001e20000100800 */
[----:B------:R-:W-:Y:S01]  /*3240*/  ISETP.GT.U32.AND P1, PT, R29, R3, PT ;  /* 0x000000031d00720c */ /* 0x000fe20003f24070 */
[--C-:B------:R-:W-:Y:S01]  /*3250*/  @!P4 IMAD.IADD R17, R17, 0x1, -R29.reuse ;  /* 0x000000011111c824 */ /* 0x100fe200078e0a1d */
[----:B------:R-:W-:Y:S01]  /*3260*/  ISETP.GT.U32.AND P4, PT, R29, R0, PT ;  /* 0x000000001d00720c */ /* 0x000fe20003f84070 */
[----:B0-----:R-:W3:Y:S04]  /*3270*/  LDL.LU R4, [R1+0xc] ;  /* 0x00000c0001047983 */ /* 0x001ee80000300800 */
[----:B------:R-:W3:Y:S04]  /*3280*/  LDL.LU R5, [R1+0x8] ;  /* 0x0000080001057983 */ /* 0x000ee80000300800 */
[----:B------:R0:W-:Y:S01]  /*3290*/  STL [R1+0x54], R6 ;  /* 0x0000540601007387 */ /* 0x0001e20000100800 */
[----:B------:R-:W-:-:S03]  /*32a0*/  @!P5 IMAD.IADD R15, R15, 0x1, -R29 ;  /* 0x000000010f0fd824 */ /* 0x000fc600078e0a1d */
[----:B0-----:R-:W3:Y:S04]  /*32b0*/  LDL.LU R6, [R1+0x4] ;  /* 0x0000040001067983 */ /* 0x001ee80000300800 */
[----:B------:R-:W4:Y:S04]  /*32c0*/  LDL.LU R7, [R1] ;  /* 0x0000000001077983 */ /* 0x000f280000300800 */
[----:B------:R0:W-:Y:S01]  /*32d0*/  STL [R1+0x50], R20 ;  /* 0x0000501401007387 */ /* 0x0001e20000100800 */
[----:B------:R-:W-:-:S03]  /*32e0*/  @!P2 IMAD.IADD R14, R14, 0x1, -R29 ;  /* 0x000000010e0ea824 */ /* 0x000fc600078e0a1d */
[----:B0-----:R-:W4:Y:S04]  /*32f0*/  LDL.LU R20, [R1+0xee4] ;  /* 0x000ee40001147983 */ /* 0x001f280000300800 */
[----:B------:R0:W-:Y:S01]  /*3300*/  STL [R1+0x4c], R19 ;  /* 0x00004c1301007387 */ /* 0x0001e20000100800 */
[--C-:B------:R-:W-:Y:S02]  /*3310*/  @!P0 IMAD.IADD R25, R25, 0x1, -R29.reuse ;  /* 0x0000000119198824 */ /* 0x100fe400078e0a1d */
[--C-:B------:R-:W-:Y:S01]  /*3320*/  @!P1 IMAD.IADD R3, R3, 0x1, -R29.reuse ;  /* 0x0000000103039824 */ /* 0x100fe200078e0a1d */
[----:B0-----:R-:W4:Y:S04]  /*3330*/  LDL.LU R19, [R1+0xee0] ;  /* 0x000ee00001137983 */ /* 0x001f280000300800 */
[----:B------:R0:W-:Y:S01]  /*3340*/  STL [R1+0x48], R18 ;  /* 0x0000481201007387 */ /* 0x0001e20000100800 */
[----:B------:R-:W-:-:S03]  /*3350*/  @!P4 IMAD.IADD R0, R0, 0x1, -R29 ;  /* 0x000000010000c824 */ /* 0x000fc600078e0a1d */
[----:B0-----:R-:W4:Y:S04]  /*3360*/  LDL.LU R18, [R1+0xedc] ;  /* 0x000edc0001127983 */ /* 0x001f280000300800 */
[----:B------:R0:W-:Y:S04]  /*3370*/  STL [R1+0x44], R17 ;  /* 0x0000441101007387 */ /* 0x0001e80000100800 */
[----:B0-----:R-:W4:Y:S01]  /*3380*/  LDL.LU R17, [R1+0xed8] ;  /* 0x000ed80001117983 */ /* 0x001f220000300800 */
[----:B--2---:R-:W-:-:S13]  /*3390*/  ISETP.GT.U32.AND P3, PT, R29, R2, PT ;  /* 0x000000021d00720c */ /* 0x004fda0003f64070 */
[----:B------:R-:W-:Y:S01]  /*33a0*/  @!P3 IMAD.IADD R2, R2, 0x1, -R29 ;  /* 0x000000010202b824 */ /* 0x000fe200078e0a1d */
[----:B------:R-:W-:-:S04]  /*33b0*/  ISETP.GT.U32.AND P3, PT, R29, R16, PT ;  /* 0x000000101d00720c */ /* 0x000fc80003f64070 */
[----:B------:R-:W-:-:S09]  /*33c0*/  ISETP.GT.U32.AND P6, PT, R29, R2, PT ;  /* 0x000000021d00720c */ /* 0x000fd20003fc4070 */
[----:B------:R-:W-:-:S05]  /*33d0*/  @!P3 IMAD.IADD R16, R16, 0x1, -R29 ;  /* 0x000000011010b824 */ /* 0x000fca00078e0a1d */
[----:B------:R0:W-:Y:S01]  /*33e0*/  STL [R1+0x40], R16 ;  /* 0x0000401001007387 */ /* 0x0001e20000100800 */
[----:B------:R-:W-:-:S03]  /*33f0*/  @!P6 IMAD.IADD R2, R2, 0x1, -R29 ;  /* 0x000000010202e824 */ /* 0x000fc600078e0a1d */
[----:B0-----:R-:W2:Y:S04]  /*3400*/  LDL.LU R16, [R1+0xed4] ;  /* 0x000ed40001107983 */ /* 0x001ea80000300800 */
[----:B------:R0:W-:Y:S04]  /*3410*/  STL [R1+0x3c], R15 ;  /* 0x00003c0f01007387 */ /* 0x0001e80000100800 */
[----:B0-----:R-:W2:Y:S04]  /*3420*/  LDL.LU R15, [R1+0xed0] ;  /* 0x000ed000010f7983 */ /* 0x001ea80000300800 */
[----:B------:R0:W-:Y:S04]  /*3430*/  STL [R1+0x38], R14 ;  /* 0x0000380e01007387 */ /* 0x0001e80000100800 */
[----:B0-----:R-:W2:Y:S04]  /*3440*/  LDL.LU R14, [R1+0xecc] ;  /* 0x000ecc00010e7983 */ /* 0x001ea80000300800 */
[----:B------:R-:W-:Y:S04]  /*3450*/  STL [R1+0xe84], R25 ;  /* 0x000e841901007387 */ /* 0x000fe80000100800 */
[----:B------:R0:W-:Y:S04]  /*3460*/  STL [R1+0x30], R3 ;  /* 0x0000300301007387 */ /* 0x0001e80000100800 */
[----:B0-----:R-:W2:Y:S04]  /*3470*/  LDL.LU R3, [R1+0xec8] ;  /* 0x000ec80001037983 */ /* 0x001ea80000300800 */
[----:B------:R0:W-:Y:S04]  /*3480*/  STL [R1+0x2c], R0 ;  /* 0x00002c0001007387 */ /* 0x0001e80000100800 */
[----:B0-----:R-:W2:Y:S04]  /*3490*/  LDL.LU R0, [R1+0xec4] ;  /* 0x000ec40001007983 */ /* 0x001ea80000300800 */
[----:B------:R0:W-:Y:S04]  /*34a0*/  STL [R1+0x28], R2 ;  /* 0x0000280201007387 */ /* 0x0001e80000100800 */
[----:B0-----:R-:W2:Y:S01]  /*34b0*/  LDL.LU R2, [R1+0xec0] ;  /* 0x000ec00001027983 */ /* 0x001ea20000300800 */
[----:B------:R-:W-:-:S02]  /*34c0*/  ISETP.GT.U32.AND P3, PT, R29, R13, PT ;  /* 0x0000000d1d00720c */ /* 0x000fc40003f64070 */
[C---:B------:R-:W-:Y:S02]  /*34d0*/  ISETP.GT.U32.AND P5, PT, R29.reuse, R12, PT ;  /* 0x0000000c1d00720c */ /* 0x040fe40003fa4070 */
[C---:B---3--:R-:W-:Y:S02]  /*34e0*/  ISETP.GT.U32.AND P2, PT, R29.reuse, R11, PT ;  /* 0x0000000b1d00720c */ /* 0x048fe40003f44070 */
[C---:B----4-:R-:W-:Y:S02]  /*34f0*/  ISETP.GT.U32.AND P0, PT, R29.reuse, R10, PT ;  /* 0x0000000a1d00720c */ /* 0x050fe40003f04070 */
[C---:B------:R-:W-:Y:S02]  /*3500*/  ISETP.GT.U32.AND P1, PT, R29.reuse, R9, PT ;  /* 0x000000091d00720c */ /* 0x040fe40003f24070 */
[C---:B------:R-:W-:Y:S02]  /*3510*/  ISETP.GT.U32.AND P4, PT, R29.reuse, R8, PT ;  /* 0x000000081d00720c */ /* 0x040fe40003f84070 */
[----:B------:R-:W-:Y:S01]  /*3520*/  ISETP.GT.U32.AND P6, PT, R29, R4, PT ;  /* 0x000000041d00720c */ /* 0x000fe20003fc4070 */
[--C-:B------:R-:W-:Y:S01]  /*3530*/  @!P3 IMAD.IADD R13, R13, 0x1, -R29.reuse ;  /* 0x000000010d0db824 */ /* 0x100fe200078e0a1d */
[C---:B------:R-:W-:Y:S01]  /*3540*/  ISETP.GT.U32.AND P3, PT, R29.reuse, R5, PT ;  /* 0x000000051d00720c */ /* 0x040fe20003f64070 */
[--C-:B------:R-:W-:Y:S01]  /*3550*/  @!P5 IMAD.IADD R12, R12, 0x1, -R29.reuse ;  /* 0x000000010c0cd824 */ /* 0x100fe200078e0a1d */
[----:B------:R-:W-:Y:S01]  /*3560*/  ISETP.GT.U32.AND P5, PT, R29, R6, PT ;  /* 0x000000061d00720c */ /* 0x000fe20003fa4070 */
[--C-:B------:R-:W-:Y:S01]  /*3570*/  @!P2 IMAD.IADD R11, R11, 0x1, -R29.reuse ;  /* 0x000000010b0ba824 */ /* 0x100fe200078e0a1d */
[----:B------:R-:W-:Y:S01]  /*3580*/  ISETP.GT.U32.AND P2, PT, R29, R7, PT ;  /* 0x000000071d00720c */ /* 0x000fe20003f44070 */
[----:B------:R-:W-:-:S02]  /*3590*/  @!P0 IMAD.IADD R10, R10, 0x1, -R29 ;  /* 0x000000010a0a8824 */ /* 0x000fc400078e0a1d */
[--C-:B------:R-:W-:Y:S02]  /*35a0*/  @!P1 IMAD.IADD R9, R9, 0x1, -R29.reuse ;  /* 0x0000000109099824 */ /* 0x100fe400078e0a1d */
[--C-:B------:R-:W-:Y:S02]  /*35b0*/  @!P4 IMAD.IADD R8, R8, 0x1, -R29.reuse ;  /* 0x000000010808c824 */ /* 0x100fe400078e0a1d */
[--C-:B------:R-:W-:Y:S01]  /*35c0*/  @!P6 IMAD.IADD R4, R4, 0x1, -R29.reuse ;  /* 0x000000010404e824 */ /* 0x100fe200078e0a1d */
[----:B------:R-:W-:Y:S01]  /*35d0*/  ISETP.GT.U32.AND P6, PT, R29, R13, PT ;  /* 0x0000000d1d00720c */ /* 0x000fe20003fc4070 */
[--C-:B------:R-:W-:Y:S01]  /*35e0*/  @!P3 IMAD.IADD R5, R5, 0x1, -R29.reuse ;  /* 0x000000010505b824 */ /* 0x100fe200078e0a1d */
[C---:B------:R-:W-:Y:S01]  /*35f0*/  ISETP.GT.U32.AND P3, PT, R29.reuse, R12, PT ;  /* 0x0000000c1d00720c */ /* 0x040fe20003f64070 */
[--C-:B------:R-:W-:Y:S01]  /*3600*/  @!P5 IMAD.IADD R6, R6, 0x1, -R29.reuse ;  /* 0x000000010606d824 */ /* 0x100fe200078e0a1d */
[----:B------:R-:W-:Y:S01]  /*3610*/  ISETP.GT.U32.AND P5, PT, R29, R11, PT ;  /* 0x0000000b1d00720c */ /* 0x000fe20003fa4070 */
[----:B------:R-:W-:Y:S01]  /*3620*/  @!P2 IMAD.IADD R7, R7, 0x1, -R29 ;  /* 0x000000010707a824 */ /* 0x000fe200078e0a1d */
[----:B------:R-:W-:-:S07]  /*3630*/  ISETP.GT.U32.AND P2, PT, R29, R10, PT ;  /* 0x0000000a1d00720c */ /* 0x000fce0003f44070 */
[--C-:B------:R-:W-:Y:S02]  /*3640*/  @!P6 IMAD.IADD R13, R13, 0x1, -R29.reuse ;  /* 0x000000010d0de824 */ /* 0x100fe400078e0a1d */
[--C-:B------:R-:W-:Y:S01]  /*3650*/  @!P3 IMAD.IADD R12, R12, 0x1, -R29.reuse ;  /* 0x000000010c0cb824 */ /* 0x100fe200078e0a1d */
[----:B------:R-:W-:Y:S01]  /*3660*/  ISETP.GT.U32.AND P3, PT, R29, R5, PT ;  /* 0x000000051d00720c */ /* 0x000fe20003f64070 */
[--C-:B------:R-:W-:Y:S01]  /*3670*/  @!P5 IMAD.IADD R11, R11, 0x1, -R29.reuse ;  /* 0x000000010b0bd824 */ /* 0x100fe200078e0a1d */
[C---:B------:R-:W-:Y:S01]  /*3680*/  ISETP.GT.U32.AND P6, PT, R29.reuse, R6, PT ;  /* 0x000000061d00720c */ /* 0x040fe20003fc4070 */
[----:B------:R0:W-:Y:S01]  /*3690*/  STL [R1+0x24], R13 ;  /* 0x0000240d01007387 */ /* 0x0001e20000100800 */
[----:B------:R-:W-:Y:S01]  /*36a0*/  ISETP.GT.U32.AND P5, PT, R29, R7, PT ;  /* 0x000000071d00720c */ /* 0x000fe20003fa4070 */
[--C-:B------:R-:W-:Y:S02]  /*36b0*/  @!P2 IMAD.IADD R10, R10, 0x1, -R29.reuse ;  /* 0x000000010a0aa824 */ /* 0x100fe400078e0a1d */
[----:B0-----:R-:W3:Y:S04]  /*36c0*/  LDL.LU R13, [R1+0xebc] ;  /* 0x000ebc00010d7983 */ /* 0x001ee80000300800 */
[----:B------:R0:W-:Y:S02]  /*36d0*/  STL [R1+0x20], R12 ;  /* 0x0000200c01007387 */ /* 0x0001e40000100800 */
[----:B------:R-:W-:-:S02]  /*36e0*/  @!P3 IMAD.IADD R5, R5, 0x1, -R29 ;  /* 0x000000010505b824 */ /* 0x000fc400078e0a1d */
[----:B0-----:R-:W4:Y:S04]  /*36f0*/  LDL.LU R12, [R1+0xeb8] ;  /* 0x000eb800010c7983 */ /* 0x001f280000300800 */
[----:B------:R0:W-:Y:S01]  /*3700*/  STL [R1+0x1c], R11 ;  /* 0x00001c0b01007387 */ /* 0x0001e20000100800 */
[----:B------:R-:W-:-:S03]  /*3710*/  @!P6 IMAD.IADD R6, R6, 0x1, -R29 ;  /* 0x000000010606e824 */ /* 0x000fc600078e0a1d */
[----:B0-----:R-:W3:Y:S04]  /*3720*/  LDL.LU R11, [R1+0xeb4] ;  /* 0x000eb400010b7983 */ /* 0x001ee80000300800 */
[----:B------:R0:W-:Y:S01]  /*3730*/  STL [R1+0x18], R10 ;  /* 0x0000180a01007387 */ /* 0x0001e20000100800 */
[----:B------:R-:W-:-:S03]  /*3740*/  @!P5 IMAD.IADD R7, R7, 0x1, -R29 ;  /* 0x000000010707d824 */ /* 0x000fc600078e0a1d */
[----:B0-----:R-:W3:Y:S01]  /*3750*/  LDL.LU R10, [R1+0xeb0] ;  /* 0x000eb000010a7983 */ /* 0x001ee20000300800 */
[C---:B--2---:R-:W-:Y:S02]  /*3760*/  ISETP.GT.U32.AND P4, PT, R29.reuse, R3, PT ;  /* 0x000000031d00720c */ /* 0x044fe40003f84070 */
[C---:B------:R-:W-:Y:S02]  /*3770*/  ISETP.GT.U32.AND P0, PT, R29.reuse, R0, PT ;  /* 0x000000001d00720c */ /* 0x040fe40003f04070 */
[----:B------:R-:W-:-:S11]  /*3780*/  ISETP.GT.U32.AND P1, PT, R29, R2, PT ;  /* 0x000000021d00720c */ /* 0x000fd60003f24070 */
[--C-:B------:R-:W-:Y:S01]  /*3790*/  @!P0 IMAD.IADD R0, R0, 0x1, -R29.reuse ;  /* 0x0000000100008824 */ /* 0x100fe200078e0a1d */
[----:B------:R-:W-:Y:S01]  /*37a0*/  ISETP.GT.U32.AND P0, PT, R29, R9, PT ;  /* 0x000000091d00720c */ /* 0x000fe20003f04070 */
[--C-:B------:R-:W-:Y:S01]  /*37b0*/  @!P4 IMAD.IADD R3, R3, 0x1, -R29.reuse ;  /* 0x000000010303c824 */ /* 0x100fe200078e0a1d */
[C---:B------:R-:W-:Y:S01]  /*37c0*/  ISETP.GT.U32.AND P4, PT, R29.reuse, R4, PT ;  /* 0x000000041d00720c */ /* 0x040fe20003f84070 */
[----:B------:R-:W-:Y:S01]  /*37d0*/  @!P1 IMAD.IADD R2, R2, 0x1, -R29 ;  /* 0x0000000102029824 */ /* 0x000fe200078e0a1d */
[----:B------:R-:W-:-:S09]  /*37e0*/  ISETP.GT.U32.AND P1, PT, R29, R8, PT ;  /* 0x000000081d00720c */ /* 0x000fd20003f24070 */
[--C-:B------:R-:W-:Y:S02]  /*37f0*/  @!P0 IMAD.IADD R9, R9, 0x1, -R29.reuse ;  /* 0x0000000109098824 */ /* 0x100fe400078e0a1d */
[----:B------:R-:W-:-:S03]  /*3800*/  @!P4 IMAD.IADD R4, R4, 0x1, -R29 ;  /* 0x000000010404c824 */ /* 0x000fc600078e0a1d */
[----:B------:R0:W-:Y:S01]  /*3810*/  STL [R1+0x14], R9 ;  /* 0x0000140901007387 */ /* 0x0001e20000100800 */
[----:B------:R-:W-:-:S03]  /*3820*/  @!P1 IMAD.IADD R8, R8, 0x1, -R29 ;  /* 0x0000000108089824 */ /* 0x000fc600078e0a1d */
[----:B0-----:R-:W2:Y:S04]  /*3830*/  LDL.LU R9, [R1+0xeac] ;  /* 0x000eac0001097983 */ /* 0x001ea80000300800 */
[----:B------:R0:W-:Y:S04]  /*3840*/  STL [R1+0x10], R8 ;  /* 0x0000100801007387 */ /* 0x0001e80000100800 */
[----:B0-----:R-:W4:Y:S04]  /*3850*/  LDL.LU R8, [R1+0xea8] ;  /* 0x000ea80001087983 */ /* 0x001f280000300800 */
[----:B------:R0:W-:Y:S04]  /*3860*/  STL [R1+0xc], R4 ;  /* 0x00000c0401007387 */ /* 0x0001e80000100800 */
[----:B0-----:R-:W4:Y:S04]  /*3870*/  LDL.LU R4, [R1+0xea4] ;  /* 0x000ea40001047983 */ /* 0x001f280000300800 */
[----:B------:R0:W-:Y:S04]  /*3880*/  STL [R1+0x8], R5 ;  /* 0x0000080501007387 */ /* 0x0001e80000100800 */
[----:B0-----:R-:W4:Y:S04]  /*3890*/  LDL.LU R5, [R1+0xea0] ;  /* 0x000ea00001057983 */ /* 0x001f280000300800 */
[----:B------:R0:W-:Y:S04]  /*38a0*/  STL [R1+0x4], R6 ;  /* 0x0000040601007387 */ /* 0x0001e80000100800 */
[----:B0-----:R-:W4:Y:S04]  /*38b0*/  LDL.LU R6, [R1+0xe9c] ;  /* 0x000e9c0001067983 */ /* 0x001f280000300800 */
[----:B------:R0:W-:Y:S04]  /*38c0*/  STL [R1], R7 ;  /* 0x0000000701007387 */ /* 0x0001e80000100800 */
[----:B0-----:R-:W4:Y:S01]  /*38d0*/  LDL.LU R7, [R1+0xe98] ;  /* 0x000e980001077983 */ /* 0x001f220000300800 */
[----:B------:R-:W-:-:S02]  /*38e0*/  ISETP.GT.U32.AND P0, PT, R29, R0, PT ;  /* 0x000000001d00720c */ /* 0x000fc40003f04070 */
[C---:B------:R-:W-:Y:S02]  /*38f0*/  ISETP.GT.U32.AND P1, PT, R29.reuse, R3, PT ;  /* 0x000000031d00720c */ /* 0x040fe40003f24070 */
[----:B------:R-:W-:-:S09]  /*3900*/  ISETP.GT.U32.AND P2, PT, R29, R2, PT ;  /* 0x000000021d00720c */ /* 0x000fd20003f44070 */
[--C-:B------:R-:W-:Y:S02]  /*3910*/  @!P0 IMAD.IADD R0, R0, 0x1, -R29.reuse ;  /* 0x0000000100008824 */ /* 0x100fe400078e0a1d */
[--C-:B------:R-:W-:Y:S01]  /*3920*/  @!P1 IMAD.IADD R3, R3, 0x1, -R29.reuse ;  /* 0x0000000103039824 */ /* 0x100fe200078e0a1d */
[----:B---3--:R-:W-:Y:S01]  /*3930*/  ISETP.GT.U32.AND P1, PT, R29, R10, PT ;  /* 0x0000000a1d00720c */ /* 0x008fe20003f24070 */
[----:B------:R-:W-:-:S12]  /*3940*/  @!P2 IMAD.IADD R2, R2, 0x1, -R29 ;  /* 0x000000010202a824 */ /* 0x000fd800078e0a1d */
[----:B------:R-:W-:Y:S01]  /*3950*/  @!P1 IMAD.IADD R10, R10, 0x1, -R29 ;  /* 0x000000010a0a9824 */ /* 0x000fe200078e0a1d */
[----:B------:R0:W-:Y:S04]  /*3960*/  STL [R1+0xe70], R0 ;  /* 0x000e700001007387 */ /* 0x0001e80000100800 */
[----:B0-----:R-:W3:Y:S04]  /*3970*/  LDL.LU R0, [R1+0x8c] ;  /* 0x00008c0001007983 */ /* 0x001ee80000300800 */
[----:B------:R-:W-:Y:S04]  /*3980*/  STL [R1+0xe6c], R2 ;  /* 0x000e6c0201007387 */ /* 0x000fe80000100800 */
[----:B------:R-:W-:Y:S01]  /*3990*/  STL [R1+0xe74], R3 ;  /* 0x000e740301007387 */ /* 0x000fe20000100800 */
[----:B--2---:R-:W-:-:S02]  /*39a0*/  ISETP.GT.U32.AND P2, PT, R29, R9, PT ;  /* 0x000000091d00720c */ /* 0x004fc40003f44070 */
[C---:B----4-:R-:W-:Y:S02]  /*39b0*/  ISETP.GT.U32.AND P0, PT, R29.reuse, R8, PT ;  /* 0x000000081d00720c */ /* 0x050fe40003f04070 */
[C---:B------:R-:W-:Y:S02]  /*39c0*/  ISETP.GT.U32.AND P4, PT, R29.reuse, R4, PT ;  /* 0x000000041d00720c */ /* 0x040fe40003f84070 */
[----:B------:R-:W-:-:S11]  /*39d0*/  ISETP.GT.U32.AND P3, PT, R29, R5, PT ;  /* 0x000000051d00720c */ /* 0x000fd60003f64070 */
[--C-:B------:R-:W-:Y:S01]  /*39e0*/  @!P4 IMAD.IADD R4, R4, 0x1, -R29.reuse ;  /* 0x000000010404c824 */ /* 0x100fe200078e0a1d */
[C---:B------:R-:W-:Y:S02]  /*39f0*/  ISETP.GT.U32.AND P4, PT, R29.reuse, R11, PT ;  /* 0x0000000b1d00720c */ /* 0x040fe40003f84070 */
[----:B------:R-:W-:Y:S01]  /*3a00*/  ISETP.GT.U32.AND P6, PT, R29, R6, PT ;  /* 0x000000061d00720c */ /* 0x000fe20003fc4070 */
[----:B------:R-:W-:Y:S01]  /*3a10*/  @!P3 IMAD.IADD R5, R5, 0x1, -R29 ;  /* 0x000000010505b824 */ /* 0x000fe200078e0a1d */
[C---:B------:R-:W-:Y:S02]  /*3a20*/  ISETP.GT.U32.AND P3, PT, R29.reuse, R12, PT ;  /* 0x0000000c1d00720c */ /* 0x040fe40003f64070 */
[----:B------:R-:W-:-:S09]  /*3a30*/  ISETP.GT.U32.AND P5, PT, R29, R7, PT ;  /* 0x000000071d00720c */ /* 0x000fd20003fa4070 */
        /* <DEDUP_REMOVED lines=8> */
[--C-:B------:R-:W-:Y:S01]  /*3ac0*/  @!P4 IMAD.IADD R11, R11, 0x1, -R29.reuse ;  /* 0x000000010b0bc824 */ /* 0x100fe200078e0a1d */
[C---:B------:R-:W-:Y:S01]  /*3ad0*/  ISETP.GT.U32.AND P4, PT, R29.reuse, R5, PT ;  /* 0x000000051d00720c */ /* 0x040fe20003f84070 */
[----:B------:R-:W-:Y:S01]  /*3ae0*/  @!P3 IMAD.IADD R12, R12, 0x1, -R29 ;  /* 0x000000010c0cb824 */ /* 0x000fe200078e0a1d */
[----:B------:R-:W-:-:S03]  /*3af0*/  ISETP.GT.U32.AND P3, PT, R29, R6, PT ;  /* 0x000000061d00720c */ /* 0x000fc60003f64070 */
[--C-:B------:R-:W-:Y:S01]  /*3b00*/  @!P6 IMAD.IADD R13, R13, 0x1, -R29.reuse ;  /* 0x000000010d0de824 */ /* 0x100fe200078e0a1d */
[----:B------:R-:W-:Y:S01]  /*3b10*/  ISETP.GT.U32.AND P6, PT, R29, R7, PT ;  /* 0x000000071d00720c */ /* 0x000fe20003fc4070 */
[--C-:B------:R-:W-:Y:S01]  /*3b20*/  @!P0 IMAD.IADD R15, R15, 0x1, -R29.reuse ;  /* 0x000000010f0f8824 */ /* 0x100fe200078e0a1d */
[C---:B------:R-:W-:Y:S01]  /*3b30*/  ISETP.GT.U32.AND P0, PT, R29.reuse, R9, PT ;  /* 0x000000091d00720c */ /* 0x040fe20003f04070 */
[--C-:B------:R-:W-:Y:S01]  /*3b40*/  @!P5 IMAD.IADD R14, R14, 0x1, -R29.reuse ;  /* 0x000000010e0ed824 */ /* 0x100fe200078e0a1d */
[----:B------:R-:W-:Y:S01]  /*3b50*/  ISETP.GT.U32.AND P5, PT, R29, R8, PT ;  /* 0x000000081d00720c */ /* 0x000fe20003fa4070 */
[--C-:B------:R-:W-:Y:S02]  /*3b60*/  @!P1 IMAD.IADD R4, R4, 0x1, -R29.reuse ;  /* 0x0000000104049824 */ /* 0x100fe400078e0a1d */
[--C-:B------:R-:W-:Y:S02]  /*3b70*/  @!P4 IMAD.IADD R5, R5, 0x1, -R29.reuse ;  /* 0x000000010505c824 */ /* 0x100fe400078e0a1d */
[----:B------:R-:W-:-:S04]  /*3b80*/  @!P3 IMAD.IADD R6, R6, 0x1, -R29 ;  /* 0x000000010606b824 */ /* 0x000fc800078e0a1d */
[--C-:B------:R-:W-:Y:S01]  /*3b90*/  @!P6 IMAD.IADD R7, R7, 0x1, -R29.reuse ;  /* 0x000000010707e824 */ /* 0x100fe200078e0a1d */
[----:B------:R-:W-:Y:S01]  /*3ba0*/  STL [R1+0xe64], R4 ;  /* 0x000e640401007387 */ /* 0x000fe20000100800 */
[--C-:B------:R-:W-:Y:S02]  /*3bb0*/  @!P0 IMAD.IADD R9, R9, 0x1, -R29.reuse ;  /* 0x0000000109098824 */ /* 0x100fe400078e0a1d */
[----:B------:R-:W-:Y:S01]  /*3bc0*/  @!P5 IMAD.IADD R8, R8, 0x1, -R29 ;  /* 0x000000010808d824 */ /* 0x000fe200078e0a1d */
[----:B------:R-:W-:Y:S04]  /*3bd0*/  STL [R1+0xe60], R5 ;  /* 0x000e600501007387 */ /* 0x000fe80000100800 */
[----:B------:R-:W-:Y:S04]  /*3be0*/  STL [R1+0xe68], R6 ;  /* 0x000e680601007387 */ /* 0x000fe80000100800 */
[----:B------:R-:W-:Y:S04]  /*3bf0*/  STL [R1+0xe78], R7 ;  /* 0x000e780701007387 */ /* 0x000fe80000100800 */
[----:B------:R-:W-:Y:S04]  /*3c00*/  STL [R1+0xe7c], R8 ;  /* 0x000e7c0801007387 */ /* 0x000fe80000100800 */
[----:B------:R0:W-:Y:S04]  /*3c10*/  STL [R1+0xe80], R9 ;  /* 0x000e800901007387 */ /* 0x0001e80000100800 */
[----:B0-----:R-:W3:Y:S04]  /*3c20*/  LDL.LU R9, [R1+0xdc] ;  /* 0x0000dc0001097983 */ /* 0x001ee80000300800 */
[----:B------:R-:W4:Y:S01]  /*3c30*/  LDL R7, [R1+0xbf0] ;  /* 0x000bf00001077983 */ /* 0x000f220000100800 */
[----:B------:R-:W-:-:S02]  /*3c40*/  ISETP.GT.U32.AND P2, PT, R29, R16, PT ;  /* 0x000000101d00720c */ /* 0x000fc40003f44070 */
[C---:B------:R-:W-:Y:S02]  /*3c50*/  ISETP.GT.U32.AND P1, PT, R29.reuse, R10, PT ;  /* 0x0000000a1d00720c */ /* 0x040fe40003f24070 */
[C---:B------:R-:W-:Y:S02]  /*3c60*/  ISETP.GT.U32.AND P3, PT, R29.reuse, R12, PT ;  /* 0x0000000c1d00720c */ /* 0x040fe40003f64070 */
[C---:B------:R-:W-:Y:S02]  /*3c70*/  ISETP.GT.U32.AND P4, PT, R29.reuse, R13, PT ;  /* 0x0000000d1d00720c */ /* 0x040fe40003f84070 */
[----:B------:R-:W-:-:S05]  /*3c80*/  ISETP.GT.U32.AND P5, PT, R29, R14, PT ;  /* 0x0000000e1d00720c */ /* 0x000fca0003fa4070 */
[----:B------:R-:W-:Y:S01]  /*3c90*/  @!P2 IMAD.IADD R16, R16, 0x1, -R29 ;  /* 0x000000011010a824 */ /* 0x000fe200078e0a1d */
[C---:B------:R-:W-:Y:S01]  /*3ca0*/  ISETP.GT.U32.AND P2, PT, R29.reuse, R11, PT ;  /* 0x0000000b1d00720c */ /* 0x040fe20003f44070 */
[----:B------:R-:W0:Y:S01]  /*3cb0*/  S2R R3, SR_TID.X ;  /* 0x0000000000037919 */ /* 0x000e220000002100 */
[----:B------:R-:W-:-:S03]  /*3cc0*/  ISETP.GT.U32.AND P0, PT, R29, R15, PT ;  /* 0x0000000f1d00720c */ /* 0x000fc60003f04070 */
[----:B------:R-:W1:Y:S01]  /*3cd0*/  S2R R25, SR_TID.X ;  /* 0x0000000000197919 */ /* 0x000e620000002100 */
[--C-:B------:R-:W-:Y:S01]  /*3ce0*/  @!P1 IMAD.IADD R10, R10, 0x1, -R29.reuse ;  /* 0x000000010a0a9824 */ /* 0x100fe200078e0a1d */
[C---:B------:R-:W-:Y:S01]  /*3cf0*/  ISETP.GT.U32.AND P6, PT, R29.reuse, R16, PT ;  /* 0x000000101d00720c */ /* 0x040fe20003fc4070 */
[--C-:B------:R-:W-:Y:S01]  /*3d00*/  @!P3 IMAD.IADD R12, R12, 0x1, -R29.reuse ;  /* 0x000000010c0cb824 */ /* 0x100fe200078e0a1d */
[----:B------:R-:W-:Y:S01]  /*3d10*/  ISETP.GT.U32.AND P1, PT, R29, R17, PT ;  /* 0x000000111d00720c */ /* 0x000fe20003f24070 */
[--C-:B------:R-:W-:Y:S01]  /*3d20*/  @!P4 IMAD.IADD R13, R13, 0x1, -R29.reuse ;  /* 0x000000010d0dc824 */ /* 0x100fe200078e0a1d */
[C---:B------:R-:W-:Y:S01]  /*3d30*/  ISETP.GT.U32.AND P3, PT, R29.reuse, R19, PT ;  /* 0x000000131d00720c */ /* 0x040fe20003f64070 */
[--C-:B------:R-:W-:Y:S01]  /*3d40*/  @!P5 IMAD.IADD R14, R14, 0x1, -R29.reuse ;  /* 0x000000010e0ed824 */ /* 0x100fe200078e0a1d */
[----:B------:R-:W-:Y:S01]  /*3d50*/  ISETP.GT.U32.AND P4, PT, R29, R20, PT ;  /* 0x000000141d00720c */ /* 0x000fe20003f84070 */
[--C-:B------:R-:W-:Y:S01]  /*3d60*/  @!P2 IMAD.IADD R11, R11, 0x1, -R29.reuse ;  /* 0x000000010b0ba824 */ /* 0x100fe200078e0a1d */
[C---:B------:R-:W-:Y:S01]  /*3d70*/  ISETP.GT.U32.AND P2, PT, R29.reuse, R18, PT ;  /* 0x000000121d00720c */ /* 0x040fe20003f44070 */
[----:B----4-:R4:W-:Y:S04]  /*3d80*/  STL [R1+0xe8c], R7 ;  /* 0x000e8c0701007387 */ /* 0x0109e80000100800 */
[----:B------:R-:W2:Y:S01]  /*3d90*/  LDL R8, [R1+0xbfc] ;  /* 0x000bfc0001087983 */ /* 0x000ea20000100800 */
[----:B------:R-:W-:Y:S01]  /*3da0*/  ISETP.GT.U32.AND P5, PT, R29, R21, PT ;  /* 0x000000151d00720c */ /* 0x000fe20003fa4070 */
[--C-:B------:R-:W-:Y:S01]  /*3db0*/  @!P0 IMAD.IADD R15, R15, 0x1, -R29.reuse ;  /* 0x000000010f0f8824 */ /* 0x100fe200078e0a1d */
[----:B------:R-:W-:Y:S01]  /*3dc0*/  ISETP.GT.U32.AND P0, PT, R29, R22, PT ;  /* 0x000000161d00720c */ /* 0x000fe20003f04070 */
[--C-:B------:R-:W-:Y:S01]  /*3dd0*/  @!P6 IMAD.IADD R16, R16, 0x1, -R29.reuse ;  /* 0x000000011010e824 */ /* 0x100fe200078e0a1d */
[----:B0-----:R-:W-:Y:S01]  /*3de0*/  LOP3.LUT R4, R3, 0x7, RZ, 0xc0, !PT ;  /* 0x0000000703047812 */ /* 0x001fe200078ec0ff */
[--C-:B------:R-:W-:Y:S01]  /*3df0*/  @!P1 IMAD.IADD R17, R17, 0x1, -R29.reuse ;  /* 0x0000000111119824 */ /* 0x100fe200078e0a1d */
[C---:B------:R-:W-:Y:S01]  /*3e00*/  ISETP.GT.U32.AND P6, PT, R29.reuse, R23, PT ;  /* 0x000000171d00720c */ /* 0x040fe20003fc4070 */
[--C-:B------:R-:W-:Y:S01]  /*3e10*/  @!P2 IMAD.IADD R18, R18, 0x1, -R29.reuse ;  /* 0x000000011212a824 */ /* 0x100fe200078e0a1d */
[----:B------:R-:W-:Y:S01]  /*3e20*/  ISETP.GT.U32.AND P1, PT, R29, R24, PT ;  /* 0x000000181d00720c */ /* 0x000fe20003f24070 */
[--C-:B------:R-:W-:Y:S01]  /*3e30*/  @!P3 IMAD.IADD R19, R19, 0x1, -R29.reuse ;  /* 0x000000011313b824 */ /* 0x100fe200078e0a1d */
[C---:B---3--:R-:W-:Y:S01]  /*3e40*/  ISETP.GT.U32.AND P2, PT, R29.reuse, R0, PT ;  /* 0x000000001d00720c */ /* 0x048fe20003f44070 */
[--C-:B------:R-:W-:Y:S01]  /*3e50*/  @!P4 IMAD.IADD R20, R20, 0x1, -R29.reuse ;  /* 0x000000011414c824 */ /* 0x100fe200078e0a1d */
[----:B------:R-:W-:Y:S01]  /*3e60*/  ISETP.GT.U32.AND P3, PT, R29, R26, PT ;  /* 0x0000001a1d00720c */ /* 0x000fe20003f64070 */
[----:B------:R-:W-:Y:S01]  /*3e70*/  @!P5 IMAD.IADD R21, R21, 0x1, -R29 ;  /* 0x000000011515d824 */ /* 0x000fe200078e0a1d */
[----:B------:R-:W-:-:S02]  /*3e80*/  ISETP.GT.U32.AND P4, PT, R29, R27, PT ;  /* 0x0000001b1d00720c */ /* 0x000fc40003f84070 */
[----:B------:R-:W-:Y:S01]  /*3e90*/  ISETP.GT.U32.AND P5, PT, R29, R28, PT ;  /* 0x0000001c1d00720c */ /* 0x000fe20003fa4070 */
[----:B----4-:R-:W-:Y:S01]  /*3ea0*/  IMAD R7, R4, 0x110, RZ ;  /* 0x0000011004077824 */ /* 0x010fe200078e02ff */
[----:B-1----:R-:W-:Y:S01]  /*3eb0*/  LOP3.LUT R25, R25, 0x7, RZ, 0xc0, !PT ;  /* 0x0000000719197812 */ /* 0x002fe200078ec0ff */
[----:B------:R-:W0:Y:S01]  /*3ec0*/  S2R R4, SR_TID.X ;  /* 0x0000000000047919 */ /* 0x000e220000002100 */
[----:B------:R-:W-:-:S03]  /*3ed0*/  @!P0 IMAD.IADD R22, R22, 0x1, -R29 ;  /* 0x0000000116168824 */ /* 0x000fc600078e0a1d */
[----:B------:R-:W-:Y:S01]  /*3ee0*/  IMAD R2, R25, 0x90, RZ ;  /* 0x0000009019027824 */ /* 0x000fe200078e02ff */
[----:B------:R-:W-:Y:S01]  /*3ef0*/  IABS R25, c[0x0][0x178] ;  /* 0x00005e0000197a13 */ /* 0x000fe20000000000 */
[--C-:B------:R-:W-:Y:S01]  /*3f00*/  @!P6 IMAD.IADD R23, R23, 0x1, -R29.reuse ;  /* 0x000000011717e824 */ /* 0x100fe200078e0a1d */
[----:B------:R-:W-:Y:S01]  /*3f10*/  ISETP.GT.U32.AND P6, PT, R29, R17, PT ;  /* 0x000000111d00720c */ /* 0x000fe20003fc4070 */
        /* <DEDUP_REMOVED lines=8> */
[----:B------:R-:W-:Y:S01]  /*3fa0*/  @!P5 IMAD.IADD R28, R28, 0x1, -R29 ;  /* 0x000000011c1cd824 */ /* 0x000fe200078e0a1d */
[----:B------:R-:W-:-:S02]  /*3fb0*/  ISETP.GT.U32.AND P4, PT, R29, R21, PT ;  /* 0x000000151d00720c */ /* 0x000fc40003f84070 */
[----:B------:R-:W-:Y:S01]  /*3fc0*/  ISETP.GT.U32.AND P5, PT, R29, R22, PT ;  /* 0x000000161d00720c */ /* 0x000fe20003fa4070 */
[----:B------:R-:W-:Y:S01]  /*3fd0*/  @!P6 IMAD.IADD R17, R17, 0x1, -R29 ;  /* 0x000000011111e824 */ /* 0x000fe200078e0a1d */
[----:B------:R-:W-:Y:S01]  /*3fe0*/  ISETP.GT.U32.AND P6, PT, R29, R28, PT ;  /* 0x0000001c1d00720c */ /* 0x000fe20003fc4070 */
[----:B------:R-:W-:Y:S01]  /*3ff0*/  @!P0 IMAD.IADD R9, R9, 0x1, -R25 ;  /* 0x0000000109098824 */ /* 0x000fe200078e0a19 */
        /* <DEDUP_REMOVED lines=9> */
[----:B------:R-:W-:Y:S01]  /*4090*/  @!P5 IMAD.IADD R22, R22, 0x1, -R29 ;  /* 0x000000011616d824 */ /* 0x000fe200078e0a1d */
[----:B--2---:R1:W-:Y:S04]  /*40a0*/  STL [R1+0xe90], R8 ;  /* 0x000e900801007387 */ /* 0x0043e80000100800 */
[----:B------:R-:W-:Y:S04]  /*40b0*/  STL [R1+0xe88], R10 ;  /* 0x000e880a01007387 */ /* 0x000fe80000100800 */
[----:B------:R2:W-:Y:S01]  /*40c0*/  STL [R1+0xe94], R11 ;  /* 0x000e940b01007387 */ /* 0x0005e20000100800 */
[----:B-1----:R-:W-:-:S03]  /*40d0*/  IMAD.SHL.U32 R8, R3, 0x2, RZ ;  /* 0x0000000203087824 */ /* 0x002fc600078e00ff */
[----:B------:R-:W3:Y:S01]  /*40e0*/  LDL R3, [R1+0xc54] ;  /* 0x000c540001037983 */ /* 0x000ee20000100800 */
[----:B--2---:R-:W-:Y:S01]  /*40f0*/  IMAD.MOV.U32 R11, RZ, RZ, c[0x0][0x180] ;  /* 0x00006000ff0b7624 */ /* 0x004fe200078e00ff */
[--C-:B------:R-:W-:Y:S02]  /*4100*/  LOP3.LUT R5, R2, 0x10, R8.reuse, 0x78, !PT ;  /* 0x0000001002057812 */ /* 0x100fe400078e7808 */
[----:B------:R-:W2:Y:S02]  /*4110*/  LDL R10, [R1+0xc48] ;  /* 0x000c4800010a7983 */ /* 0x000ea40000100800 */
[----:B------:R-:W-:Y:S02]  /*4120*/  IADD3 R11, R11, 0x7f, RZ ;  /* 0x0000007f0b0b7810 */ /* 0x000fe40007ffe0ff */
[----:B------:R-:W4:Y:S01]  /*4130*/  LDL R2, [R1+0xc68] ;  /* 0x000c680001027983 */ /* 0x000f220000100800 */
[----:B------:R-:W-:Y:S01]  /*4140*/  LOP3.LUT R29, R7, 0x30, R8, 0x78, !PT ;  /* 0x00000030071d7812 */ /* 0x000fe200078e7808 */
[----:B0-----:R-:W-:Y:S01]  /*4150*/  IMAD.SHL.U32 R7, R4, 0x40, RZ ;  /* 0x0000004004077824 */ /* 0x001fe200078e00ff */
[----:B------:R-:W-:Y:S01]  /*4160*/  SHF.R.S32.HI R8, RZ, 0x1f, R11 ;  /* 0x0000001fff087819 */ /* 0x000fe2000001140b */
[----:B------:R-:W4:Y:S03]  /*4170*/  LDL R6, [R1+0xc64] ;  /* 0x000c640001067983 */ /* 0x000f260000100800 */
[----:B------:R-:W-:Y:S01]  /*4180*/  LEA.HI R8, R8, R11, RZ, 0x7 ;  /* 0x0000000b08087211 */ /* 0x000fe200078f38ff */
[----:B------:R-:W4:Y:S01]  /*4190*/  LDL R4, [R1+0xc5c] ;  /* 0x000c5c0001047983 */ /* 0x000f220000100800 */
[----:B------:R-:W-:-:S03]  /*41a0*/  LOP3.LUT R5, R5, 0x400, R7, 0xf8, !PT ;  /* 0x0000040005057812 */ /* 0x000fc600078ef807 */
[----:B------:R-:W4:Y:S01]  /*41b0*/  LDL.LU R11, [R1+0xe94] ;  /* 0x000e9400010b7983 */ /* 0x000f220000300800 */
[----:B------:R-:W-:-:S03]  /*41c0*/  LOP3.LUT R29, R29, 0x800, R7, 0xf8, !PT ;  /* 0x000008001d1d7812 */ /* 0x000fc600078ef807 */
[----:B------:R-:W4:Y:S04]  /*41d0*/  LDL.LU R8, [R1+0xe90] ;  /* 0x000e900001087983 */ /* 0x000f280000300800 */
[----:B------:R-:W4:Y:S04]  /*41e0*/  LDL R5, [R1+0xc58] ;  /* 0x000c580001057983 */ /* 0x000f280000100800 */
[----:B------:R-:W4:Y:S01]  /*41f0*/  LDL.LU R7, [R1+0xe8c] ;  /* 0x000e8c0001077983 */ /* 0x000f220000300800 */
[----:B------:R-:W-:Y:S02]  /*4200*/  ISETP.GT.U32.AND P5, PT, R25, R9, PT ;  /* 0x000000091900720c */ /* 0x000fe40003fa4070 */
[----:B------:R-:W-:-:S05]  /*4210*/  IABS R29, c[0x0][0x17c] ;  /* 0x00005f00001d7a13 */ /* 0x000fca0000000000 */
[--C-:B------:R-:W-:Y:S02]  /*4220*/  @!P2 IMAD.IADD R0, R0, 0x1, -R29.reuse ;  /* 0x000000010000a824 */ /* 0x100fe400078e0a1d */
[--C-:B------:R-:W-:Y:S02]  /*4230*/  @!P0 IMAD.IADD R23, R23, 0x1, -R29.reuse ;  /* 0x0000000117178824 */ /* 0x100fe400078e0a1d */
[--C-:B------:R-:W-:Y:S02]  /*4240*/  @!P1 IMAD.IADD R24, R24, 0x1, -R29.reuse ;  /* 0x0000000118189824 */ /* 0x100fe400078e0a1d */
[--C-:B------:R-:W-:Y:S02]  /*4250*/  @!P3 IMAD.IADD R26, R26, 0x1, -R29.reuse ;  /* 0x000000011a1ab824 */ /* 0x100fe400078e0a1d */
[--C-:B------:R-:W-:Y:S02]  /*4260*/  @!P4 IMAD.IADD R27, R27, 0x1, -R29.reuse ;  /* 0x000000011b1bc824 */ /* 0x100fe400078e0a1d */
[----:B------:R-:W-:-:S02]  /*4270*/  @!P6 IMAD.IADD R28, R28, 0x1, -R29 ;  /* 0x000000011c1ce824 */ /* 0x000fc400078e0a1d */
[----:B------:R-:W-:Y:S01]  /*4280*/  @!P5 IMAD.IADD R9, R9, 0x1, -R25 ;  /* 0x000000010909d824 */ /* 0x000fe200078e0a19 */
[----:B---3--:R-:W-:Y:S02]  /*4290*/  ISETP.GE.AND P3, PT, R3, RZ, PT ;  /* 0x000000ff0300720c */ /* 0x008fe40003f66270 */
[----:B--2---:R-:W-:Y:S02]  /*42a0*/  ISETP.GE.AND P2, PT, R10, RZ, PT ;  /* 0x000000ff0a00720c */ /* 0x004fe40003f46270 */
[----:B----4-:R-:W-:Y:S02]  /*42b0*/  ISETP.GE.AND P1, PT, R8, RZ, PT ;  /* 0x000000ff0800720c */ /* 0x010fe40003f26270 */
[----:B------:R-:W2:Y:S01]  /*42c0*/  LDL R8, [R1+0xc4c] ;  /* 0x000c4c0001087983 */ /* 0x000ea20000100800 */
[----:B------:R-:W-:-:S03]  /*42d0*/  ISETP.GE.AND P0, PT, R7, RZ, PT ;  /* 0x000000ff0700720c */ /* 0x000fc60003f06270 */
[----:B------:R-:W3:Y:S04]  /*42e0*/  LDL R7, [R1+0xc50] ;  /* 0x000c500001077983 */ /* 0x000ee80000100800 */
[----:B------:R0:W-:Y:S04]  /*42f0*/  STL [R1+0x8c], R0 ;  /* 0x00008c0001007387 */ /* 0x0001e80000100800 */
[----:B------:R-:W4:Y:S04]  /*4300*/  LDL R29, [R1+0xc60] ;  /* 0x000c6000011d7983 */ /* 0x000f280000100800 */
[----:B0-----:R-:W2:Y:S04]  /*4310*/  LDL R0, [R1+0xc44] ;  /* 0x000c440001007983 */ /* 0x001ea80000100800 */
[----:B------:R-:W2:Y:S04]  /*4320*/  LDL.LU R10, [R1+0xe88] ;  /* 0x000e8800010a7983 */ /* 0x000ea80000300800 */
[----:B------:R-:W2:Y:S04]  /*4330*/  LDL.LU R25, [R1+0xe84] ;  /* 0x000e840001197983 */ /* 0x000ea80000300800 */
[----:B------:R-:W2:Y:S04]  /*4340*/  LDL R3, [R1+0xc40] ;  /* 0x000c400001037983 */ /* 0x000ea80000100800 */
[----:B------:R0:W-:Y:S04]  /*4350*/  STL [R1+0xdc], R9 ;  /* 0x0000dc0901007387 */ /* 0x0001e80000100800 */
[----:B0-----:R-:W2:Y:S01]  /*4360*/  LDL.LU R9, [R1+0x88] ;  /* 0x0000880001097983 */ /* 0x001ea20000300800 */
[----:B------:R-:W-:-:S03]  /*4370*/  ISETP.GE.AND P5, PT, R2, RZ, PT ;  /* 0x000000ff0200720c */ /* 0x000fc60003fa6270 */
[----:B------:R-:W3:Y:S01]  /*4380*/  LDL R2, [R1+0xc38] ;  /* 0x000c380001027983 */ /* 0x000ee20000100800 */
[----:B----4-:R-:W-:-:S03]  /*4390*/  ISETP.GE.AND P4, PT, R29, RZ, PT ;  /* 0x000000ff1d00720c */ /* 0x010fc60003f86270 */
[----:B------:R-:W4:Y:S01]  /*43a0*/  LDL.LU R29, [R1+0x84] ;  /* 0x00008400011d7983 */ /* 0x000f220000300800 */
[----:B--2---:R-:W-:Y:S01]  /*43b0*/  @!P0 IMAD.MOV R9, RZ, RZ, -R9 ;  /* 0x000000ffff098224 */ /* 0x004fe200078e0a09 */
[----:B------:R-:W-:Y:S02]  /*43c0*/  ISETP.GE.AND P0, PT, R6, RZ, PT ;  /* 0x000000ff0600720c */ /* 0x000fe40003f06270 */
[----:B------:R-:W2:Y:S04]  /*43d0*/  LDL R6, [R1+0xc3c] ;  /* 0x000c3c0001067983 */ /* 0x000ea80000100800 */
[----:B------:R0:W-:Y:S04]  /*43e0*/  STL [R1+0x9c], R9 ;  /* 0x00009c0901007387 */ /* 0x0001e80000100800 */
[----:B0-----:R-:W2:Y:S01]  /*43f0*/  LDL.LU R9, [R1+0x80] ;  /* 0x0000800001097983 */ /* 0x001ea20000300800 */
[----:B----4-:R-:W-:Y:S01]  /*4400*/  @!P1 IMAD.MOV R29, RZ, RZ, -R29 ;  /* 0x000000ffff1d9224 */ /* 0x010fe200078e0a1d */
[----:B------:R-:W-:-:S02]  /*4410*/  ISETP.GE.AND P1, PT, R4, RZ, PT ;  /* 0x000000ff0400720c */ /* 0x000fc40003f26270 */
[----:B------:R-:W4:Y:S04]  /*4420*/  LDL R4, [R1+0xc30] ;  /* 0x000c300001047983 */ /* 0x000f280000100800 */
[----:B------:R0:W-:Y:S04]  /*4430*/  STL [R1+0x98], R29 ;  /* 0x0000981d01007387 */ /* 0x0001e80000100800 */
[----:B0-----:R-:W3:Y:S01]  /*4440*/  LDL.LU R29, [R1+0x7c] ;  /* 0x00007c00011d7983 */ /* 0x001ee20000300800 */
[----:B--2---:R-:W-:Y:S01]  /*4450*/  @!P2 IMAD.MOV R9, RZ, RZ, -R9 ;  /* 0x000000ffff09a224 */ /* 0x004fe200078e0a09 */
[----:B------:R-:W-:-:S02]  /*4460*/  ISETP.GE.AND P2, PT, R5, RZ, PT ;  /* 0x000000ff0500720c */ /* 0x000fc40003f46270 */
[----:B------:R-:W2:Y:S04]  /*4470*/  LDL R5, [R1+0xc34] ;  /* 0x000c340001057983 */ /* 0x000ea80000100800 */
[----:B------:R0:W-:Y:S04]  /*4480*/  STL [R1+0x94], R9 ;  /* 0x0000940901007387 */ /* 0x0001e80000100800 */
[----:B0-----:R-:W2:Y:S01]  /*4490*/  LDL.LU R9, [R1+0x78] ;  /* 0x0000780001097983 */ /* 0x001ea20000300800 */
[----:B---3--:R-:W-:Y:S01]  /*44a0*/  @!P3 IMAD.MOV R29, RZ, RZ, -R29 ;  /* 0x000000ffff1db224 */ /* 0x008fe200078e0a1d */
[----:B------:R-:W-:-:S02]  /*44b0*/  ISETP.GE.AND P3, PT, R7, RZ, PT ;  /* 0x000000ff0700720c */ /* 0x000fc40003f66270 */
[----:B------:R-:W3:Y:S04]  /*44c0*/  LDL R7, [R1+0xc28] ;  /* 0x000c280001077983 */ /* 0x000ee80000100800 */
        /* <DEDUP_REMOVED lines=28> */
[----:B----4-:R-:W-:-:S02]  /*4690*/  ISETP.GE.AND P3, PT, R4, RZ, PT ;  /* 0x000000ff0400720c */ /* 0x010fc40003f66270 */
[----:B------:R-:W3:Y:S04]  /*46a0*/  LDL R4, [R1+0xc10] ;  /* 0x000c100001047983 */ /* 0x000ee80000100800 */
[----:B------:R0:W-:Y:S04]  /*46b0*/  STL [R1+0x74], R29 ;  /* 0x0000741d01007387 */ /* 0x0001e80000100800 */
[----:B0-----:R-:W4:Y:S01]  /*46c0*/  LDL.LU R29, [R1+0x5c] ;  /* 0x00005c00011d7983 */ /* 0x001f220000300800 */
[----:B--2---:R-:W-:Y:S01]  /*46d0*/  @!P4 IMAD.MOV R9, RZ, RZ, -R9 ;  /* 0x000000ffff09c224 */ /* 0x004fe200078e0a09 */
[----:B------:R-:W-:-:S02]  /*46e0*/  ISETP.GE.AND P4, PT, R5, RZ, PT ;  /* 0x000000ff0500720c */ /* 0x000fc40003f86270 */
        /* <DEDUP_REMOVED lines=24> */
[----:B------:R-:W-:-:S04]  /*4870*/  ISETP.GE.AND P3, PT, R2, RZ, PT ;  /* 0x000000ff0200720c */ /* 0x000fc80003f66270 */
[----:B------:R0:W-:Y:S04]  /*4880*/  STL [R1+0x5c], R29 ;  /* 0x00005c1d01007387 */ /* 0x0001e80000100800 */
[----:B0-----:R-:W3:Y:S04]  /*4890*/  LDL.LU R29, [R1+0x44] ;  /* 0x00004400011d7983 */ /* 0x001ee80000300800 */
[----:B------:R-:W4:Y:S01]  /*48a0*/  LDL R2, [R1+0xbf4] ;  /* 0x000bf40001027983 */ /* 0x000f220000100800 */
[----:B--2---:R-:W-:-:S05]  /*48b0*/  @!P4 IMAD.MOV R9, RZ, RZ, -R9 ;  /* 0x000000ffff09c224 */ /* 0x004fca00078e0a09 */
[----:B------:R0:W-:Y:S04]  /*48c0*/  STL [R1+0x58], R9 ;  /* 0x0000580901007387 */ /* 0x0001e80000100800 */
[----:B0-----:R-:W2:Y:S01]  /*48d0*/  LDL.LU R9, [R1+0x40] ;  /* 0x0000400001097983 */ /* 0x001ea20000300800 */
[----:B------:R-:W-:-:S03]  /*48e0*/  ISETP.GE.AND P4, PT, R6, RZ, PT ;  /* 0x000000ff0600720c */ /* 0x000fc60003f86270 */
[----:B------:R-:W4:Y:S01]  /*48f0*/  LDL R6, [R1+0xbf8] ;  /* 0x000bf80001067983 */ /* 0x000f220000100800 */
        /* <DEDUP_REMOVED lines=9> */
[----:B------:R-:W2:Y:S01]  /*4990*/  LDL R5, [R1+0xbec] ;  /* 0x000bec0001057983 */ /* 0x000ea20000100800 */
[----:B---3--:R-:W-:Y:S01]  /*49a0*/  @!P1 IMAD.MOV R29, RZ, RZ, -R29 ;  /* 0x000000ffff1d9224 */ /* 0x008fe200078e0a1d */
[----:B----4-:R-:W-:Y:S01]  /*49b0*/  ISETP.GE.AND P1, PT, R7, RZ, PT ;  /* 0x000000ff0700720c */ /* 0x010fe20003f26270 */
[----:B------:R-:W-:Y:S02]  /*49c0*/  IMAD.MOV.U32 R7, RZ, RZ, R25 ;  /* 0x000000ffff077224 */ /* 0x000fe400078e0019 */
[----:B------:R-:W3:Y:S02]  /*49d0*/  LDL R25, [R1+0xbe4] ;  /* 0x000be40001197983 */ /* 0x000ee40000100800 */
[----:B------:R-:W-:Y:S02]  /*49e0*/  @!P3 IMAD.MOV R7, RZ, RZ, -R7 ;  /* 0x000000ffff07b224 */ /* 0x000fe400078e0a07 */
[----:B------:R-:W-:Y:S01]  /*49f0*/  STL [R1+0x4c], R29 ;  /* 0x00004c1d01007387 */ /* 0x000fe20000100800 */
[----:B------:R-:W-:Y:S01]  /*4a00*/  ISETP.GE.AND P3, PT, R0, RZ, PT ;  /* 0x000000ff0000720c */ /* 0x000fe20003f66270 */
[----:B--2---:R-:W-:Y:S01]  /*4a10*/  @!P2 IMAD.MOV R9, RZ, RZ, -R9 ;  /* 0x000000ffff09a224 */ /* 0x004fe200078e0a09 */
[----:B------:R-:W-:-:S04]  /*4a20*/  ISETP.GE.AND P2, PT, R8, RZ, PT ;  /* 0x000000ff0800720c */ /* 0x000fc80003f46270 */
[----:B------:R0:W-:Y:S04]  /*4a30*/  STL [R1+0x48], R9 ;  /* 0x0000480901007387 */ /* 0x0001e80000100800 */
[----:B0-----:R-:W2:Y:S04]  /*4a40*/  LDL.LU R9, [R1+0x30] ;  /* 0x0000300001097983 */ /* 0x001ea80000300800 */
[----:B------:R-:W4:Y:S04]  /*4a50*/  LDL R8, [R1+0xbe0] ;  /* 0x000be00001087983 */ /* 0x000f280000100800 */
[----:B------:R-:W3:Y:S04]  /*4a60*/  LDL.LU R0, [R1+0x2c] ;  /* 0x00002c0001007983 */ /* 0x000ee80000300800 */
[----:B------:R0:W-:Y:S04]  /*4a70*/  STL [R1+0x44], R7 ;  /* 0x0000440701007387 */ /* 0x0001e80000100800 */
[----:B0-----:R-:W4:Y:S01]  /*4a80*/  LDL R7, [R1+0xbdc] ;  /* 0x000bdc0001077983 */ /* 0x001f220000100800 */
[----:B--2---:R-:W-:Y:S01]  /*4a90*/  @!P4 IMAD.MOV R9, RZ, RZ, -R9 ;  /* 0x000000ffff09c224 */ /* 0x004fe200078e0a09 */
[----:B------:R-:W-:-:S02]  /*4aa0*/  ISETP.GE.AND P4, PT, R3, RZ, PT ;  /* 0x000000ff0300720c */ /* 0x000fc40003f86270 */
[----:B------:R-:W2:Y:S04]  /*4ab0*/  LDL R3, [R1+0xbd8] ;  /* 0x000bd80001037983 */ /* 0x000ea80000100800 */
[----:B------:R-:W2:Y:S01]  /*4ac0*/  LDL.LU R29, [R1+0x28] ;  /* 0x00002800011d7983 */ /* 0x000ea20000300800 */
[----:B---3--:R-:W-:-:S03]  /*4ad0*/  @!P5 IMAD.MOV R0, RZ, RZ, -R0 ;  /* 0x000000ffff00d224 */ /* 0x008fc600078e0a00 */
[----:B------:R-:W-:Y:S04]  /*4ae0*/  STL [R1+0x40], R9 ;  /* 0x0000400901007387 */ /* 0x000fe80000100800 */
[----:B------:R0:W-:Y:S04]  /*4af0*/  STL [R1+0x3c], R0 ;  /* 0x00003c0001007387 */ /* 0x0001e80000100800 */
[----:B0-----:R-:W3:Y:S04]  /*4b00*/  LDL R0, [R1+0xbd4] ;  /* 0x000bd40001007983 */ /* 0x001ee80000100800 */
[----:B------:R-:W3:Y:S01]  /*4b10*/  LDL.LU R9, [R1+0x24] ;  /* 0x0000240001097983 */ /* 0x000ee20000300800 */
[----:B------:R-:W-:-:S03]  /*4b20*/  ISETP.GE.AND P5, PT, R2, RZ, PT ;  /* 0x000000ff0200720c */ /* 0x000fc60003fa6270 */
[----:B------:R-:W4:Y:S01]  /*4b30*/  LDL R2, [R1+0xbd0] ;  /* 0x000bd00001027983 */ /* 0x000f220000100800 */
[----:B--2---:R-:W-:Y:S01]  /*4b40*/  @!P0 IMAD.MOV R29, RZ, RZ, -R29 ;  /* 0x000000ffff1d8224 */ /* 0x004fe200078e0a1d */
[----:B------:R-:W-:Y:S02]  /*4b50*/  ISETP.GE.AND P0, PT, R6, RZ, PT ;  /* 0x000000ff0600720c */ /* 0x000fe40003f06270 */
        /* <DEDUP_REMOVED lines=19> */
[----:B----4-:R-:W-:-:S04]  /*4c90*/  ISETP.GE.AND P4, PT, R8, RZ, PT ;  /* 0x000000ff0800720c */ /* 0x010fc80003f86270 */
[----:B------:R0:W-:Y:S04]  /*4ca0*/  STL [R1+0x28], R29 ;  /* 0x0000281d01007387 */ /* 0x0001e80000100800 */
[----:B0-----:R-:W2:Y:S04]  /*4cb0*/  LDL R29, [R1+0xbbc] ;  /* 0x000bbc00011d7983 */ /* 0x001ea80000100800 */
[----:B------:R-:W4:Y:S01]  /*4cc0*/  LDL.LU R8, [R1+0x10] ;  /* 0x0000100001087983 */ /* 0x000f220000300800 */
[----:B---3--:R-:W-:Y:S01]  /*4cd0*/  @!P5 IMAD.MOV R9, RZ, RZ, -R9 ;  /* 0x000000ffff09d224 */ /* 0x008fe200078e0a09 */
[----:B------:R-:W-:-:S04]  /*4ce0*/  ISETP.GE.AND P5, PT, R7, RZ, PT ;  /* 0x000000ff0700720c */ /* 0x000fc80003fa6270 */
[----:B------:R0:W-:Y:S04]  /*4cf0*/  STL [R1+0x24], R9 ;  /* 0x0000240901007387 */ /* 0x0001e80000100800 */
[----:B0-----:R-:W3:Y:S04]  /*4d00*/  LDL.LU R9, [R1+0xe80] ;  /* 0x000e800001097983 */ /* 0x001ee80000300800 */
[----:B------:R-:W2:Y:S01]  /*4d10*/  LDL.LU R7, [R1+0xc] ;  /* 0x00000c0001077983 */ /* 0x000ea20000300800 */
[----:B----4-:R-:W-:Y:S01]  /*4d20*/  @!P0 IMAD.MOV R8, RZ, RZ, -R8 ;  /* 0x000000ffff088224 */ /* 0x010fe200078e0a08 */
[----:B------:R-:W-:-:S04]  /*4d30*/  ISETP.GE.AND P0, PT, R3, RZ, PT ;  /* 0x000000ff0300720c */ /* 0x000fc80003f06270 */
[----:B------:R0:W-:Y:S04]  /*4d40*/  STL [R1+0x20], R8 ;  /* 0x0000200801007387 */ /* 0x0001e80000100800 */
[----:B0-----:R-:W4:Y:S04]  /*4d50*/  LDL.LU R8, [R1+0xe7c] ;  /* 0x000e7c0001087983 */ /* 0x001f280000300800 */
[----:B------:R-:W3:Y:S01]  /*4d60*/  LDL.LU R3, [R1+0x8] ;  /* 0x0000080001037983 */ /* 0x000ee20000300800 */
[----:B--2---:R-:W-:Y:S01]  /*4d70*/  @!P1 IMAD.MOV R7, RZ, RZ, -R7 ;  /* 0x000000ffff079224 */ /* 0x004fe200078e0a07 */
[----:B------:R-:W-:-:S04]  /*4d80*/  ISETP.GE.AND P1, PT, R0, RZ, PT ;  /* 0x000000ff0000720c */ /* 0x000fc80003f26270 */
[----:B------:R0:W-:Y:S04]  /*4d90*/  STL [R1+0x1c], R7 ;  /* 0x00001c0701007387 */ /* 0x0001e80000100800 */
[----:B0-----:R-:W2:Y:S04]  /*4da0*/  LDL.LU R7, [R1+0xe78] ;  /* 0x000e780001077983 */ /* 0x001ea80000300800 */
[----:B------:R-:W2:Y:S01]  /*4db0*/  LDL.LU R0, [R1+0x4] ;  /* 0x0000040001007983 */ /* 0x000ea20000300800 */
[----:B---3--:R-:W-:Y:S01]  /*4dc0*/  @!P2 IMAD.MOV R3, RZ, RZ, -R3 ;  /* 0x000000ffff03a224 */ /* 0x008fe200078e0a03 */
[----:B------:R-:W-:-:S04]  /*4dd0*/  ISETP.GE.AND P2, PT, R2, RZ, PT ;  /* 0x000000ff0200720c */ /* 0x000fc80003f46270 */
[----:B------:R0:W-:Y:S04]  /*4de0*/  STL [R1+0x18], R3 ;  /* 0x0000180301007387 */ /* 0x0001e80000100800 */
[----:B0-----:R-:W3:Y:S04]  /*4df0*/  LDL.LU R3, [R1+0xe74] ;  /* 0x000e740001037983 */ /* 0x001ee80000300800 */
[----:B------:R-:W3:Y:S01]  /*4e00*/  LDL.LU R2, [R1] ;  /* 0x0000000001027983 */ /* 0x000ee20000300800 */
[----:B--2---:R-:W-:-:S05]  /*4e10*/  @!P3 IMAD.MOV R0, RZ, RZ, -R0 ;  /* 0x000000ffff00b224 */ /* 0x004fca00078e0a00 */
[----:B------:R0:W-:Y:S04]  /*4e20*/  STL [R1+0x14], R0 ;  /* 0x0000140001007387 */ /* 0x0001e80000100800 */
[----:B0-----:R-:W2:Y:S01]  /*4e30*/  LDL.LU R0, [R1+0xe70] ;  /* 0x000e700001007983 */ /* 0x001ea20000300800 */
[----:B------:R-:W-:Y:S01]  /*4e40*/  ISETP.GE.AND P3, PT, R6, RZ, PT ;  /* 0x000000ff0600720c */ /* 0x000fe20003f66270 */
[----:B---3--:R-:W-:Y:S02]  /*4e50*/  @!P4 IMAD.MOV R2, RZ, RZ, -R2 ;  /* 0x000000ffff02c224 */ /* 0x008fe400078e0a02 */
[----:B--2---:R-:W-:Y:S02]  /*4e60*/  IMAD.MOV.U32 R6, RZ, RZ, R0 ;  /* 0x000000ffff067224 */ /* 0x004fe400078e0000 */
[----:B------:R-:W2:Y:S04]  /*4e70*/  LDL R0, [R1+0xbb4] ;  /* 0x000bb40001007983 */ /* 0x000ea80000100800 */
[----:B------:R0:W-:Y:S04]  /*4e80*/  STL [R1+0x10], R2 ;  /* 0x0000100201007387 */ /* 0x0001e80000100800 */
[----:B0-----:R-:W3:Y:S01]  /*4e90*/  LDL.LU R2, [R1+0xe6c] ;  /* 0x000e6c0001027983 */ /* 0x001ee20000300800 */
[----:B------:R-:W-:Y:S01]  /*4ea0*/  ISETP.GE.AND P4, PT, R4, RZ, PT ;  /* 0x000000ff0400720c */ /* 0x000fe20003f86270 */
[----:B------:R-:W-:Y:S01]  /*4eb0*/  @!P5 IMAD.MOV R6, RZ, RZ, -R6 ;  /* 0x000000ffff06d224 */ /* 0x000fe200078e0a06 */
[----:B------:R-:W-:Y:S01]  /*4ec0*/  ISETP.GE.AND P5, PT, R5, RZ, PT ;  /* 0x000000ff0500720c */ /* 0x000fe20003fa6270 */
[----:B------:R-:W-:-:S03]  /*4ed0*/  IMAD.MOV.U32 R5, RZ, RZ, R3 ;  /* 0x000000ffff057224 */ /* 0x000fc600078e0003 */
[----:B------:R0:W-:Y:S04]  /*4ee0*/  STL [R1+0xc], R6 ;  /* 0x00000c0601007387 */ /* 0x0001e80000100800 */
[----:B0-----:R-:W2:Y:S04]  /*4ef0*/  LDL.LU R6, [R1+0xe68] ;  /* 0x000e680001067983 */ /* 0x001ea80000300800 */
[----:B------:R-:W2:Y:S01]  /*4f00*/  LDL R3, [R1+0xbb8] ;  /* 0x000bb80001037983 */ /* 0x000ea20000100800 */
[----:B---3--:R-:W-:-:S03]  /*4f10*/  IMAD.MOV.U32 R4, RZ, RZ, R2 ;  /* 0x000000ffff047224 */ /* 0x008fc600078e0002 */
[----:B------:R-:W3:Y:S01]  /*4f20*/  LDL R2, [R1+0xba8] ;  /* 0x000ba80001027983 */ /* 0x000ee20000100800 */
[----:B------:R-:W-:-:S05]  /*4f30*/  @!P0 IMAD.MOV R4, RZ, RZ, -R4 ;  /* 0x000000ffff048224 */ /* 0x000fca00078e0a04 */
[----:B------:R0:W-:Y:S04]  /*4f40*/  STL [R1+0x8], R4 ;  /* 0x0000080401007387 */ /* 0x0001e80000100800 */
[----:B0-----:R-:W2:Y:S01]  /*4f50*/  LDL.LU R4, [R1+0xe64] ;  /* 0x000e640001047983 */ /* 0x001ea20000300800 */
[----:B------:R-:W-:Y:S01]  /*4f60*/  @!P1 IMAD.MOV R5, RZ, RZ, -R5 ;  /* 0x000000ffff059224 */ /* 0x000fe200078e0a05 */
[----:B------:R-:W-:Y:S01]  /*4f70*/  ISETP.GE.AND P0, PT, R25, RZ, PT ;  /* 0x000000ff1900720c */ /* 0x000fe20003f06270 */
[----:B--2---:R-:W-:Y:S02]  /*4f80*/  IMAD.MOV.U32 R25, RZ, RZ, R4 ;  /* 0x000000ffff197224 */ /* 0x004fe400078e0004 */
[----:B------:R-:W2:Y:S04]  /*4f90*/  LDL R4, [R1+0xbb0] ;  /* 0x000bb00001047983 */ /* 0x000ea80000100800 */
[----:B------:R0:W-:Y:S04]  /*4fa0*/  STL [R1+0x4], R5 ;  /* 0x0000040501007387 */ /* 0x0001e80000100800 */
[----:B0-----:R-:W2:Y:S01]  /*4fb0*/  LDL.LU R5, [R1+0xe60] ;  /* 0x000e600001057983 */ /* 0x001ea20000300800 */
[----:B------:R-:W-:Y:S01]  /*4fc0*/  ISETP.GE.AND P1, PT, R29, RZ, PT ;  /* 0x000000ff1d00720c */ /* 0x000fe20003f26270 */
[----:B------:R-:W-:Y:S01]  /*4fd0*/  @!P2 IMAD.MOV R25, RZ, RZ, -R25 ;  /* 0x000000ffff19a224 */ /* 0x000fe200078e0a19 */
[----:B------:R-:W-:-:S04]  /*4fe0*/  ISETP.GE.AND P2, PT, R3, RZ, PT ;  /* 0x000000ff0300720c */ /* 0x000fc80003f46270 */
[----:B------:R0:W-:Y:S04]  /*4ff0*/  STL [R1], R25 ;  /* 0x0000001901007387 */ /* 0x0001e80000100800 */
[----:B0-----:R-:W3:Y:S04]  /*5000*/  LDL.LU R25, [R1+0xe5c] ;  /* 0x000e5c0001197983 */ /* 0x001ee80000300800 */
[----:B------:R-:W3:Y:S01]  /*5010*/  LDL R3, [R1+0xb9c] ;  /* 0x000b9c0001037983 */ /* 0x000ee20000100800 */
[----:B------:R-:W-:Y:S02]  /*5020*/  @!P4 IMAD.MOV R6, RZ, RZ, -R6 ;  /* 0x000000ffff06c224 */ /* 0x000fe400078e0a06 */
[----:B--2---:R-:W-:-:S02]  /*5030*/  IMAD.MOV.U32 R29, RZ, RZ, R5 ;  /* 0x000000ffff1d7224 */ /* 0x004fc400078e0005 */
[----:B------:R-:W2:Y:S02]  /*5040*/  LDL R5, [R1+0xba0] ;  /* 0x000ba00001057983 */ /* 0x000ea40000100800 */
[----:B------:R-:W-:-:S05]  /*5050*/  @!P3 IMAD.MOV R29, RZ, RZ, -R29 ;  /* 0x000000ffff1db224 */ /* 0x000fca00078e0a1d */
[----:B------:R0:W-:Y:S04]  /*5060*/  STL [R1+0xdfc], R29 ;  /* 0x000dfc1d01007387 */ /* 0x0001e80000100800 */
[----:B0-----:R-:W2:Y:S01]  /*5070*/  LDL R29, [R1+0xba4] ;  /* 0x000ba400011d7983 */ /* 0x001ea20000100800 */
[----:B------:R-:W-:-:S03]  /*5080*/  ISETP.GE.AND P3, PT, R0, RZ, PT ;  /* 0x000000ff0000720c */ /* 0x000fc60003f66270 */
[----:B------:R-:W2:Y:S04]  /*5090*/  LDL R0, [R1+0xb98] ;  /* 0x000b980001007983 */ /* 0x000ea80000100800 */
[----:B------:R0:W-:Y:S04]  /*50a0*/  STL [R1+0xdf8], R6 ;  /* 0x000df80601007387 */ /* 0x0001e80000100800 */
[----:B0-----:R-:W2:Y:S01]  /*50b0*/  LDL R6, [R1+0xbac] ;  /* 0x000bac0001067983 */ /* 0x001ea20000100800 */
[----:B------:R-:W-:-:S03]  /*50c0*/  ISETP.GE.AND P4, PT, R4, RZ, PT ;  /* 0x000000ff0400720c */ /* 0x000fc60003f86270 */
[----:B------:R-:W2:Y:S01]  /*50d0*/  LDL R4, [R1+0xb94] ;  /* 0x000b940001047983 */ /* 0x000ea20000100800 */
[----:B------:R-:W-:Y:S02]  /*50e0*/  @!P5 IMAD.MOV R7, RZ, RZ, -R7 ;  /* 0x000000ffff07d224 */ /* 0x000fe400078e0a07 */
[----:B----4-:R-:W-:Y:S01]  /*50f0*/  @!P0 IMAD.MOV R8, RZ, RZ, -R8 ;  /* 0x000000ffff088224 */ /* 0x010fe200078e0a08 */
[----:B---3--:R-:W-:Y:S02]  /*5100*/  ISETP.GE.AND P0, PT, R2, RZ, PT ;  /* 0x000000ff0200720c */ /* 0x008fe40003f06270 */
[----:B------:R-:W-:Y:S01]  /*5110*/  STL [R1+0xe00], R7 ;  /* 0x000e000701007387 */ /* 0x000fe20000100800 */
[----:B------:R-:W-:-:S03]  /*5120*/  @!P1 IMAD.MOV R9, RZ, RZ, -R9 ;  /* 0x000000ffff099224 */ /* 0x000fc600078e0a09 */
[----:B------:R-:W-:Y:S04]  /*5130*/  STL [R1+0xe04], R8 ;  /* 0x000e040801007387 */ /* 0x000fe80000100800 */
[----:B------:R-:W3:Y:S04]  /*5140*/  LDL R2, [R1+0xb8c] ;  /* 0x000b8c0001027983 */ /* 0x000ee80000100800 */
[----:B------:R0:W-:Y:S01]  /*5150*/  STL [R1+0xe08], R9 ;  /* 0x000e080901007387 */ /* 0x0001e20000100800 */
[----:B------:R-:W-:Y:S02]  /*5160*/  @!P2 IMAD.MOV R10, RZ, RZ, -R10 ;  /* 0x000000ffff0aa224 */ /* 0x000fe400078e0a0a */
[----:B------:R-:W-:-:S02]  /*5170*/  @!P3 IMAD.MOV R11, RZ, RZ, -R11 ;  /* 0x000000ffff0bb224 */ /* 0x000fc400078e0a0b */
[----:B------:R-:W-:Y:S01]  /*5180*/  @!P4 IMAD.MOV R12, RZ, RZ, -R12 ;  /* 0x000000ffff0cc224 */ /* 0x000fe200078e0a0c */
[----:B0-----:R-:W4:Y:S01]  /*5190*/  LDL R9, [R1+0xb90] ;  /* 0x000b900001097983 */ /* 0x001f220000100800 */
[----:B--2---:R-:W-:-:S03]  /*51a0*/  ISETP.GE.AND P1, PT, R29, RZ, PT ;  /* 0x000000ff1d00720c */ /* 0x004fc60003f26270 */
[----:B------:R-:W2:Y:S04]  /*51b0*/  LDL R29, [R1+0xb88] ;  /* 0x000b8800011d7983 */ /* 0x000ea80000100800 */
[----:B------:R-:W-:Y:S01]  /*51c0*/  STL [R1+0xe0c], R10 ;  /* 0x000e0c0a01007387 */ /* 0x000fe20000100800 */
[----:B------:R-:W-:-:S03]  /*51d0*/  ISETP.GE.AND P3, PT, R3, RZ, PT ;  /* 0x000000ff0300720c */ /* 0x000fc60003f66270 */
[----:B------:R-:W4:Y:S04]  /*51e0*/  LDL R8, [R1+0xb84] ;  /* 0x000b840001087983 */ /* 0x000f280000100800 */
[----:B------:R-:W-:Y:S04]  /*51f0*/  STL [R1+0xe10], R11 ;  /* 0x000e100b01007387 */ /* 0x000fe80000100800 */
[----:B------:R-:W4:Y:S04]  /*5200*/  LDL R7, [R1+0xb80] ;  /* 0x000b800001077983 */ /* 0x000f280000100800 */
[----:B------:R-:W-:Y:S04]  /*5210*/  STL [R1+0xe14], R12 ;  /* 0x000e140c01007387 */ /* 0x000fe80000100800 */
[----:B------:R-:W4:Y:S01]  /*5220*/  LDL R3, [R1+0xb70] ;  /* 0x000b700001037983 */ /* 0x000f220000100800 */
[----:B------:R-:W-:-:S02]  /*5230*/  ISETP.GE.AND P5, PT, R6, RZ, PT ;  /* 0x000000ff0600720c */ /* 0x000fc40003fa6270 */
[----:B------:R-:W-:Y:S02]  /*5240*/  ISETP.GE.AND P2, PT, R5, RZ, PT ;  /* 0x000000ff0500720c */ /* 0x000fe40003f46270 */
[----:B------:R-:W-:Y:S01]  /*5250*/  ISETP.GE.AND P4, PT, R0, RZ, PT ;  /* 0x000000ff0000720c */ /* 0x000fe20003f86270 */
[----:B------:R-:W-:-:S08]  /*5260*/  IMAD.MOV.U32 R0, RZ, RZ, R14 ;  /* 0x000000ffff007224 */ /* 0x000fd000078e000e */
[----:B------:R-:W-:Y:S01]  /*5270*/  @!P5 IMAD.MOV R13, RZ, RZ, -R13 ;  /* 0x000000ffff0dd224 */ /* 0x000fe200078e0a0d */
[----:B------:R-:W-:Y:S01]  /*5280*/  ISETP.GE.AND P5, PT, R4, RZ, PT ;  /* 0x000000ff0400720c */ /* 0x000fe20003fa6270 */
[----:B------:R-:W-:Y:S02]  /*5290*/  IMAD.MOV.U32 R4, RZ, RZ, R15 ;  /* 0x000000ffff047224 */ /* 0x000fe400078e000f */
[----:B------:R-:W-:Y:S02]  /*52a0*/  @!P0 IMAD.MOV R0, RZ, RZ, -R0 ;  /* 0x000000ffff008224 */ /* 0x000fe400078e0a00 */
[----:B------:R-:W-:Y:S01]  /*52b0*/  @!P1 IMAD.MOV R4, RZ, RZ, -R4 ;  /* 0x000000ffff049224 */ /* 0x000fe200078e0a04 */
[----:B------:R-:W-:Y:S01]  /*52c0*/  STL [R1+0xe18], R13 ;  /* 0x000e180d01007387 */ /* 0x000fe20000100800 */
[----:B---3--:R-:W-:-:S03]  /*52d0*/  ISETP.GE.AND P1, PT, R2, RZ, PT ;  /* 0x000000ff0200720c */ /* 0x008fc60003f26270 */
[----:B------:R-:W3:Y:S04]  /*52e0*/  LDL R6, [R1+0xb74] ;  /* 0x000b740001067983 */ /* 0x000ee80000100800 */
[----:B------:R-:W3:Y:S01]  /*52f0*/  LDL R5, [R1+0xb78] ;  /* 0x000b780001057983 */ /* 0x000ee20000100800 */
[----:B------:R-:W-:-:S03]  /*5300*/  @!P2 IMAD.MOV R16, RZ, RZ, -R16 ;  /* 0x000000ffff10a224 */ /* 0x000fc600078e0a10 */
[----:B------:R0:W-:Y:S04]  /*5310*/  STL [R1+0xe1c], R0 ;  /* 0x000e1c0001007387 */ /* 0x0001e80000100800 */
[----:B------:R-:W-:Y:S04]  /*5320*/  STL [R1+0xe20], R4 ;  /* 0x000e200401007387 */ /* 0x000fe80000100800 */
[----:B------:R-:W3:Y:S04]  /*5330*/  LDL R2, [R1+0xb7c] ;  /* 0x000b7c0001027983 */ /* 0x000ee80000100800 */
[----:B------:R-:W-:Y:S01]  /*5340*/  STL [R1+0xe24], R16 ;  /* 0x000e241001007387 */ /* 0x000fe20000100800 */
[----:B--2---:R-:W-:-:S03]  /*5350*/  ISETP.GE.AND P2, PT, R29, RZ, PT ;  /* 0x000000ff1d00720c */ /* 0x004fc60003f46270 */
[----:B------:R-:W2:Y:S01]  /*5360*/  LDL R29, [R1+0x340] ;  /* 0x00034000011d7983 */ /* 0x000ea20000100800 */
[----:B------:R-:W-:Y:S01]  /*5370*/  @!P5 IMAD.MOV R19, RZ, RZ, -R19 ;  /* 0x000000ffff13d224 */ /* 0x000fe200078e0a13 */
[----:B----4-:R-:W-:Y:S01]  /*5380*/  ISETP.GE.AND P0, PT, R9, RZ, PT ;  /* 0x000000ff0900720c */ /* 0x010fe20003f06270 */
[----:B------:R-:W-:Y:S02]  /*5390*/  @!P3 IMAD.MOV R17, RZ, RZ, -R17 ;  /* 0x000000ffff11b224 */ /* 0x000fe400078e0a11 */
[----:B------:R-:W-:Y:S01]  /*53a0*/  @!P4 IMAD.MOV R18, RZ, RZ, -R18 ;  /* 0x000000ffff12c224 */ /* 0x000fe200078e0a12 */
[----:B------:R-:W-:Y:S02]  /*53b0*/  ISETP.GE.AND P5, PT, R3, RZ, PT ;  /* 0x000000ff0300720c */ /* 0x000fe40003fa6270 */
[----:B------:R-:W1:Y:S01]  /*53c0*/  S2R R3, SR_TID.X ;  /* 0x0000000000037919 */ /* 0x000e620000002100 */
[----:B------:R-:W-:Y:S02]  /*53d0*/  ISETP.GE.AND P3, PT, R8, RZ, PT ;  /* 0x000000ff0800720c */ /* 0x000fe40003f66270 */
[----:B------:R-:W-:-:S04]  /*53e0*/  ISETP.GE.AND P4, PT, R7, RZ, PT ;  /* 0x000000ff0700720c */ /* 0x000fc80003f86270 */
[----:B------:R-:W-:Y:S01]  /*53f0*/  @!P0 IMAD.MOV R20, RZ, RZ, -R20 ;  /* 0x000000ffff148224 */ /* 0x000fe200078e0a14 */
[----:B------:R-:W-:Y:S01]  /*5400*/  STL [R1+0xe28], R17 ;  /* 0x000e281101007387 */ /* 0x000fe20000100800 */
[----:B------:R-:W-:Y:S02]  /*5410*/  @!P1 IMAD.MOV R21, RZ, RZ, -R21 ;  /* 0x000000ffff159224 */ /* 0x000fe400078e0a15 */
[----:B------:R-:W-:Y:S01]  /*5420*/  @!P2 IMAD.MOV R22, RZ, RZ, -R22 ;  /* 0x000000ffff16a224 */ /* 0x000fe200078e0a16 */
[----:B------:R-:W-:Y:S01]  /*5430*/  STL [R1+0xe2c], R18 ;  /* 0x000e2c1201007387 */ /* 0x000fe20000100800 */
[----:B0-----:R-:W-:-:S03]  /*5440*/  IMAD.MOV.U32 R0, RZ, RZ, c[0x0][0x18c] ;  /* 0x00006300ff007624 */ /* 0x001fc600078e00ff */
[----:B------:R-:W-:Y:S01]  /*5450*/  STL [R1+0xe30], R19 ;  /* 0x000e301301007387 */ /* 0x000fe20000100800 */
[----:B------:R-:W-:Y:S02]  /*5460*/  @!P3 IMAD.MOV R23, RZ, RZ, -R23 ;  /* 0x000000ffff17b224 */ /* 0x000fe400078e0a17 */
[----:B------:R-:W-:Y:S01]  /*5470*/  @!P4 IMAD.MOV R24, RZ, RZ, -R24 ;  /* 0x000000ffff18c224 */ /* 0x000fe200078e0a18 */
[----:B------:R-:W-:Y:S01]  /*5480*/  STL [R1+0xe34], R20 ;  /* 0x000e341401007387 */ /* 0x000fe20000100800 */
[----:B-1----:R-:W-:-:S03]  /*5490*/  LOP3.LUT R3, R3, 0x3f, RZ, 0xc0, !PT ;  /* 0x0000003f03037812 */ /* 0x002fc600078ec0ff */
[----:B------:R-:W-:Y:S02]  /*54a0*/  STL [R1+0xe38], R21 ;  /* 0x000e381501007387 */ /* 0x000fe40000100800 */
[----:B------:R-:W-:Y:S01]  /*54b0*/  IMAD R3, R3, c[0x0][0x18c], RZ ;  /* 0x0000630003037a24 */ /* 0x000fe200078e02ff */
[----:B---3--:R-:W-:Y:S01]  /*54c0*/  ISETP.GE.AND P1, PT, R5, RZ, PT ;  /* 0x000000ff0500720c */ /* 0x008fe20003f26270 */
[----:B------:R-:W-:Y:S02]  /*54d0*/  STL [R1+0xe3c], R22 ;  /* 0x000e3c1601007387 */ /* 0x000fe40000100800 */
[----:B------:R-:W-:Y:S02]  /*54e0*/  IMAD R5, R0, 0x40, R3 ;  /* 0x0000004000057824 */ /* 0x000fe400078e0203 */
[----:B------:R-:W-:Y:S01]  /*54f0*/  STL [R1+0xe40], R23 ;  /* 0x000e401701007387 */ /* 0x000fe20000100800 */
[----:B------:R-:W-:-:S03]  /*5500*/  ISETP.GE.AND P2, PT, R2, RZ, PT ;  /* 0x000000ff0200720c */ /* 0x000fc60003f46270 */
[----:B------:R-:W-:Y:S01]  /*5510*/  STL [R1+0xe44], R24 ;  /* 0x000e441801007387 */ /* 0x000fe20000100800 */
[----:B------:R-:W-:-:S03]  /*5520*/  LEA R2, P3, R3, c[0x0][0x168], 0x1 ;  /* 0x00005a0003027a11 */ /* 0x000fc600078608ff */
[----:B------:R-:W3:Y:S01]  /*5530*/  LDL.LU R13, [R1+0x9c] ;  /* 0x00009c00010d7983 */ /* 0x000ee20000300800 */
[----:B------:R-:W-:-:S03]  /*5540*/  LEA R14, P6, R5, c[0x0][0x168], 0x1 ;  /* 0x00005a00050e7a11 */ /* 0x000fc600078c08ff */
[----:B------:R-:W4:Y:S01]  /*5550*/  LDL.LU R12, [R1+0x98] ;  /* 0x00009800010c7983 */ /* 0x000f220000300800 */
[----:B------:R-:W-:-:S03]  /*5560*/  LEA.HI.X.SX32 R3, R3, c[0x0][0x16c], 0x1, P3 ;  /* 0x00005b0003037a11 */ /* 0x000fc600018f0eff */
[----:B------:R-:W4:Y:S01]  /*5570*/  LDL.LU R11, [R1+0x94] ;  /* 0x00009400010b7983 */ /* 0x000f220000300800 */
[----:B------:R-:W-:-:S03]  /*5580*/  LEA.HI.X.SX32 R15, R5, c[0x0][0x16c], 0x1, P6 ;  /* 0x00005b00050f7a11 */ /* 0x000fc600030f0eff */
[----:B------:R-:W4:Y:S04]  /*5590*/  LDL.LU R10, [R1+0x90] ;  /* 0x00009000010a7983 */ /* 0x000f280000300800 */
[----:B------:R-:W4:Y:S04]  /*55a0*/  LDL.LU R9, [R1+0x88] ;  /* 0x0000880001097983 */ /* 0x000f280000300800 */
[----:B------:R-:W4:Y:S04]  /*55b0*/  LDL.LU R8, [R1+0x84] ;  /* 0x0000840001087983 */ /* 0x000f280000300800 */
[----:B------:R-:W4:Y:S01]  /*55c0*/  LDL.LU R7, [R1+0x80] ;  /* 0x0000800001077983 */ /* 0x000f220000300800 */
[----:B--2---:R-:W-:-:S03]  /*55d0*/  ISETP.GE.AND P4, PT, R29, RZ, PT ;  /* 0x000000ff1d00720c */ /* 0x004fc60003f86270 */
[----:B------:R-:W2:Y:S04]  /*55e0*/  LDL.LU R29, [R1+0x7c] ;  /* 0x00007c00011d7983 */ /* 0x000ea80000300800 */
[----:B------:R4:W-:Y:S04]  /*55f0*/  STL [R1+0xd24], R2 ;  /* 0x000d240201007387 */ /* 0x0009e80000100800 */
[----:B------:R0:W-:Y:S04]  /*5600*/  STL [R1+0xd20], R3 ;  /* 0x000d200301007387 */ /* 0x0001e80000100800 */
[----:B------:R-:W-:Y:S04]  /*5610*/  STL [R1+0xd78], R14 ;  /* 0x000d780e01007387 */ /* 0x000fe80000100800 */
[----:B------:R-:W-:Y:S04]  /*5620*/  STL [R1+0xd74], R15 ;  /* 0x000d740f01007387 */ /* 0x000fe80000100800 */
[----:B------:R-:W2:Y:S01]  /*5630*/  LDL.LU R5, [R1+0x8c] ;  /* 0x00008c0001057983 */ /* 0x000ea20000300800 */
[----:B------:R-:W-:Y:S01]  /*5640*/  ISETP.GE.AND P0, PT, R6, RZ, PT ;  /* 0x000000ff0600720c */ /* 0x000fe20003f06270 */
[----:B------:R-:W-:Y:S01]  /*5650*/  @!P1 IMAD.MOV R27, RZ, RZ, -R27 ;  /* 0x000000ffff1b9224 */ /* 0x000fe200078e0a1b */
[----:B------:R-:W-:-:S02]  /*5660*/  ISETP.NE.AND P3, PT, RZ, c[0x0][0x17c], PT ;  /* 0x00005f00ff007a0c */ /* 0x000fc40003f65270 */
[----:B------:R-:W-:Y:S01]  /*5670*/  LOP3.LUT R6, RZ, c[0x0][0x17c], RZ, 0x33, !PT ;  /* 0x00005f00ff067a12 */ /* 0x000fe200078e33ff */
[----:B------:R-:W-:Y:S02]  /*5680*/  @!P2 IMAD.MOV R28, RZ, RZ, -R28 ;  /* 0x000000ffff1ca224 */ /* 0x000fe400078e0a1c */
[----:B------:R-:W-:-:S06]  /*5690*/  @!P4 IMAD.MOV R25, RZ, RZ, -R25 ;  /* 0x000000ffff19c224 */ /* 0x000fcc00078e0a19 */
[----:B------:R-:W-:Y:S01]  /*56a0*/  @!P0 IMAD.MOV R26, RZ, RZ, -R26 ;  /* 0x000000ffff1a8224 */ /* 0x000fe200078e0a1a */
[C---:B---3--:R-:W-:Y:S02]  /*56b0*/  SEL R0, R6.reuse, R13, !P3 ;  /* 0x0000000d06007207 */ /* 0x048fe40005800000 */
[C---:B----4-:R-:W-:Y:S02]  /*56c0*/  SEL R2, R6.reuse, R12, !P3 ;  /* 0x0000000c06027207 */ /* 0x050fe40005800000 */
[C---:B0-----:R-:W-:Y:S02]  /*56d0*/  SEL R3, R6.reuse, R11, !P3 ;  /* 0x0000000b06037207 */ /* 0x041fe40005800000 */
[----:B------:R-:W-:Y:S01]  /*56e0*/  SEL R4, R6, R7, !P3 ;  /* 0x0000000706047207 */ /* 0x000fe20005800000 */
[----:B--2---:R-:W-:-:S05]  /*56f0*/  @!P5 IMAD.MOV R5, RZ, RZ, -R5 ;  /* 0x000000ffff05d224 */ /* 0x004fca00078e0a05 */
[----:B------:R-:W-:Y:S04]  /*5700*/  STL [R1+0xe48], R5 ;  /* 0x000e480501007387 */ /* 0x000fe80000100800 */
[----:B------:R-:W-:Y:S04]  /*5710*/  STL [R1+0xe4c], R26 ;  /* 0x000e4c1a01007387 */ /* 0x000fe80000100800 */
[----:B------:R-:W-:Y:S04]  /*5720*/  STL [R1+0xe50], R27 ;  /* 0x000e501b01007387 */ /* 0x000fe80000100800 */
[----:B------:R-:W-:Y:S04]  /*5730*/  STL [R1+0xe54], R28 ;  /* 0x000e541c01007387 */ /* 0x000fe80000100800 */
[----:B------:R-:W-:Y:S04]  /*5740*/  STL [R1+0xe58], R25 ;  /* 0x000e581901007387 */ /* 0x000fe80000100800 */
[----:B------:R0:W-:Y:S04]  /*5750*/  STL [R1+0x9c], R0 ;  /* 0x00009c0001007387 */ /* 0x0001e80000100800 */
[----:B------:R1:W-:Y:S01]  /*5760*/  STL [R1+0x98], R2 ;  /* 0x0000980201007387 */ /* 0x0003e20000100800 */
[----:B0-----:R-:W-:-:S03]  /*5770*/  SEL R0, R6, R10, !P3 ;  /* 0x0000000a06007207 */ /* 0x001fc60005800000 */
[----:B------:R0:W-:Y:S01]  /*5780*/  STL [R1+0x94], R3 ;  /* 0x0000940301007387 */ /* 0x0001e20000100800 */
[----:B-1----:R-:W-:-:S03]  /*5790*/  SEL R2, R6, R9, !P3 ;  /* 0x0000000906027207 */ /* 0x002fc60005800000 */
[----:B------:R-:W2:Y:S04]  /*57a0*/  LDL.LU R15, [R1+0x78] ;  /* 0x00007800010f7983 */ /* 0x000ea80000300800 */
[----:B------:R1:W-:Y:S04]  /*57b0*/  STL [R1+0x8c], R0 ;  /* 0x00008c0001007387 */ /* 0x0003e80000100800 */
[----:B------:R3:W-:Y:S04]  /*57c0*/  STL [R1+0x88], R2 ;  /* 0x0000880201007387 */ /* 0x0007e80000100800 */
[----:B0-----:R-:W4:Y:S01]  /*57d0*/  LDL.LU R3, [R1+0x74] ;  /* 0x0000740001037983 */ /* 0x001f220000300800 */
[----:B-1----:R-:W-:-:S05]  /*57e0*/  SEL R0, R6, R8, !P3 ;  /* 0x0000000806007207 */ /* 0x002fca0005800000 */
[----:B------:R0:W-:Y:S04]  /*57f0*/  STL [R1+0x84], R0 ;  /* 0x0000840001007387 */ /* 0x0001e80000100800 */
[----:B---3--:R-:W3:Y:S04]  /*5800*/  LDL.LU R2, [R1+0x70] ;  /* 0x0000700001027983 */ /* 0x008ee80000300800 */
[----:B------:R1:W-:Y:S01]  /*5810*/  STL [R1+0x80], R4 ;  /* 0x0000800401007387 */ /* 0x0003e20000100800 */
[----:B0-----:R-:W-:-:S03]  /*5820*/  SEL R0, R6, R29, !P3 ;  /* 0x0000001d06007207 */ /* 0x001fc60005800000 */
[----:B------:R-:W3:Y:S04]  /*5830*/  LDL.LU R25, [R1+0x6c] ;  /* 0x00006c0001197983 */ /* 0x000ee80000300800 */
[----:B------:R-:W3:Y:S04]  /*5840*/  LDL.LU R28, [R1+0x68] ;  /* 0x00006800011c7983 */ /* 0x000ee80000300800 */
[----:B------:R0:W-:Y:S04]  /*5850*/  STL [R1+0x7c], R0 ;  /* 0x00007c0001007387 */ /* 0x0001e80000100800 */
[----:B------:R-:W3:Y:S04]  /*5860*/  LDL.LU R27, [R1+0x64] ;  /* 0x00006400011b7983 */ /* 0x000ee80000300800 */
        /* <DEDUP_REMOVED lines=11> */
[----:B-1----:R-:W3:Y:S04]  /*5920*/  LDL.LU R4, [R1+0x34] ;  /* 0x0000340001047983 */ /* 0x002ee80000300800 */
[----:B0-----:R-:W3:Y:S04]  /*5930*/  LDL.LU R0, [R1+0x30] ;  /* 0x0000300001007983 */ /* 0x001ee80000300800 */
        /* <DEDUP_REMOVED lines=8> */
[----:B------:R-:W3:Y:S01]  /*59c0*/  LDL.LU R14, [R1+0xc] ;  /* 0x00000c00010e7983 */ /* 0x000ee20000300800 */
[----:B--2---:R-:W-:-:S05]  /*59d0*/  SEL R15, R6, R15, !P3 ;  /* 0x0000000f060f7207 */ /* 0x004fca0005800000 */
[----:B------:R0:W-:Y:S01]  /*59e0*/  STL [R1+0x78], R15 ;  /* 0x0000780f01007387 */ /* 0x0001e20000100800 */
[----:B----4-:R-:W-:-:S03]  /*59f0*/  SEL R3, R6, R3, !P3 ;  /* 0x0000000306037207 */ /* 0x010fc60005800000 */
[----:B0-----:R-:W2:Y:S04]  /*5a00*/  LDL.LU R15, [R1+0x8] ;  /* 0x00000800010f7983 */ /* 0x001ea80000300800 */
[----:B------:R0:W-:Y:S01]  /*5a10*/  STL [R1+0x74], R3 ;  /* 0x0000740301007387 */ /* 0x0001e20000100800 */
[----:B---3--:R-:W-:-:S03]  /*5a20*/  SEL R2, R6, R2, !P3 ;  /* 0x0000000206027207 */ /* 0x008fc60005800000 */
[----:B0-----:R-:W3:Y:S01]  /*5a30*/  LDL.LU R3, [R1+0x4] ;  /* 0x0000040001037983 */ /* 0x001ee20000300800 */
[----:B------:R-:W-:-:S03]  /*5a40*/  SEL R25, R6, R25, !P3 ;  /* 0x0000001906197207 */ /* 0x000fc60005800000 */
[----:B------:R0:W-:Y:S01]  /*5a50*/  STL [R1+0x70], R2 ;  /* 0x0000700201007387 */ /* 0x0001e20000100800 */
[----:B------:R-:W-:-:S03]  /*5a60*/  SEL R28, R6, R28, !P3 ;  /* 0x0000001c061c7207 */ /* 0x000fc60005800000 */
[----:B0-----:R-:W4:Y:S01]  /*5a70*/  LDL.LU R2, [R1] ;  /* 0x0000000001027983 */ /* 0x001f220000300800 */
[----:B------:R-:W-:-:S03]  /*5a80*/  SEL R27, R6, R27, !P3 ;  /* 0x0000001b061b7207 */ /* 0x000fc60005800000 */
[----:B------:R0:W-:Y:S01]  /*5a90*/  STL [R1+0x6c], R25 ;  /* 0x00006c1901007387 */ /* 0x0001e20000100800 */
[C---:B------:R-:W-:Y:S02]  /*5aa0*/  SEL R26, R6.reuse, R26, !P3 ;  /* 0x0000001a061a7207 */ /* 0x040fe40005800000 */
[C---:B------:R-:W-:Y:S01]  /*5ab0*/  SEL R5, R6.reuse, R5, !P3 ;  /* 0x0000000506057207 */ /* 0x040fe20005800000 */
[----:B0-----:R-:W2:Y:S01]  /*5ac0*/  LDL.LU R25, [R1+0xe58] ;  /* 0x000e580001197983 */ /* 0x001ea20000300800 */
[----:B------:R-:W-:-:S03]  /*5ad0*/  SEL R24, R6, R24, !P3 ;  /* 0x0000001806187207 */ /* 0x000fc60005800000 */
[----:B------:R0:W-:Y:S01]  /*5ae0*/  STL [R1+0x68], R28 ;  /* 0x0000681c01007387 */ /* 0x0001e20000100800 */
[C---:B------:R-:W-:Y:S02]  /*5af0*/  SEL R23, R6.reuse, R23, !P3 ;  /* 0x0000001706177207 */ /* 0x040fe40005800000 */
[C---:B------:R-:W-:Y:S01]  /*5b00*/  SEL R22, R6.reuse, R22, !P3 ;  /* 0x0000001606167207 */ /* 0x040fe20005800000 */
[----:B0-----:R-:W2:Y:S04]  /*5b10*/  LDL.LU R28, [R1+0xe54] ;  /* 0x000e5400011c7983 */ /* 0x001ea80000300800 */
[----:B------:R0:W-:Y:S01]  /*5b20*/  STL [R1+0x64], R27 ;  /* 0x0000641b01007387 */ /* 0x0001e20000100800 */
[----:B------:R-:W-:-:S03]  /*5b30*/  SEL R21, R6, R21, !P3 ;  /* 0x0000001506157207 */ /* 0x000fc60005800000 */
[----:B0-----:R-:W4:Y:S04]  /*5b40*/  LDL.LU R27, [R1+0xe50] ;  /* 0x000e5000011b7983 */ /* 0x001f280000300800 */
        /* <DEDUP_REMOVED lines=56> */
[----:B0-----:R-:W4:Y:S01]  /*5ed0*/  LDL.LU R29, [R1+0xdfc] ;  /* 0x000dfc00011d7983 */ /* 0x001f220000300800 */
[----:B------:R-:W-:-:S02]  /*5ee0*/  SEL R14, R6, R14, !P3 ;  /* 0x0000000e060e7207 */ /* 0x000fc40005800000 */
[C---:B--2---:R-:W-:Y:S02]  /*5ef0*/  SEL R15, R6.reuse, R15, !P3 ;  /* 0x0000000f060f7207 */ /* 0x044fe40005800000 */
[C---:B---3--:R-:W-:Y:S01]  /*5f00*/  SEL R3, R6.reuse, R3, !P3 ;  /* 0x0000000306037207 */ /* 0x048fe20005800000 */
[----:B------:R-:W-:Y:S01]  /*5f10*/  STL [R1+0xd7c], R14 ;  /* 0x000d7c0e01007387 */ /* 0x000fe20000100800 */
[----:B----4-:R-:W-:-:S03]  /*5f20*/  SEL R2, R6, R2, !P3 ;  /* 0x0000000206027207 */ /* 0x010fc60005800000 */
[----:B------:R-:W-:Y:S04]  /*5f30*/  STL [R1+0xd80], R15 ;  /* 0x000d800f01007387 */ /* 0x000fe80000100800 */
[----:B------:R0:W-:Y:S04]  /*5f40*/  STL [R1+0xd84], R3 ;  /* 0x000d840301007387 */ /* 0x0001e80000100800 */
[----:B0-----:R-:W2:Y:S04]  /*5f50*/  LDL.LU R3, [R1+0x98] ;  /* 0x0000980001037983 */ /* 0x001ea80000300800 */
[----:B------:R-:W3:Y:S04]  /*5f60*/  LDL.LU R15, [R1+0x94] ;  /* 0x00009400010f7983 */ /* 0x000ee80000300800 */
[----:B------:R-:W4:Y:S04]  /*5f70*/  LDL.LU R14, [R1+0x8c] ;  /* 0x00008c00010e7983 */ /* 0x000f280000300800 */
[----:B------:R0:W-:Y:S04]  /*5f80*/  STL [R1+0xd88], R2 ;  /* 0x000d880201007387 */ /* 0x0001e80000100800 */
[----:B0-----:R-:W2:Y:S01]  /*5f90*/  LDL.LU R2, [R1+0x9c] ;  /* 0x00009c0001027983 */ /* 0x001ea20000300800 */
[----:B------:R-:W-:-:S03]  /*5fa0*/  SEL R29, R6, R29, !P3 ;  /* 0x0000001d061d7207 */ /* 0x000fc60005800000 */
[----:B------:R-:W3:Y:S04]  /*5fb0*/  LDL.LU R6, [R1+0xdf8] ;  /* 0x000df80001067983 */ /* 0x000ee80000300800 */
[----:B------:R0:W-:Y:S02]  /*5fc0*/  STL [R1+0xd8c], R29 ;  /* 0x000d8c1d01007387 */ /* 0x0001e40000100800 */
[----:B0-----:R-:W-:-:S04]  /*5fd0*/  LOP3.LUT R29, RZ, c[0x0][0x17c], RZ, 0x33, !PT ;  /* 0x00005f00ff1d7a12 */ /* 0x001fc800078e33ff */
[C---:B------:R-:W-:Y:S02]  /*5fe0*/  SEL R7, R29.reuse, R7, !P3 ;  /* 0x000000071d077207 */ /* 0x040fe40005800000 */
[C---:B------:R-:W-:Y:S02]  /*5ff0*/  SEL R8, R29.reuse, R8, !P3 ;  /* 0x000000081d087207 */ /* 0x040fe40005800000 */
[C---:B------:R-:W-:Y:S02]  /*6000*/  SEL R9, R29.reuse, R9, !P3 ;  /* 0x000000091d097207 */ /* 0x040fe40005800000 */
[C---:B------:R-:W-:Y:S02]  /*6010*/  SEL R10, R29.reuse, R10, !P3 ;  /* 0x0000000a1d0a7207 */ /* 0x040fe40005800000 */
[C---:B------:R-:W-:Y:S02]  /*6020*/  SEL R11, R29.reuse, R11, !P3 ;  /* 0x0000000b1d0b7207 */ /* 0x040fe40005800000 */
[----:B------:R-:W-:-:S02]  /*6030*/  SEL R12, R29, R12, !P3 ;  /* 0x0000000c1d0c7207 */ /* 0x000fc40005800000 */
        /* <DEDUP_REMOVED lines=16> */
[----:B------:R-:W-:Y:S01]  /*6140*/  SEL R25, R29, R25, !P3 ;  /* 0x000000191d197207 */ /* 0x000fe20005800000 */
[----:B--2---:R-:W-:Y:S01]  /*6150*/  IMAD R3, R3, c[0x0][0x190], RZ ;  /* 0x0000640003037a24 */ /* 0x004fe200078e02ff */
[----:B---3--:R-:W-:-:S05]  /*6160*/  SEL R6, R29, R6, !P3 ;  /* 0x000000061d067207 */ /* 0x008fca0005800000 */
[----:B------:R-:W-:Y:S04]  /*6170*/  STL [R1+0xd90], R6 ;  /* 0x000d900601007387 */ /* 0x000fe80000100800 */
[----:B------:R-:W-:Y:S04]  /*6180*/  STL [R1+0xd94], R7 ;  /* 0x000d940701007387 */ /* 0x000fe80000100800 */
[----:B------:R-:W-:Y:S04]  /*6190*/  STL [R1+0xd98], R8 ;  /* 0x000d980801007387 */ /* 0x000fe80000100800 */
[----:B------:R-:W-:Y:S04]  /*61a0*/  STL [R1+0xd9c], R9 ;  /* 0x000d9c0901007387 */ /* 0x000fe80000100800 */
[----:B------:R-:W-:Y:S04]  /*61b0*/  STL [R1+0xda0], R10 ;  /* 0x000da00a01007387 */ /* 0x000fe80000100800 */
[----:B------:R-:W-:Y:S04]  /*61c0*/  STL [R1+0xda4], R11 ;  /* 0x000da40b01007387 */ /* 0x000fe80000100800 */
[----:B------:R-:W-:Y:S04]  /*61d0*/  STL [R1+0xda8], R12 ;  /* 0x000da80c01007387 */ /* 0x000fe80000100800 */
[----:B------:R-:W-:Y:S04]  /*61e0*/  STL [R1+0xdac], R13 ;  /* 0x000dac0d01007387 */ /* 0x000fe80000100800 */
[----:B------:R0:W-:Y:S04]  /*61f0*/  STL [R1+0xdb0], R0 ;  /* 0x000db00001007387 */ /* 0x0001e80000100800 */
[----:B------:R-:W-:Y:S04]  /*6200*/  STL [R1+0xdb4], R4 ;  /* 0x000db40401007387 */ /* 0x000fe80000100800 */
[----:B------:R-:W-:Y:S04]  /*6210*/  STL [R1+0xdb8], R16 ;  /* 0x000db81001007387 */ /* 0x000fe80000100800 */
[----:B------:R-:W-:Y:S04]  /*6220*/  STL [R1+0xdbc], R17 ;  /* 0x000dbc1101007387 */ /* 0x000fe80000100800 */
[----:B------:R-:W-:Y:S04]  /*6230*/  STL [R1+0xdc0], R18 ;  /* 0x000dc01201007387 */ /* 0x000fe80000100800 */
[----:B------:R-:W-:Y:S04]  /*6240*/  STL [R1+0xdc4], R19 ;  /* 0x000dc41301007387 */ /* 0x000fe80000100800 */
[----:B------:R-:W-:Y:S04]  /*6250*/  STL [R1+0xdc8], R20 ;  /* 0x000dc81401007387 */ /* 0x000fe80000100800 */
[----:B------:R-:W-:Y:S01]  /*6260*/  STL [R1+0xdcc], R21 ;  /* 0x000dcc1501007387 */ /* 0x000fe20000100800 */
[----:B0-----:R-:W-:-:S03]  /*6270*/  IMAD R0, R2, c[0x0][0x190], RZ ;  /* 0x0000640002007a24 */ /* 0x001fc600078e02ff */
        /* <DEDUP_REMOVED lines=8> */
[----:B------:R4:W-:Y:S04]  /*6300*/  STL [R1+0x9c], R0 ;  /* 0x00009c0001007387 */ /* 0x0009e80000100800 */
[----:B------:R-:W-:Y:S04]  /*6310*/  STL [R1+0x98], R3 ;  /* 0x0000980301007387 */ /* 0x000fe80000100800 */
[----:B0-----:R-:W2:Y:S01]  /*6320*/  LDL.LU R25, [R1+0x80] ;  /* 0x0000800001197983 */ /* 0x001ea20000300800 */
[----:B------:R-:W-:-:S02]  /*6330*/  IMAD R2, R15, c[0x0][0x190], RZ ;  /* 0x000064000f027a24 */ /* 0x000fc400078e02ff */
[----:B----4-:R-:W-:-:S03]  /*6340*/  IMAD R0, R14, c[0x0][0x190], RZ ;  /* 0x000064000e007a24 */ /* 0x010fc600078e02ff */
[----:B------:R-:W-:Y:S04]  /*6350*/  STL [R1+0xa8], R2 ;  /* 0x0000a80201007387 */ /* 0x000fe80000100800 */
[----:B--2---:R0:W-:Y:S04]  /*6360*/  STL [R1+0xdf0], R25 ;  /* 0x000df01901007387 */ /* 0x0041e80000100800 */
[----:B------:R-:W-:Y:S04]  /*6370*/  STL [R1+0xac], R0 ;  /* 0x0000ac0001007387 */ /* 0x000fe80000100800 */
[----:B0-----:R-:W2:Y:S04]  /*6380*/  LDL.LU R25, [R1+0x84] ;  /* 0x0000840001197983 */ /* 0x001ea80000300800 */
[----:B--2---:R0:W-:Y:S04]  /*6390*/  STL [R1+0xdf4], R25 ;  /* 0x000df41901007387 */ /* 0x0041e80000100800 */
[----:B0-----:R-:W2:Y:S04]  /*63a0*/  LDL.LU R25, [R1+0x88] ;  /* 0x0000880001197983 */ /* 0x001ea80000300800 */
[----:B------:R-:W3:Y:S04]  /*63b0*/  LDL.LU R28, [R1+0x7c] ;  /* 0x00007c00011c7983 */ /* 0x000ee80000300800 */
[----:B------:R-:W4:Y:S04]  /*63c0*/  LDL.LU R27, [R1+0x78] ;  /* 0x00007800011b7983 */ /* 0x000f280000300800 */
        /* <DEDUP_REMOVED lines=26> */
[----:B--2---:R-:W-:-:S05]  /*6570*/  IMAD R25, R25, c[0x0][0x190], RZ ;  /* 0x0000640019197a24 */ /* 0x004fca00078e02ff */
[----:B------:R0:W-:Y:S04]  /*6580*/  STL [R1+0xc0], R25 ;  /* 0x0000c01901007387 */ /* 0x0001e80000100800 */
[----:B0-----:R-:W2:Y:S02]  /*6590*/  LDL.LU R25, [R1+0xdf4] ;  /* 0x000df40001197983 */ /* 0x001ea40000300800 */
[----:B--2---:R-:W-:-:S05]  /*65a0*/  IMAD R25, R25, c[0x0][0x190], RZ ;  /* 0x0000640019197a24 */ /* 0x004fca00078e02ff */
[----:B------:R0:W-:Y:S04]  /*65b0*/  STL [R1+0x84], R25 ;  /* 0x0000841901007387 */ /* 0x0001e80000100800 */
[----:B0-----:R-:W2:Y:S01]  /*65c0*/  LDL.LU R25, [R1+0xdf0] ;  /* 0x000df00001197983 */ /* 0x001ea20000300800 */
[----:B---3--:R-:W-:Y:S02]  /*65d0*/  IMAD R28, R28, c[0x0][0x190], RZ ;  /* 0x000064001c1c7a24 */ /* 0x008fe400078e02ff */
[----:B----4-:R-:W-:Y:S02]  /*65e0*/  IMAD R27, R27, c[0x0][0x190], RZ ;  /* 0x000064001b1b7a24 */ /* 0x010fe400078e02ff */
[----:B------:R-:W-:Y:S02]  /*65f0*/  IMAD R26, R26, c[0x0][0x190], RZ ;  /* 0x000064001a1a7a24 */ /* 0x000fe400078e02ff */
[----:B------:R-:W-:-:S02]  /*6600*/  IMAD R5, R5, c[0x0][0x190], RZ ;  /* 0x0000640005057a24 */ /* 0x000fc400078e02ff */
[----:B------:R-:W-:Y:S02]  /*6610*/  IMAD R24, R24, c[0x0][0x190], RZ ;  /* 0x0000640018187a24 */ /* 0x000fe400078e02ff */
[----:B------:R-:W-:Y:S02]  /*6620*/  IMAD R23, R23, c[0x0][0x190], RZ ;  /* 0x0000640017177a24 */ /* 0x000fe400078e02ff */
[----:B------:R-:W-:Y:S02]  /*6630*/  IMAD R22, R22, c[0x0][0x190], RZ ;  /* 0x0000640016167a24 */ /* 0x000fe400078e02ff */
[----:B------:R-:W-:Y:S02]  /*6640*/  IMAD R21, R21, c[0x0][0x190], RZ ;  /* 0x0000640015157a24 */ /* 0x000fe400078e02ff */
        /* <DEDUP_REMOVED lines=20> */
[----:B--2---:R-:W-:-:S05]  /*6790*/  IMAD R25, R25, c[0x0][0x190], RZ ;  /* 0x0000640019197a24 */ /* 0x004fca00078e02ff */
[----:B------:R0:W-:Y:S04]  /*67a0*/  STL [R1+0x80], R25 ;  /* 0x0000801901007387 */ /* 0x0001e80000100800 */
[----:B0-----:R-:W2:Y:S04]  /*67b0*/  LDL.LU R25, [R1+0xdec] ;  /* 0x000dec0001197983 */ /* 0x001ea80000300800 */
[----:B------:R0:W-:Y:S04]  /*67c0*/  STL [R1+0xc4], R28 ;  /* 0x0000c41c01007387 */ /* 0x0001e80000100800 */
[----:B0-----:R-:W3:Y:S04]  /*67d0*/  LDL.LU R28, [R1+0xde8] ;  /* 0x000de800011c7983 */ /* 0x001ee80000300800 */
[----:B------:R0:W-:Y:S04]  /*67e0*/  STL [R1+0xd0], R27 ;  /* 0x0000d01b01007387 */ /* 0x0001e80000100800 */
[----:B0-----:R-:W4:Y:S04]  /*67f0*/  LDL.LU R27, [R1+0xde4] ;  /* 0x000de400011b7983 */ /* 0x001f280000300800 */
[----:B------:R0:W-:Y:S04]  /*6800*/  STL [R1+0x74], R26 ;  /* 0x0000741a01007387 */ /* 0x0001e80000100800 */
[----:B0-----:R-:W2:Y:S04]  /*6810*/  LDL.LU R26, [R1+0xde0] ;  /* 0x000de000011a7983 */ /* 0x001ea80000300800 */
        /* <DEDUP_REMOVED lines=41> */
[----:B0-----:R-:W3:Y:S04]  /*6ab0*/  LDL.LU R29, [R1+0xd8c] ;  /* 0x000d8c00011d7983 */ /* 0x001ee80000300800 */
[----:B------:R0:W-:Y:S04]  /*6ac0*/  STL [R1+0x1a0], R2 ;  /* 0x0001a00201007387 */ /* 0x0001e80000100800 */
[----:B0-----:R-:W3:Y:S04]  /*6ad0*/  LDL.LU R2, [R1+0xd88] ;  /* 0x000d880001027983 */ /* 0x001ee80000300800 */
[----:B------:R0:W-:Y:S04]  /*6ae0*/  STL [R1+0x1b0], R3 ;  /* 0x0001b00301007387 */ /* 0x0001e80000100800 */
[----:B0-----:R-:W3:Y:S04]  /*6af0*/  LDL.LU R3, [R1+0xd84] ;  /* 0x000d840001037983 */ /* 0x001ee80000300800 */
[----:B------:R0:W-:Y:S04]  /*6b00*/  STL [R1+0x1b8], R15 ;  /* 0x0001b80f01007387 */ /* 0x0001e80000100800 */
[----:B0-----:R-:W4:Y:S04]  /*6b10*/  LDL.LU R15, [R1+0xd80] ;  /* 0x000d8000010f7983 */ /* 0x001f280000300800 */
[----:B------:R0:W-:Y:S04]  /*6b20*/  STL [R1+0x1c8], R14 ;  /* 0x0001c80e01007387 */ /* 0x0001e80000100800 */
[----:B0-----:R-:W4:Y:S01]  /*6b30*/  LDL.LU R14, [R1+0xd7c] ;  /* 0x000d7c00010e7983 */ /* 0x001f220000300800 */
[----:B--2---:R-:W-:-:S02]  /*6b40*/  IMAD R6, R6, c[0x0][0x190], RZ ;  /* 0x0000640006067a24 */ /* 0x004fc400078e02ff */
[----:B---3--:R-:W-:Y:S02]  /*6b50*/  IMAD R3, R3, c[0x0][0x190], RZ ;  /* 0x0000640003037a24 */ /* 0x008fe400078e02ff */
[----:B----4-:R-:W-:Y:S02]  /*6b60*/  IMAD R15, R15, c[0x0][0x190], RZ ;  /* 0x000064000f0f7a24 */ /* 0x010fe400078e02ff */
[----:B------:R-:W-:-:S05]  /*6b70*/  IMAD R14, R14, c[0x0][0x190], RZ ;  /* 0x000064000e0e7a24 */ /* 0x000fca00078e02ff */
[----:B------:R0:W-:Y:S04]  /*6b80*/  STL [R1+0x1d0], R14 ;  /* 0x0001d00e01007387 */ /* 0x0001e80000100800 */
[----:B0-----:R-:W2:Y:S04]  /*6b90*/  LDL.LU R14, [R1+0xd78] ;  /* 0x000d7800010e7983 */ /* 0x001ea80000300800 */
[----:B------:R0:W-:Y:S04]  /*6ba0*/  STL [R1+0x1e8], R15 ;  /* 0x0001e80f01007387 */ /* 0x0001e80000100800 */
[----:B0-----:R-:W2:Y:S04]  /*6bb0*/  LDL.LU R15, [R1+0xd74] ;  /* 0x000d7400010f7983 */ /* 0x001ea80000300800 */
[----:B------:R0:W-:Y:S02]  /*6bc0*/  STL [R1+0x1f8], R3 ;  /* 0x0001f80301007387 */ /* 0x0001e40000100800 */
[----:B0-----:R-:W-:-:S02]  /*6bd0*/  IMAD R3, R2, c[0x0][0x190], RZ ;  /* 0x0000640002037a24 */ /* 0x001fc400078e02ff */
[----:B------:R-:W-:-:S03]  /*6be0*/  IMAD R2, R29, c[0x0][0x190], RZ ;  /* 0x000064001d027a24 */ /* 0x000fc600078e02ff */
[----:B------:R0:W-:Y:S04]  /*6bf0*/  STL [R1+0x200], R3 ;  /* 0x0002000301007387 */ /* 0x0001e80000100800 */
[----:B------:R1:W-:Y:S01]  /*6c00*/  STL [R1+0x210], R2 ;  /* 0x0002100201007387 */ /* 0x0003e20000100800 */
[----:B0-----:R-:W-:-:S03]  /*6c10*/  IMAD R3, R7, c[0x0][0x190], RZ ;  /* 0x0000640007037a24 */ /* 0x001fc600078e02ff */
[----:B------:R0:W-:Y:S01]  /*6c20*/  STL [R1+0x218], R6 ;  /* 0x0002180601007387 */ /* 0x0001e20000100800 */
[----:B-1----:R-:W-:-:S03]  /*6c30*/  IMAD R2, R8, c[0x0][0x190], RZ ;  /* 0x0000640008027a24 */ /* 0x002fc600078e02ff */
[----:B------:R-:W3:Y:S04]  /*6c40*/  LDL.LU R29, [R1+0xa8] ;  /* 0x0000a800011d7983 */ /* 0x000ee80000300800 */
[----:B------:R1:W-:Y:S01]  /*6c50*/  STL [R1+0x228], R3 ;  /* 0x0002280301007387 */ /* 0x0003e20000100800 */
[----:B0-----:R-:W-:-:S03]  /*6c60*/  IMAD R6, R9, c[0x0][0x190], RZ ;  /* 0x0000640009067a24 */ /* 0x001fc600078e02ff */
[----:B------:R0:W-:Y:S04]  /*6c70*/  STL [R1+0x230], R2 ;  /* 0x0002300201007387 */ /* 0x0001e80000100800 */
[----:B------:R4:W-:Y:S01]  /*6c80*/  STL [R1+0x248], R6 ;  /* 0x0002480601007387 */ /* 0x0009e20000100800 */
[----:B-1----:R-:W-:Y:S02]  /*6c90*/  IMAD R3, R11, c[0x0][0x190], RZ ;  /* 0x000064000b037a24 */ /* 0x002fe400078e02ff */
[----:B0-----:R-:W-:Y:S02]  /*6ca0*/  IMAD R2, R10, c[0x0][0x190], RZ ;  /* 0x000064000a027a24 */ /* 0x001fe400078e02ff */
[----:B----4-:R-:W-:-:S03]  /*6cb0*/  IMAD R6, R12, c[0x0][0x190], RZ ;  /* 0x000064000c067a24 */ /* 0x010fc600078e02ff */
[----:B------:R0:W-:Y:S04]  /*6cc0*/  STL [R1+0x250], R2 ;  /* 0x0002500201007387 */ /* 0x0001e80000100800 */
[----:B------:R1:W-:Y:S01]  /*6cd0*/  STL [R1+0x260], R3 ;  /* 0x0002600301007387 */ /* 0x0003e20000100800 */
[----:B0-----:R-:W-:-:S03]  /*6ce0*/  IMAD R2, R13, c[0x0][0x190], RZ ;  /* 0x000064000d027a24 */ /* 0x001fc600078e02ff */
[----:B------:R-:W-:Y:S01]  /*6cf0*/  STL [R1+0x270], R6 ;  /* 0x0002700601007387 */ /* 0x000fe20000100800 */
[----:B-1----:R-:W-:-:S03]  /*6d00*/  IMAD R3, R0, c[0x0][0x190], RZ ;  /* 0x0000640000037a24 */ /* 0x002fc600078e02ff */
[----:B------:R0:W-:Y:S01]  /*6d10*/  STL [R1+0x278], R2 ;  /* 0x0002780201007387 */ /* 0x0001e20000100800 */
[----:B------:R-:W-:-:S03]  /*6d20*/  IMAD R0, R4, c[0x0][0x190], RZ ;  /* 0x0000640004007a24 */ /* 0x000fc600078e02ff */
[----:B------:R-:W-:Y:S01]  /*6d30*/  STL [R1+0x288], R3 ;  /* 0x0002880301007387 */ /* 0x000fe20000100800 */
[----:B0-----:R-:W-:-:S03]  /*6d40*/  IMAD R2, R16, c[0x0][0x190], RZ ;  /* 0x0000640010027a24 */ /* 0x001fc600078e02ff */
[----:B------:R-:W4:Y:S04]  /*6d50*/  LDL.LU R16, [R1+0xc0] ;  /* 0x0000c00001107983 */ /* 0x000f280000300800 */
[----:B------:R0:W-:Y:S04]  /*6d60*/  STL [R1+0x290], R0 ;  /* 0x0002900001007387 */ /* 0x0001e80000100800 */
[----:B------:R1:W-:Y:S01]  /*6d70*/  STL [R1+0xd8], R2 ;  /* 0x0000d80201007387 */ /* 0x0003e20000100800 */
[----:B0-----:R-:W-:-:S03]  /*6d80*/  IMAD R0, R17, c[0x0][0x190], RZ ;  /* 0x0000640011007a24 */ /* 0x001fc600078e02ff */
[----:B------:R-:W2:Y:S01]  /*6d90*/  LDL.LU R17, [R1+0xac] ;  /* 0x0000ac0001117983 */ /* 0x000ea20000300800 */
[----:B-1----:R-:W-:-:S03]  /*6da0*/  IMAD R2, R18, c[0x0][0x190], RZ ;  /* 0x0000640012027a24 */ /* 0x002fc600078e02ff */
[----:B------:R0:W-:Y:S04]  /*6db0*/  STL [R1+0xb4], R0 ;  /* 0x0000b40001007387 */ /* 0x0001e80000100800 */
[----:B------:R-:W2:Y:S04]  /*6dc0*/  LDL.LU R18, [R1+0x84] ;  /* 0x0000840001127983 */ /* 0x000ea80000300800 */
[----:B------:R1:W-:Y:S01]  /*6dd0*/  STL [R1+0xb0], R2 ;  /* 0x0000b00201007387 */ /* 0x0003e20000100800 */
[----:B0-----:R-:W-:-:S03]  /*6de0*/  IMAD R0, R19, c[0x0][0x190], RZ ;  /* 0x0000640013007a24 */ /* 0x001fc600078e02ff */
[----:B------:R-:W2:Y:S01]  /*6df0*/  LDL.LU R19, [R1+0x98] ;  /* 0x0000980001137983 */ /* 0x000ea20000300800 */
[----:B-1----:R-:W-:-:S03]  /*6e00*/  IMAD R2, R20, c[0x0][0x190], RZ ;  /* 0x0000640014027a24 */ /* 0x002fc600078e02ff */
[----:B------:R0:W-:Y:S04]  /*6e10*/  STL [R1+0x8c], R0 ;  /* 0x00008c0001007387 */ /* 0x0001e80000100800 */
[----:B------:R-:W3:Y:S04]  /*6e20*/  LDL.LU R20, [R1+0x80] ;  /* 0x0000800001147983 */ /* 0x000ee80000300800 */
[----:B------:R1:W-:Y:S01]  /*6e30*/  STL [R1+0x88], R2 ;  /* 0x0000880201007387 */ /* 0x0003e20000100800 */
[----:B0-----:R-:W-:-:S03]  /*6e40*/  IMAD R0, R21, c[0x0][0x190], RZ ;  /* 0x0000640015007a24 */ /* 0x001fc600078e02ff */
[----:B------:R-:W3:Y:S04]  /*6e50*/  LDL.LU R21, [R1+0x9c] ;  /* 0x00009c0001157983 */ /* 0x000ee80000300800 */
[----:B------:R0:W-:Y:S01]  /*6e60*/  STL [R1+0x64], R0 ;  /* 0x0000640001007387 */ /* 0x0001e20000100800 */
[----:B-1----:R-:W-:-:S03]  /*6e70*/  IMAD R2, R22, c[0x0][0x190], RZ ;  /* 0x0000640016027a24 */ /* 0x002fc600078e02ff */
[----:B------:R-:W4:Y:S01]  /*6e80*/  LDL.LU R22, [R1+0xc4] ;  /* 0x0000c40001167983 */ /* 0x000f220000300800 */
[----:B------:R-:W-:Y:S02]  /*6e90*/  IMAD R3, R23, c[0x0][0x190], RZ ;  /* 0x0000640017037a24 */ /* 0x000fe400078e02ff */
[----:B0-----:R-:W-:Y:S01]  /*6ea0*/  IMAD R0, R24, c[0x0][0x190], RZ ;  /* 0x0000640018007a24 */ /* 0x001fe200078e02ff */
[----:B------:R-:W-:Y:S04]  /*6eb0*/  STL [R1+0x60], R2 ;  /* 0x0000600201007387 */ /* 0x000fe80000100800 */
[----:B------:R-:W4:Y:S01]  /*6ec0*/  LDL.LU R24, [R1+0xd0] ;  /* 0x0000d00001187983 */ /* 0x000f220000300800 */
[----:B------:R-:W-:-:S03]  /*6ed0*/  IMAD R23, R26, c[0x0][0x190], RZ ;  /* 0x000064001a177a24 */ /* 0x000fc600078e02ff */
[----:B------:R0:W-:Y:S01]  /*6ee0*/  STL [R1+0x50], R0 ;  /* 0x0000500001007387 */ /* 0x0001e20000100800 */
[----:B------:R-:W-:-:S03]  /*6ef0*/  IMAD R27, R27, c[0x0][0x190], RZ ;  /* 0x000064001b1b7a24 */ /* 0x000fc600078e02ff */
[----:B------:R-:W-:Y:S01]  /*6f00*/  STL [R1+0x54], R3 ;  /* 0x0000540301007387 */ /* 0x000fe20000100800 */
[----:B0-----:R-:W-:-:S03]  /*6f10*/  IMAD R0, R5, c[0x0][0x190], RZ ;  /* 0x0000640005007a24 */ /* 0x001fc600078e02ff */
[----:B------:R0:W-:Y:S01]  /*6f20*/  STL.64 [R1+0xd28], R2 ;  /* 0x000d280201007387 */ /* 0x0001e20000100a00 */
[----:B------:R-:W-:-:S03]  /*6f30*/  IMAD R28, R28, c[0x0][0x190], RZ ;  /* 0x000064001c1c7a24 */ /* 0x000fc600078e02ff */
[----:B------:R1:W-:Y:S04]  /*6f40*/  STL [R1+0x4c], R0 ;  /* 0x00004c0001007387 */ /* 0x0003e80000100800 */
[----:B------:R-:W4:Y:S04]  /*6f50*/  LDL.LU R26, [R1+0x74] ;  /* 0x00007400011a7983 */ /* 0x000f280000300800 */
[----:B------:R-:W-:Y:S04]  /*6f60*/  STL [R1+0x48], R23 ;  /* 0x0000481701007387 */ /* 0x000fe80000100800 */
[----:B------:R-:W4:Y:S04]  /*6f70*/  LDL R12, [R1+0x70] ;  /* 0x00007000010c7983 */ /* 0x000f280000100800 */
[----:B0-----:R-:W4:Y:S01]  /*6f80*/  LDL R2, [R1+0xf8] ;  /* 0x0000f80001027983 */ /* 0x001f220000100800 */
[----:B-1----:R-:W-:-:S02]  /*6f90*/  IMAD R0, R25, c[0x0][0x190], RZ ;  /* 0x0000640019007a24 */ /* 0x002fc400078e02ff */
[----:B--2---:R-:W-:-:S04]  /*6fa0*/  IMAD.WIDE R6, R19, 0x2, R14 ;  /* 0x0000000213067825 */ /* 0x004fc800078e020e */
[----:B---3--:R-:W-:-:S05]  /*6fb0*/  IMAD.WIDE R4, R21, 0x2, R14 ;  /* 0x0000000215047825 */ /* 0x008fca00078e020e */
[----:B------:R0:W-:Y:S04]  /*6fc0*/  STL.64 [R1+0x38], R4 ;  /* 0x0000380401007387 */ /* 0x0001e80000100a00 */
[----:B------:R-:W2:Y:S04]  /*6fd0*/  LDL R3, [R1+0xfc] ;  /* 0x0000fc0001037983 */ /* 0x000ea80000100800 */
[----:B------:R-:W-:Y:S01]  /*6fe0*/  STL [R1+0x44], R27 ;  /* 0x0000441b01007387 */ /* 0x000fe20000100800 */
[----:B0-----:R-:W-:-:S03]  /*6ff0*/  IMAD.WIDE R4, R29, 0x2, R14 ;  /* 0x000000021d047825 */ /* 0x001fc600078e020e */
[----:B------:R-:W-:Y:S04]  /*7000*/  STL [R1+0x40], R28 ;  /* 0x0000401c01007387 */ /* 0x000fe80000100800 */
[----:B------:R0:W-:Y:S04]  /*7010*/  STL.64 [R1+0x30], R6 ;  /* 0x0000300601007387 */ /* 0x0001e80000100a00 */
[----:B------:R1:W-:Y:S01]  /*7020*/  STL.64 [R1+0xd30], R28 ;  /* 0x000d301c01007387 */ /* 0x0003e20000100a00 */
[----:B0-----:R-:W-:-:S03]  /*7030*/  IMAD.WIDE R6, R17, 0x2, R14 ;  /* 0x0000000211067825 */ /* 0x001fc600078e020e */
[----:B-1----:R-:W3:Y:S04]  /*7040*/  LDL R29, [R1+0xec] ;  /* 0x0000ec00011d7983 */ /* 0x002ee80000100800 */
[----:B------:R0:W-:Y:S04]  /*7050*/  STL.64 [R1+0x28], R4 ;  /* 0x0000280401007387 */ /* 0x0001e80000100a00 */
[----:B----4-:R1:W-:Y:S04]  /*7060*/  STL.64 [R1+0xd38], R16 ;  /* 0x000d381001007387 */ /* 0x0103e80000100a00 */
[----:B------:R-:W-:Y:S01]  /*7070*/  STL.64 [R1+0x20], R6 ;  /* 0x0000200601007387 */ /* 0x000fe20000100a00 */
[----:B0-----:R-:W-:-:S03]  /*7080*/  IMAD.WIDE R4, R16, 0x2, R14 ;  /* 0x0000000210047825 */ /* 0x001fc600078e020e */
[----:B-1----:R-:W4:Y:S04]  /*7090*/  LDL R16, [R1+0xe8] ;  /* 0x0000e80001107983 */ /* 0x002f280000100800 */
[----:B------:R0:W-:Y:S04]  /*70a0*/  STL.64 [R1+0x18], R4 ;  /* 0x0000180401007387 */ /* 0x0001e80000100a00 */
[----:B------:R-:W2:Y:S04]  /*70b0*/  LDL R17, [R1+0x108] ;  /* 0x0001080001117983 */ /* 0x000ea80000100800 */
[----:B------:R-:W2:Y:S01]  /*70c0*/  LDL R25, [R1+0x10c] ;  /* 0x00010c0001197983 */ /* 0x000ea20000100800 */
[----:B0-----:R-:W-:-:S05]  /*70d0*/  IMAD.WIDE R4, R18, 0x2, R14 ;  /* 0x0000000212047825 */ /* 0x001fca00078e020e */
[----:B------:R-:W-:Y:S04]  /*70e0*/  STL.64 [R1+0x10], R4 ;  /* 0x0000100401007387 */ /* 0x000fe80000100a00 */
[----:B------:R-:W2:Y:S04]  /*70f0*/  LDL R28, [R1+0x118] ;  /* 0x00011800011c7983 */ /* 0x000ea80000100800 */
[----:B------:R0:W-:Y:S04]  /*7100*/  STL.64 [R1+0xd40], R18 ;  /* 0x000d401201007387 */ /* 0x0001e80000100a00 */
[----:B0-----:R-:W2:Y:S01]  /*7110*/  LDL R19, [R1+0xd4] ;  /* 0x0000d40001137983 */ /* 0x001ea20000100800 */
[----:B------:R-:W-:-:S04]  /*7120*/  IMAD.WIDE R4, R20, 0x2, R14 ;  /* 0x0000000214047825 */ /* 0x000fc800078e020e */
[--C-:B------:R-:W-:Y:S01]  /*7130*/  IMAD.WIDE R6, R22, 0x2, R14.reuse ;  /* 0x0000000216067825 */ /* 0x100fe200078e020e */
[----:B------:R-:W-:Y:S03]  /*7140*/  STL.64 [R1+0xd48], R20 ;  /* 0x000d481401007387 */ /* 0x000fe60000100a00 */
[--C-:B------:R-:W-:Y:S01]  /*7150*/  IMAD.WIDE R8, R24, 0x2, R14.reuse ;  /* 0x0000000218087825 */ /* 0x100fe200078e020e */
[----:B------:R-:W-:Y:S03]  /*7160*/  STL.64 [R1+0xc90], R4 ;  /* 0x000c900401007387 */ /* 0x000fe60000100a00 */
[--C-:B------:R-:W-:Y:S01]  /*7170*/  IMAD.WIDE R10, R26, 0x2, R14.reuse ;  /* 0x000000021a0a7825 */ /* 0x100fe200078e020e */
[----:B------:R-:W-:Y:S03]  /*7180*/  STL.64 [R1+0xd50], R22 ;  /* 0x000d501601007387 */ /* 0x000fe60000100a00 */
[--C-:B------:R-:W-:Y:S01]  /*7190*/  IMAD.WIDE R12, R12, 0x2, R14.reuse ;  /* 0x000000020c0c7825 */ /* 0x100fe200078e020e */
[----:B------:R3:W-:Y:S04]  /*71a0*/  STL.64 [R1+0xc98], R6 ;  /* 0x000c980601007387 */ /* 0x0007e80000100a00 */
[----:B------:R-:W-:Y:S04]  /*71b0*/  STL [R1+0xd58], R24 ;  /* 0x000d581801007387 */ /* 0x000fe80000100800 */
[----:B------:R4:W-:Y:S04]  /*71c0*/  STL.64 [R1+0xca0], R8 ;  /* 0x000ca00801007387 */ /* 0x0009e80000100a00 */
[----:B------:R-:W-:Y:S04]  /*71d0*/  STL.64 [R1+0xd60], R26 ;  /* 0x000d601a01007387 */ /* 0x000fe80000100a00 */
[----:B------:R-:W-:Y:S04]  /*71e0*/  STL.64 [R1+0xca8], R10 ;  /* 0x000ca80a01007387 */ /* 0x000fe80000100a00 */
[----:B------:R-:W-:Y:S01]  /*71f0*/  STL.64 [R1+0xcb0], R12 ;  /* 0x000cb00c01007387 */ /* 0x000fe20000100a00 */
[----:B---3--:R-:W-:-:S04]  /*7200*/  IMAD.WIDE R6, R29, 0x2, R14 ;  /* 0x000000021d067825 */ /* 0x008fc800078e020e */
[----:B----4-:R-:W-:-:S04]  /*7210*/  IMAD.WIDE R8, R16, 0x2, R14 ;  /* 0x0000000210087825 */ /* 0x010fc800078e020e */
[----:B--2---:R-:W-:-:S05]  /*7220*/  IMAD.WIDE R4, R19, 0x2, R14 ;  /* 0x0000000213047825 */ /* 0x004fca00078e020e */
[----:B------:R0:W-:Y:S04]  /*7230*/  STL.64 [R1+0x68], R4 ;  /* 0x0000680401007387 */ /* 0x0001e80000100a00 */
[----:B------:R-:W-:Y:S04]  /*7240*/  STL.64 [R1+0x78], R8 ;  /* 0x0000780801007387 */ /* 0x000fe80000100a00 */
[----:B------:R-:W-:Y:S01]  /*7250*/  STL.64 [R1+0x90], R6 ;  /* 0x0000900601007387 */ /* 0x000fe20000100a00 */
[----:B0-----:R-:W-:-:S03]  /*7260*/  IMAD.WIDE R4, R2, 0x2, R14 ;  /* 0x0000000202047825 */ /* 0x001fc600078e020e */
[----:B------:R-:W2:Y:S01]  /*7270*/  LDL R12, [R1+0x12c] ;  /* 0x00012c00010c7983 */ /* 0x000ea20000100800 */
[----:B------:R-:W-:-:S03]  /*7280*/  IMAD.WIDE R2, R3, 0x2, R14 ;  /* 0x0000000203027825 */ /* 0x000fc600078e020e */
[----:B------:R-:W-:Y:S04]  /*7290*/  STL.64 [R1+0xa0], R4 ;  /* 0x0000a00401007387 */ /* 0x000fe80000100a00 */
[----:B------:R-:W3:Y:S04]  /*72a0*/  LDL R29, [R1+0x130] ;  /* 0x00013000011d7983 */ /* 0x000ee80000100800 */
[----:B------:R-:W-:Y:S04]  /*72b0*/  STL.64 [R1+0xb8], R2 ;  /* 0x0000b80201007387 */ /* 0x000fe80000100a00 */
[----:B------:R-:W4:Y:S04]  /*72c0*/  LDL R13, [R1+0x140] ;  /* 0x00014000010d7983 */ /* 0x000f280000100800 */
[----:B----4-:R0:W-:Y:S04]  /*72d0*/  STL [R1+0xd68], R13 ;  /* 0x000d680d01007387 */ /* 0x0101e80000100800 */
[----:B0-----:R-:W4:Y:S04]  /*72e0*/  LDL R13, [R1+0x128] ;  /* 0x00012800010d7983 */ /* 0x001f280000100800 */
[----:B--2---:R0:W-:Y:S04]  /*72f0*/  STL [R1+0xd6c], R12 ;  /* 0x000d6c0c01007387 */ /* 0x0041e80000100800 */
[----:B0-----:R-:W2:Y:S01]  /*7300*/  LDL R12, [R1+0x11c] ;  /* 0x00011c00010c7983 */ /* 0x001ea20000100800 */
[----:B------:R-:W-:-:S03]  /*7310*/  IMAD.WIDE R4, R17, 0x2, R14 ;  /* 0x0000000211047825 */ /* 0x000fc600078e020e */
[----:B----4-:R-:W-:Y:S04]  /*7320*/  STL [R1+0xd70], R13 ;  /* 0x000d700d01007387 */ /* 0x010fe80000100800 */
[----:B------:R-:W4:Y:S04]  /*7330*/  LDL R26, [R1+0x150] ;  /* 0x00015000011a7983 */ /* 0x000f280000100800 */
[----:B------:R-:W3:Y:S04]  /*7340*/  LDL R2, [R1+0x158] ;  /* 0x0001580001027983 */ /* 0x000ee80000100800 */
[----:B------:R-:W3:Y:S04]  /*7350*/  LDL R3, [R1+0x168] ;  /* 0x0001680001037983 */ /* 0x000ee80000100800 */
[----:B------:R-:W3:Y:S04]  /*7360*/  LDL.LU R10, [R1+0x228] ;  /* 0x00022800010a7983 */ /* 0x000ee80000300800 */
[----:B------:R-:W3:Y:S04]  /*7370*/  LDL.LU R11, [R1+0x230] ;  /* 0x00023000010b7983 */ /* 0x000ee80000300800 */
[----:B------:R-:W3:Y:S04]  /*7380*/  LDL R27, [R1+0x170] ;  /* 0x00017000011b7983 */ /* 0x000ee80000100800 */
[----:B------:R-:W3:Y:S04]  /*7390*/  LDL R8, [R1+0x180] ;  /* 0x0001800001087983 */ /* 0x000ee80000100800 */
[----:B------:R0:W-:Y:S04]  /*73a0*/  STL.64 [R1+0xc8], R4 ;  /* 0x0000c80401007387 */ /* 0x0001e80000100a00 */
[----:B------:R-:W3:Y:S04]  /*73b0*/  LDL R9, [R1+0x188] ;  /* 0x0001880001097983 */ /* 0x000ee80000100800 */
[----:B------:R-:W3:Y:S01]  /*73c0*/  LDL R24, [R1+0x198] ;  /* 0x0001980001187983 */ /* 0x000ee20000100800 */
[----:B0-----:R-:W-:-:S03]  /*73d0*/  IMAD.WIDE R4, R25, 0x2, R14 ;  /* 0x0000000219047825 */ /* 0x001fc600078e020e */
[----:B------:R-:W3:Y:S04]  /*73e0*/  LDL.LU R6, [R1+0x250] ;  /* 0x0002500001067983 */ /* 0x000ee80000300800 */
[----:B------:R-:W3:Y:S04]  /*73f0*/  LDL.LU R7, [R1+0x260] ;  /* 0x0002600001077983 */ /* 0x000ee80000300800 */
[----:B------:R-:W3:Y:S04]  /*7400*/  LDL R22, [R1+0x1a0] ;  /* 0x0001a00001167983 */ /* 0x000ee80000100800 */
[----:B------:R-:W3:Y:S04]  /*7410*/  LDL R25, [R1+0x1b0] ;  /* 0x0001b00001197983 */ /* 0x000ee80000100800 */
[----:B------:R0:W-:Y:S01]  /*7420*/  STL.64 [R1+0xe0], R4 ;  /* 0x0000e00401007387 */ /* 0x0001e20000100a00 */
[----:B--2---:R-:W-:-:S03]  /*7430*/  IMAD.WIDE R12, R12, 0x2, R14 ;  /* 0x000000020c0c7825 */ /* 0x004fc600078e020e */
[----:B------:R-:W2:Y:S04]  /*7440*/  LDL R23, [R1+0x1b8] ;  /* 0x0001b80001177983 */ /* 0x000ea80000100800 */
[----:B------:R-:W2:Y:S01]  /*7450*/  LDL R20, [R1+0x1c8] ;  /* 0x0001c80001147983 */ /* 0x000ea20000100800 */
[----:B0-----:R-:W-:-:S05]  /*7460*/  IMAD.WIDE R4, R28, 0x2, R14 ;  /* 0x000000021c047825 */ /* 0x001fca00078e020e */
[----:B------:R0:W-:Y:S04]  /*7470*/  STL.64 [R1+0xf0], R4 ;  /* 0x0000f00401007387 */ /* 0x0001e80000100a00 */
[----:B------:R-:W2:Y:S04]  /*7480*/  LDL R21, [R1+0x1d0] ;  /* 0x0001d00001157983 */ /* 0x000ea80000100800 */
[----:B------:R-:W2:Y:S04]  /*7490*/  LDL R18, [R1+0x1e8] ;  /* 0x0001e80001127983 */ /* 0x000ea80000100800 */
[----:B------:R-:W2:Y:S04]  /*74a0*/  LDL R19, [R1+0x1f8] ;  /* 0x0001f80001137983 */ /* 0x000ea80000100800 */
[----:B------:R-:W2:Y:S04]  /*74b0*/  LDL R16, [R1+0x200] ;  /* 0x0002000001107983 */ /* 0x000ea80000100800 */
[----:B------:R-:W2:Y:S04]  /*74c0*/  LDL R17, [R1+0x210] ;  /* 0x0002100001117983 */ /* 0x000ea80000100800 */
[----:B------:R-:W2:Y:S04]  /*74d0*/  LDL R28, [R1+0x218] ;  /* 0x00021800011c7983 */ /* 0x000ea80000100800 */
[----:B0-----:R-:W2:Y:S04]  /*74e0*/  LDL.LU R4, [R1+0x288] ;  /* 0x0002880001047983 */ /* 0x001ea80000300800 */
[----:B------:R-:W2:Y:S04]  /*74f0*/  LDL.LU R5, [R1+0x290] ;  /* 0x0002900001057983 */ /* 0x000ea80000300800 */
[----:B------:R0:W-:Y:S04]  /*7500*/  STL.64 [R1+0x100], R12 ;  /* 0x0001000c01007387 */ /* 0x0001e80000100a00 */
[----:B0-----:R-:W2:Y:S02]  /*7510*/  LDL.LU R13, [R1+0xd70] ;  /* 0x000d7000010d7983 */ /* 0x001ea40000300800 */
[----:B--2---:R-:W-:-:S05]  /*7520*/  IMAD.WIDE R12, R13, 0x2, R14 ;  /* 0x000000020d0c7825 */ /* 0x004fca00078e020e */
[----:B------:R0:W-:Y:S04]  /*7530*/  STL.64 [R1+0x110], R12 ;  /* 0x0001100c01007387 */ /* 0x0001e80000100a00 */
[----:B0-----:R-:W2:Y:S02]  /*7540*/  LDL.LU R12, [R1+0xd6c] ;  /* 0x000d6c00010c7983 */ /* 0x001ea40000300800 */
[----:B--2---:R-:W-:-:S05]  /*7550*/  IMAD.WIDE R12, R12, 0x2, R14 ;  /* 0x000000020c0c7825 */ /* 0x004fca00078e020e */
[----:B------:R3:W-:Y:S02]  /*7560*/  STL.64 [R1+0x120], R12 ;  /* 0x0001200c01007387 */ /* 0x0007e40000100a00 */
[----:B---3--:R-:W-:-:S05]  /*7570*/  IMAD.WIDE R12, R29, 0x2, R14 ;  /* 0x000000021d0c7825 */ /* 0x008fca00078e020e */
[----:B------:R0:W-:Y:S04]  /*7580*/  STL.64 [R1+0x138], R12 ;  /* 0x0001380c01007387 */ /* 0x0001e80000100a00 */
[----:B0-----:R-:W2:Y:S04]  /*7590*/  LDL.LU R13, [R1+0xd68] ;  /* 0x000d6800010d7983 */ /* 0x001ea80000300800 */
[----:B------:R-:W3:Y:S01]  /*75a0*/  LDL R29, [R1+0x248] ;  /* 0x00024800011d7983 */ /* 0x000ee20000100800 */
[----:B--2---:R-:W-:-:S05]  /*75b0*/  IMAD.WIDE R12, R13, 0x2, R14 ;  /* 0x000000020d0c7825 */ /* 0x004fca00078e020e */
[----:B------:R4:W-:Y:S02]  /*75c0*/  STL.64 [R1+0x148], R12 ;  /* 0x0001480c01007387 */ /* 0x0009e40000100a00 */
[----:B----4-:R-:W-:-:S05]  /*75d0*/  IMAD.WIDE R12, R26, 0x2, R14 ;  /* 0x000000021a0c7825 */ /* 0x010fca00078e020e */
[----:B------:R0:W-:Y:S02]  /*75e0*/  STL.64 [R1+0x160], R12 ;  /* 0x0001600c01007387 */ /* 0x0001e40000100a00 */
[----:B0-----:R-:W-:-:S05]  /*75f0*/  IMAD.WIDE R12, R2, 0x2, R14 ;  /* 0x00000002020c7825 */ /* 0x001fca00078e020e */
[----:B------:R0:W-:Y:S04]  /*7600*/  STL.64 [R1+0x178], R12 ;  /* 0x0001780c01007387 */ /* 0x0001e80000100a00 */
[----:B------:R-:W2:Y:S01]  /*7610*/  LDL R2, [R1+0x270] ;  /* 0x0002700001027983 */ /* 0x000ea20000100800 */
[----:B0-----:R-:W-:-:S03]  /*7620*/  IMAD.WIDE R12, R3, 0x2, R14 ;  /* 0x00000002030c7825 */ /* 0x001fc600078e020e */
[----:B------:R-:W4:Y:S01]  /*7630*/  LDL R3, [R1+0x278] ;  /* 0x0002780001037983 */ /* 0x000f220000100800 */
[----:B------:R-:W-:-:S03]  /*7640*/  IMAD.WIDE R26, R27, 0x2, R14 ;  /* 0x000000021b1a7825 */ /* 0x000fc600078e020e */
[----:B------:R0:W-:Y:S04]  /*7650*/  STL.64 [R1+0x190], R12 ;  /* 0x0001900c01007387 */ /* 0x0001e80000100a00 */
[----:B------:R1:W-:Y:S01]  /*7660*/  STL.64 [R1+0x1a8], R26 ;  /* 0x0001a81a01007387 */ /* 0x0003e20000100a00 */
[----:B0-----:R-:W-:-:S04]  /*7670*/  IMAD.WIDE R12, R8, 0x2, R14 ;  /* 0x00000002080c7825 */ /* 0x001fc800078e020e */
[--C-:B-1----:R-:W-:Y:S01]  /*7680*/  IMAD.WIDE R26, R9, 0x2, R14.reuse ;  /* 0x00000002091a7825 */ /* 0x102fe200078e020e */
[----:B------:R0:W-:Y:S03]  /*7690*/  STL.64 [R1+0x1c0], R12 ;  /* 0x0001c00c01007387 */ /* 0x0001e60000100a00 */
[----:B------:R-:W-:-:S04]  /*76a0*/  IMAD.WIDE R8, R24, 0x2, R14 ;  /* 0x0000000218087825 */ /* 0x000fc800078e020e */
[--C-:B------:R-:W-:Y:S01]  /*76b0*/  IMAD.WIDE R24, R25, 0x2, R14.reuse ;  /* 0x0000000219187825 */ /* 0x100fe200078e020e */
[----:B0-----:R-:W2:Y:S04]  /*76c0*/  LDL R12, [R1+0x8c] ;  /* 0x00008c00010c7983 */ /* 0x001ea80000100800 */
[----:B------:R0:W-:Y:S04]  /*76d0*/  STL.64 [R1+0x1e0], R26 ;  /* 0x0001e01a01007387 */ /* 0x0001e80000100a00 */
[----:B------:R-:W4:Y:S04]  /*76e0*/  LDL R13, [R1+0x88] ;  /* 0x00008800010d7983 */ /* 0x000f280000100800 */
[----:B------:R1:W-:Y:S01]  /*76f0*/  STL.64 [R1+0x1f0], R8 ;  /* 0x0001f00801007387 */ /* 0x0003e20000100a00 */
[----:B0-----:R-:W-:-:S04]  /*7700*/  IMAD.WIDE R26, R22, 0x2, R14 ;  /* 0x00000002161a7825 */ /* 0x001fc800078e020e */
[--C-:B------:R-:W-:Y:S01]  /*7710*/  IMAD.WIDE R22, R23, 0x2, R14.reuse ;  /* 0x0000000217167825 */ /* 0x100fe200078e020e */
[----:B-1----:R-:W4:Y:S04]  /*7720*/  LDL R8, [R1+0x64] ;  /* 0x0000640001087983 */ /* 0x002f280000100800 */
[----:B------:R0:W-:Y:S04]  /*7730*/  STL.64 [R1+0x208], R26 ;  /* 0x0002081a01007387 */ /* 0x0001e80000100a00 */
[----:B0-----:R-:W4:Y:S04]  /*7740*/  LDL.LU.64 R26, [R1+0xd60] ;  /* 0x000d6000011a7983 */ /* 0x001f280000300a00 */
[----:B------:R0:W-:Y:S04]  /*7750*/  STL.64 [R1+0x220], R24 ;  /* 0x0002201801007387 */ /* 0x0001e80000100a00 */
[----:B0-----:R-:W4:Y:S04]  /*7760*/  LDL.LU R24, [R1+0xd58] ;  /* 0x000d580001187983 */ /* 0x001f280000300800 */
[----:B------:R-:W4:Y:S04]  /*7770*/  LDL R9, [R1+0x50] ;  /* 0x0000500001097983 */ /* 0x000f280000100800 */
[----:B------:R-:W4:Y:S04]  /*7780*/  LDL R25, [R1+0x4c] ;  /* 0x00004c0001197983 */ /* 0x000f280000100800 */
[----:B------:R0:W-:Y:S02]  /*7790*/  STL.64 [R1+0x240], R22 ;  /* 0x0002401601007387 */ /* 0x0001e40000100a00 */
[----:B0-----:R-:W-:-:S04]  /*77a0*/  IMAD.WIDE R22, R20, 0x2, R14 ;  /* 0x0000000214167825 */ /* 0x001fc800078e020e */
[--C-:B------:R-:W-:Y:S01]  /*77b0*/  IMAD.WIDE R20, R21, 0x2, R14.reuse ;  /* 0x0000000215147825 */ /* 0x100fe200078e020e */
[----:B------:R0:W-:Y:S04]  /*77c0*/  STL.64 [R1+0x258], R22 ;  /* 0x0002581601007387 */ /* 0x0001e80000100a00 */
[----:B0-----:R-:W4:Y:S04]  /*77d0*/  LDL.LU.64 R22, [R1+0xd50] ;  /* 0x000d500001167983 */ /* 0x001f280000300a00 */
        /* <DEDUP_REMOVED lines=11> */
[----:B0-----:R-:W-:-:S05]  /*7890*/  IMAD.WIDE R16, R28, 0x2, R14 ;  /* 0x000000021c107825 */ /* 0x001fca00078e020e */
[----:B------:R0:W-:Y:S01]  /*78a0*/  STL.64 [R1+0x2c8], R16 ;  /* 0x0002c81001007387 */ /* 0x0001e20000100a00 */
[----:B---3--:R-:W-:-:S04]  /*78b0*/  IMAD.WIDE R28, R29, 0x2, R14 ;  /* 0x000000021d1c7825 */ /* 0x008fc800078e020e */
[----:B0-----:R-:W-:-:S05]  /*78c0*/  IMAD.WIDE R16, R10, 0x2, R14 ;  /* 0x000000020a107825 */ /* 0x001fca00078e020e */
[----:B------:R0:W-:Y:S02]  /*78d0*/  STL.64 [R1+0x2d0], R16 ;  /* 0x0002d01001007387 */ /* 0x0001e40000100a00 */
[----:B0-----:R-:W-:-:S05]  /*78e0*/  IMAD.WIDE R16, R11, 0x2, R14 ;  /* 0x000000020b107825 */ /* 0x001fca00078e020e */
[----:B------:R0:W-:Y:S04]  /*78f0*/  STL.64 [R1+0x2e0], R16 ;  /* 0x0002e01001007387 */ /* 0x0001e80000100a00 */
[----:B0-----:R-:W3:Y:S04]  /*7900*/  LDL.LU.64 R16, [R1+0xd38] ;  /* 0x000d380001107983 */ /* 0x001ee80000300a00 */
[----:B------:R0:W-:Y:S04]  /*7910*/  STL.64 [R1+0xd08], R10 ;  /* 0x000d080a01007387 */ /* 0x0001e80000100a00 */
[----:B0-----:R-:W3:Y:S04]  /*7920*/  LDL R10, [R1+0xb4] ;  /* 0x0000b400010a7983 */ /* 0x001ee80000100800 */
[----:B------:R-:W3:Y:S04]  /*7930*/  LDL R11, [R1+0xb0] ;  /* 0x0000b000010b7983 */ /* 0x000ee80000100800 */
[----:B------:R0:W-:Y:S02]  /*7940*/  STL.64 [R1+0x2f0], R28 ;  /* 0x0002f01c01007387 */ /* 0x0001e40000100a00 */
[----:B0-----:R-:W-:-:S05]  /*7950*/  IMAD.WIDE R28, R6, 0x2, R14 ;  /* 0x00000002061c7825 */ /* 0x001fca00078e020e */
[----:B------:R0:W-:Y:S04]  /*7960*/  STL.64 [R1+0x2f8], R28 ;  /* 0x0002f81c01007387 */ /* 0x0001e80000100a00 */
[----:B------:R1:W-:Y:S01]  /*7970*/  STL.64 [R1+0xd10], R6 ;  /* 0x000d100601007387 */ /* 0x0003e20000100a00 */
[----:B0-----:R-:W-:-:S03]  /*7980*/  IMAD.WIDE R28, R7, 0x2, R14 ;  /* 0x00000002071c7825 */ /* 0x001fc600078e020e */
[----:B-1----:R-:W3:Y:S04]  /*7990*/  LDL R7, [R1+0xd8] ;  /* 0x0000d80001077983 */ /* 0x002ee80000100800 */
[----:B------:R2:W-:Y:S02]  /*79a0*/  STL.64 [R1+0x308], R28 ;  /* 0x0003081c01007387 */ /* 0x0005e40000100a00 */
[----:B--2---:R-:W-:-:S04]  /*79b0*/  IMAD.WIDE R28, R2, 0x2, R14 ;  /* 0x00000002021c7825 */ /* 0x004fc800078e020e */
[--C-:B----4-:R-:W-:Y:S01]  /*79c0*/  IMAD.WIDE R2, R3, 0x2, R14.reuse ;  /* 0x0000000203027825 */ /* 0x110fe200078e020e */
[----:B------:R0:W-:Y:S04]  /*79d0*/  STL.64 [R1+0x318], R28 ;  /* 0x0003181c01007387 */ /* 0x0001e80000100a00 */
[----:B0-----:R-:W2:Y:S04]  /*79e0*/  LDL.LU.64 R28, [R1+0xd30] ;  /* 0x000d3000011c7983 */ /* 0x001ea80000300a00 */
[----:B------:R0:W-:Y:S02]  /*79f0*/  STL.64 [R1+0x320], R2 ;  /* 0x0003200201007387 */ /* 0x0001e40000100a00 */
[----:B0-----:R-:W-:-:S05]  /*7a00*/  IMAD.WIDE R2, R4, 0x2, R14 ;  /* 0x0000000204027825 */ /* 0x001fca00078e020e */
[----:B------:R0:W-:Y:S02]  /*7a10*/  STL.64 [R1+0x328], R2 ;  /* 0x0003280201007387 */ /* 0x0001e40000100a00 */
[----:B0-----:R-:W-:-:S05]  /*7a20*/  IMAD.WIDE R2, R5, 0x2, R14 ;  /* 0x0000000205027825 */ /* 0x001fca00078e020e */
[----:B------:R0:W-:Y:S04]  /*7a30*/  STL.64 [R1+0x330], R2 ;  /* 0x0003300201007387 */ /* 0x0001e80000100a00 */
[----:B0-----:R-:W4:Y:S04]  /*7a40*/  LDL.LU.64 R2, [R1+0xd28] ;  /* 0x000d280001027983 */ /* 0x001f280000300a00 */
[----:B------:R-:W-:Y:S04]  /*7a50*/  STL [R1+0xcf8], R5 ;  /* 0x000cf80501007387 */ /* 0x000fe80000100800 */
[----:B------:R3:W-:Y:S02]  /*7a60*/  STL [R1+0xcfc], R4 ;  /* 0x000cfc0401007387 */ /* 0x0007e40000100800 */
[----:B---3--:R-:W-:-:S04]  /*7a70*/  IMAD.WIDE R4, R7, 0x2, R14 ;  /* 0x0000000207047825 */ /* 0x008fc800078e020e */
[--C-:B------:R-:W-:Y:S01]  /*7a80*/  IMAD.WIDE R6, R10, 0x2, R14.reuse ;  /* 0x000000020a067825 */ /* 0x100fe200078e020e */
[----:B------:R0:W-:Y:S04]  /*7a90*/  STL.64 [R1+0x338], R4 ;  /* 0x0003380401007387 */ /* 0x0001e80000100a00 */
[----:B------:R1:W-:Y:S01]  /*7aa0*/  STL.64 [R1+0x5d8], R6 ;  /* 0x0005d80601007387 */ /* 0x0003e20000100a00 */
[----:B0-----:R-:W-:-:S04]  /*7ab0*/  IMAD.WIDE R4, R11, 0x2, R14 ;  /* 0x000000020b047825 */ /* 0x001fc800078e020e */
[--C-:B-1----:R-:W-:Y:S01]  /*7ac0*/  IMAD.WIDE R6, R12, 0x2, R14.reuse ;  /* 0x000000020c067825 */ /* 0x102fe200078e020e */
[----:B------:R0:W-:Y:S03]  /*7ad0*/  STL.64 [R1+0x5e8], R4 ;  /* 0x0005e80401007387 */ /* 0x0001e60000100a00 */
[--C-:B------:R-:W-:Y:S01]  /*7ae0*/  IMAD.WIDE R10, R13, 0x2, R14.reuse ;  /* 0x000000020d0a7825 */ /* 0x100fe200078e020e */
[----:B------:R4:W-:Y:S04]  /*7af0*/  STL.64 [R1+0x5f8], R6 ;  /* 0x0005f80601007387 */ /* 0x0009e80000100a00 */
[----:B------:R-:W-:Y:S01]  /*7b00*/  STL.64 [R1+0x608], R10 ;  /* 0x0006080a01007387 */ /* 0x000fe20000100a00 */
[----:B0-----:R-:W-:-:S04]  /*7b10*/  IMAD.WIDE R4, R8, 0x2, R14 ;  /* 0x0000000208047825 */ /* 0x001fc800078e020e */
[--C-:B----4-:R-:W-:Y:S02]  /*7b20*/  IMAD.WIDE R6, R2, 0x2, R14.reuse ;  /* 0x0000000202067825 */ /* 0x110fe400078e020e */
[----:B------:R-:W3:Y:S04]  /*7b30*/  LDL.LU R2, [R1+0xd24] ;  /* 0x000d240001027983 */ /* 0x000ee80000300800 */
[----:B------:R0:W-:Y:S02]  /*7b40*/  STL.64 [R1+0x618], R4 ;  /* 0x0006180401007387 */ /* 0x0001e40000100a00 */
[--C-:B0-----:R-:W-:Y:S02]  /*7b50*/  IMAD.WIDE R4, R3, 0x2, R14.reuse ;  /* 0x0000000203047825 */ /* 0x101fe400078e020e */
[----:B------:R-:W3:Y:S02]  /*7b60*/  LDL.LU R3, [R1+0xd20] ;  /* 0x000d200001037983 */ /* 0x000ee40000300800 */
[----:B------:R-:W-:-:S02]  /*7b70*/  IMAD.WIDE R8, R9, 0x2, R14 ;  /* 0x0000000209087825 */ /* 0x000fc400078e020e */
[----:B------:R0:W-:Y:S04]  /*7b80*/  STL.64 [R1+0x628], R6 ;  /* 0x0006280601007387 */ /* 0x0001e80000100a00 */
[----:B------:R1:W-:Y:S04]  /*7b90*/  STL.64 [R1+0x638], R4 ;  /* 0x0006380401007387 */ /* 0x0003e80000100a00 */
[----:B------:R4:W-:Y:S01]  /*7ba0*/  STL.64 [R1+0x648], R8 ;  /* 0x0006480801007387 */ /* 0x0009e20000100a00 */
[----:B0-----:R-:W-:-:S04]  /*7bb0*/  IMAD.WIDE R6, R25, 0x2, R14 ;  /* 0x0000000219067825 */ /* 0x001fc800078e020e */
[--C-:B-1----:R-:W-:Y:S01]  /*7bc0*/  IMAD.WIDE R4, R23, 0x2, R14.reuse ;  /* 0x0000000217047825 */ /* 0x102fe200078e020e */
[----:B------:R2:W-:Y:S03]  /*7bd0*/  STL.64 [R1+0x658], R6 ;  /* 0x0006580601007387 */ /* 0x0005e60000100a00 */
[--C-:B----4-:R-:W-:Y:S01]  /*7be0*/  IMAD.WIDE R8, R27, 0x2, R14.reuse ;  /* 0x000000021b087825 */ /* 0x110fe200078e020e */
[----:B------:R0:W-:Y:S04]  /*7bf0*/  STL.64 [R1+0x668], R4 ;  /* 0x0006680401007387 */ /* 0x0001e80000100a00 */
[----:B------:R1:W-:Y:S01]  /*7c00*/  STL.64 [R1+0x678], R8 ;  /* 0x0006780801007387 */ /* 0x0003e20000100a00 */
[----:B--2---:R-:W-:-:S04]  /*7c10*/  IMAD.WIDE R6, R28, 0x2, R14 ;  /* 0x000000021c067825 */ /* 0x004fc800078e020e */
[----:B0-----:R-:W-:Y:S01]  /*7c20*/  IMAD.WIDE R4, R0, 0x2, R14 ;  /* 0x0000000200047825 */ /* 0x001fe200078e020e */
[----:B------:R-:W-:Y:S03]  /*7c30*/  STL.64 [R1+0x688], R6 ;  /* 0x0006880601007387 */ /* 0x000fe60000100a00 */
[----:B---3--:R-:W-:-:S04]  /*7c40*/  IMAD.WIDE R12, R21, 0x2, R2 ;  /* 0x00000002150c7825 */ /* 0x008fc800078e0202 */
[--C-:B-1----:R-:W-:Y:S01]  /*7c50*/  IMAD.WIDE R8, R19, 0x2, R2.reuse ;  /* 0x0000000213087825 */ /* 0x102fe200078e0202 */
[----:B------:R-:W-:Y:S03]  /*7c60*/  STL.64 [R1+0xcb8], R12 ;  /* 0x000cb80c01007387 */ /* 0x000fe60000100a00 */
[--C-:B------:R-:W-:Y:S01]  /*7c70*/  IMAD.WIDE R28, R29, 0x2, R2.reuse ;  /* 0x000000021d1c7825 */ /* 0x100fe200078e0202 */
[----:B------:R0:W-:Y:S03]  /*7c80*/  STL.64 [R1+0x698], R4 ;  /* 0x0006980401007387 */ /* 0x0001e60000100a00 */
[--C-:B------:R-:W-:Y:S01]  /*7c90*/  IMAD.WIDE R14, R17, 0x2, R2.reuse ;  /* 0x00000002110e7825 */ /* 0x100fe200078e0202 */
[----:B------:R-:W-:Y:S03]  /*7ca0*/  STL.64 [R1+0xcc0], R8 ;  /* 0x000cc00801007387 */ /* 0x000fe60000100a00 */
[--C-:B------:R-:W-:Y:S01]  /*7cb0*/  IMAD.WIDE R16, R16, 0x2, R2.reuse ;  /* 0x0000000210107825 */ /* 0x100fe200078e0202 */
[----:B------:R-:W-:Y:S03]  /*7cc0*/  STL.64 [R1+0xcc8], R28 ;  /* 0x000cc81c01007387 */ /* 0x000fe60000100a00 */
[--C-:B------:R-:W-:Y:S01]  /*7cd0*/  IMAD.WIDE R18, R18, 0x2, R2.reuse ;  /* 0x0000000212127825 */ /* 0x100fe200078e0202 */
[----:B------:R-:W-:Y:S04]  /*7ce0*/  STL.64 [R1+0xcd0], R14 ;  /* 0x000cd00e01007387 */ /* 0x000fe80000100a00 */
[----:B0-----:R-:W2:Y:S04]  /*7cf0*/  LDL.LU R5, [R1+0x70] ;  /* 0x0000700001057983 */ /* 0x001ea80000300800 */
[----:B------:R-:W-:Y:S04]  /*7d00*/  STL.64 [R1+0xcd8], R16 ;  /* 0x000cd81001007387 */ /* 0x000fe80000100a00 */
[----:B------:R-:W3:Y:S04]  /*7d10*/  LDL.LU R12, [R1+0xd4] ;  /* 0x0000d400010c7983 */ /* 0x000ee80000300800 */
[----:B------:R-:W4:Y:S04]  /*7d20*/  LDL.LU R6, [R1+0xe8] ;  /* 0x0000e80001067983 */ /* 0x000f280000300800 */
[----:B------:R0:W-:Y:S04]  /*7d30*/  STL.64 [R1+0xce0], R18 ;  /* 0x000ce01201007387 */ /* 0x0001e80000100a00 */
[----:B0-----:R-:W2:Y:S04]  /*7d40*/  LDL.LU R18, [R1+0x118] ;  /* 0x0001180001127983 */ /* 0x001ea80000300800 */
[----:B------:R-:W2:Y:S01]  /*7d50*/  LDL.LU R19, [R1+0x11c] ;  /* 0x00011c0001137983 */ /* 0x000ea20000300800 */
[----:B------:R-:W-:-:S04]  /*7d60*/  IMAD.WIDE R20, R20, 0x2, R2 ;  /* 0x0000000214147825 */ /* 0x000fc800078e0202 */
[----:B------:R-:W-:-:S04]  /*7d70*/  IMAD.WIDE R22, R22, 0x2, R2 ;  /* 0x0000000216167825 */ /* 0x000fc800078e0202 */
[--C-:B------:R-:W-:Y:S01]  /*7d80*/  IMAD.WIDE R24, R24, 0x2, R2.reuse ;  /* 0x0000000218187825 */ /* 0x100fe200078e0202 */
[----:B--2---:R0:W-:Y:S04]  /*7d90*/  STL.64 [R1+0xd18], R18 ;  /* 0x000d181201007387 */ /* 0x0041e80000100a00 */
[----:B------:R-:W2:Y:S04]  /*7da0*/  LDL.LU R16, [R1+0x128] ;  /* 0x0001280001107983 */ /* 0x000ea80000300800 */
[----:B------:R-:W2:Y:S04]  /*7db0*/  LDL.LU R17, [R1+0x12c] ;  /* 0x00012c0001117983 */ /* 0x000ea80000300800 */
[----:B------:R-:W2:Y:S04]  /*7dc0*/  LDL.LU R13, [R1+0x130] ;  /* 0x00013000010d7983 */ /* 0x000ea80000300800 */
[----:B------:R-:W2:Y:S04]  /*7dd0*/  LDL.LU R7, [R1+0x140] ;  /* 0x0001400001077983 */ /* 0x000ea80000300800 */
[----:B------:R-:W2:Y:S04]  /*7de0*/  LDL.LU R10, [R1+0x150] ;  /* 0x00015000010a7983 */ /* 0x000ea80000300800 */
[----:B------:R-:W2:Y:S04]  /*7df0*/  LDL.LU R11, [R1+0x158] ;  /* 0x00015800010b7983 */ /* 0x000ea80000300800 */
[----:B------:R1:W-:Y:S01]  /*7e00*/  STL.64 [R1+0xce8], R20 ;  /* 0x000ce81401007387 */ /* 0x0003e20000100a00 */
[----:B0-----:R-:W-:-:S03]  /*7e10*/  IMAD.WIDE R18, R5, 0x2, R2 ;  /* 0x0000000205127825 */ /* 0x001fc600078e0202 */
[----:B-1----:R-:W2:Y:S04]  /*7e20*/  LDL.LU R20, [R1+0x108] ;  /* 0x0001080001147983 */ /* 0x002ea80000300800 */
[----:B------:R-:W2:Y:S04]  /*7e30*/  LDL.LU R21, [R1+0x10c] ;  /* 0x00010c0001157983 */ /* 0x000ea80000300800 */
[----:B------:R0:W-:Y:S04]  /*7e40*/  STL.64 [R1+0xcf0], R22 ;  /* 0x000cf01601007387 */ /* 0x0001e80000100a00 */
[----:B0-----:R-:W2:Y:S04]  /*7e50*/  LDL.LU R22, [R1+0xf8] ;  /* 0x0000f80001167983 */ /* 0x001ea80000300800 */
[----:B------:R-:W2:Y:S04]  /*7e60*/  LDL.LU R23, [R1+0xfc] ;  /* 0x0000fc0001177983 */ /* 0x000ea80000300800 */
[----:B------:R-:W2:Y:S04]  /*7e70*/  LDL.LU R14, [R1+0x168] ;  /* 0x00016800010e7983 */ /* 0x000ea80000300800 */
[----:B------:R0:W-:Y:S04]  /*7e80*/  STL.64 [R1+0xd00], R24 ;  /* 0x000d001801007387 */ /* 0x0001e80000100a00 */
[----:B0-----:R-:W2:Y:S04]  /*7e90*/  LDL.LU R25, [R1+0xec] ;  /* 0x0000ec0001197983 */ /* 0x001ea80000300800 */
[----:B------:R-:W2:Y:S04]  /*7ea0*/  LDL.LU R15, [R1+0x170] ;  /* 0x00017000010f7983 */ /* 0x000ea80000300800 */
[----:B------:R-:W2:Y:S04]  /*7eb0*/  LDL.LU R28, [R1+0x180] ;  /* 0x00018000011c7983 */ /* 0x000ea80000300800 */
[----:B------:R-:W2:Y:S04]  /*7ec0*/  LDL.LU R29, [R1+0x188] ;  /* 0x00018800011d7983 */ /* 0x000ea80000300800 */
[----:B------:R-:W2:Y:S04]  /*7ed0*/  LDL.LU R8, [R1+0x198] ;  /* 0x0001980001087983 */ /* 0x000ea80000300800 */
[----:B------:R-:W2:Y:S04]  /*7ee0*/  LDL.LU R4, [R1+0x1a0] ;  /* 0x0001a00001047983 */ /* 0x000ea80000300800 */
[----:B------:R3:W-:Y:S04]  /*7ef0*/  STL.64 [R1+0x58], R18 ;  /* 0x0000581201007387 */ /* 0x0007e80000100a00 */
[----:B------:R-:W2:Y:S01]  /*7f00*/  LDL.LU R5, [R1+0x1b0] ;  /* 0x0001b00001057983 */ /* 0x000ea20000300800 */
[----:B---3--:R-:W-:-:S05]  /*7f10*/  IMAD.WIDE R18, R12, 0x2, R2 ;  /* 0x000000020c127825 */ /* 0x008fca00078e0202 */
[----:B------:R4:W-:Y:S02]  /*7f20*/  STL.64 [R1+0x70], R18 ;  /* 0x0000701201007387 */ /* 0x0009e40000100a00 */
[----:B----4-:R-:W-:-:S05]  /*7f30*/  IMAD.WIDE R18, R6, 0x2, R2 ;  /* 0x0000000206127825 */ /* 0x010fca00078e0202 */
[----:B------:R0:W-:Y:S04]  /*7f40*/  STL.64 [R1+0x80], R18 ;  /* 0x0000801201007387 */ /* 0x0001e80000100a00 */
[----:B0-----:R-:W3:Y:S04]  /*7f50*/  LDL.LU.64 R18, [R1+0xd18] ;  /* 0x000d180001127983 */ /* 0x001ee80000300a00 */
[----:B------:R-:W4:Y:S04]  /*7f60*/  LDL.LU R9, [R1+0x1b8] ;  /* 0x0001b80001097983 */ /* 0x000f280000300800 */
[----:B------:R-:W4:Y:S04]  /*7f70*/  LDL.LU R12, [R1+0x1c8] ;  /* 0x0001c800010c7983 */ /* 0x000f280000300800 */
[----:B------:R-:W4:Y:S01]  /*7f80*/  LDL.LU R6, [R1+0x1d0] ;  /* 0x0001d00001067983 */ /* 0x000f220000300800 */
[----:B--2---:R-:W-:-:S05]  /*7f90*/  IMAD.WIDE R24, R25, 0x2, R2 ;  /* 0x0000000219187825 */ /* 0x004fca00078e0202 */
[----:B------:R0:W-:Y:S02]  /*7fa0*/  STL.64 [R1+0x98], R24 ;  /* 0x0000981801007387 */ /* 0x0001e40000100a00 */
[----:B0-----:R-:W-:-:S05]  /*7fb0*/  IMAD.WIDE R24, R22, 0x2, R2 ;  /* 0x0000000216187825 */ /* 0x001fca00078e0202 */
[----:B------:R0:W-:Y:S02]  /*7fc0*/  STL.64 [R1+0xa8], R24 ;  /* 0x0000a81801007387 */ /* 0x0001e40000100a00 */
[----:B0-----:R-:W-:-:S04]  /*7fd0*/  IMAD.WIDE R24, R23, 0x2, R2 ;  /* 0x0000000217187825 */ /* 0x001fc800078e0202 */
[--C-:B------:R-:W-:Y:S01]  /*7fe0*/  IMAD.WIDE R22, R20, 0x2, R2.reuse ;  /* 0x0000000214167825 */ /* 0x100fe200078e0202 */
[----:B------:R-:W-:Y:S03]  /*7ff0*/  STL.64 [R1+0xc0], R24 ;  /* 0x0000c01801007387 */ /* 0x000fe60000100a00 */
[--C-:B------:R-:W-:Y:S01]  /*8000*/  IMAD.WIDE R20, R21, 0x2, R2.reuse ;  /* 0x0000000215147825 */ /* 0x100fe200078e0202 */
[----:B------:R-:W-:Y:S04]  /*8010*/  STL.64 [R1+0xd0], R22 ;  /* 0x0000d01601007387 */ /* 0x000fe80000100a00 */
[----:B------:R0:W-:Y:S02]  /*8020*/  STL.64 [R1+0xe8], R20 ;  /* 0x0000e81401007387 */ /* 0x0001e40000100a00 */
[----:B0-----:R-:W-:-:S04]  /*8030*/  IMAD.WIDE R20, R16, 0x2, R2 ;  /* 0x0000000210147825 */ /* 0x001fc800078e0202 */
[----:B---3--:R-:W-:-:S04]  /*8040*/  IMAD.WIDE R24, R18, 0x2, R2 ;  /* 0x0000000212187825 */ /* 0x008fc800078e0202 */
[--C-:B------:R-:W-:Y:S01]  /*8050*/  IMAD.WIDE R22, R19, 0x2, R2.reuse ;  /* 0x0000000213167825 */ /* 0x100fe200078e0202 */
[----:B------:R-:W-:Y:S03]  /*8060*/  STL.64 [R1+0xf8], R24 ;  /* 0x0000f81801007387 */ /* 0x000fe60000100a00 */
[--C-:B------:R-:W-:Y:S01]  /*8070*/  IMAD.WIDE R18, R17, 0x2, R2.reuse ;  /* 0x0000000211127825 */ /* 0x100fe200078e0202 */
[----:B------:R-:W-:Y:S03]  /*8080*/  STL.64 [R1+0x108], R22 ;  /* 0x0001081601007387 */ /* 0x000fe60000100a00 */
[--C-:B------:R-:W-:Y:S01]  /*8090*/  IMAD.WIDE R16, R13, 0x2, R2.reuse ;  /* 0x000000020d107825 */ /* 0x100fe200078e0202 */
[----:B------:R0:W-:Y:S04]  /*80a0*/  STL.64 [R1+0x118], R20 ;  /* 0x0001181401007387 */ /* 0x0001e80000100a00 */
[----:B------:R1:W-:Y:S04]  /*80b0*/  STL.64 [R1+0x128], R18 ;  /* 0x0001281201007387 */ /* 0x0003e80000100a00 */
[----:B------:R2:W-:Y:S01]  /*80c0*/  STL.64 [R1+0x130], R16 ;  /* 0x0001301001007387 */ /* 0x0005e20000100a00 */
[----:B0-----:R-:W-:-:S04]  /*80d0*/  IMAD.WIDE R20, R7, 0x2, R2 ;  /* 0x0000000207147825 */ /* 0x001fc800078e0202 */
[--C-:B-1----:R-:W-:Y:S01]  /*80e0*/  IMAD.WIDE R18, R10, 0x2, R2.reuse ;  /* 0x000000020a127825 */ /* 0x102fe200078e0202 */
[----:B------:R-:W-:Y:S04]  /*80f0*/  STL.64 [R1+0x140], R20 ;  /* 0x0001401401007387 */ /* 0x000fe80000100a00 */
[----:B------:R-:W3:Y:S01]  /*8100*/  LDL.LU R7, [R1+0x1e8] ;  /* 0x0001e80001077983 */ /* 0x000ee20000300800 */
[----:B--2---:R-:W-:-:S03]  /*8110*/  IMAD.WIDE R16, R11, 0x2, R2 ;  /* 0x000000020b107825 */ /* 0x004fc600078e0202 */
[----:B------:R0:W-:Y:S04]  /*8120*/  STL.64 [R1+0x150], R18 ;  /* 0x0001501201007387 */ /* 0x0001e80000100a00 */
[----:B------:R-:W2:Y:S04]  /*8130*/  LDL.LU R10, [R1+0x1f8] ;  /* 0x0001f800010a7983 */ /* 0x000ea80000300800 */
[----:B------:R1:W-:Y:S04]  /*8140*/  STL.64 [R1+0x158], R16 ;  /* 0x0001581001007387 */ /* 0x0003e80000100a00 */
[----:B------:R-:W2:Y:S01]  /*8150*/  LDL.LU R11, [R1+0x200] ;  /* 0x00020000010b7983 */ /* 0x000ea20000300800 */
[----:B0-----:R-:W-:-:S03]  /*8160*/  IMAD.WIDE R18, R15, 0x2, R2 ;  /* 0x000000020f127825 */ /* 0x001fc600078e0202 */
[----:B------:R-:W2:Y:S01]  /*8170*/  LDL.LU R13, [R1+0x210] ;  /* 0x00021000010d7983 */ /* 0x000ea20000300800 */
[----:B-1----:R-:W-:-:S03]  /*8180*/  IMAD.WIDE R16, R14, 0x2, R2 ;  /* 0x000000020e107825 */ /* 0x002fc600078e0202 */
[----:B------:R-:W2:Y:S04]  /*8190*/  LDL.LU R25, [R1+0x218] ;  /* 0x0002180001197983 */ /* 0x000ea80000300800 */
[----:B------:R0:W-:Y:S01]  /*81a0*/  STL.64 [R1+0x168], R16 ;  /* 0x0001681001007387 */ /* 0x0001e20000100a00 */
[----:B------:R-:W-:-:S03]  /*81b0*/  IMAD.WIDE R14, R29, 0x2, R2 ;  /* 0x000000021d0e7825 */ /* 0x000fc600078e0202 */
[----:B------:R1:W-:Y:S04]  /*81c0*/  STL.64 [R1+0x170], R18 ;  /* 0x0001701201007387 */ /* 0x0003e80000100a00 */
[----:B------:R-:W2:Y:S01]  /*81d0*/  LDL.LU R22, [R1+0x248] ;  /* 0x0002480001167983 */ /* 0x000ea20000300800 */
[----:B0-----:R-:W-:-:S04]  /*81e0*/  IMAD.WIDE R16, R28, 0x2, R2 ;  /* 0x000000021c107825 */ /* 0x001fc800078e0202 */
[--C-:B-1----:R-:W-:Y:S01]  /*81f0*/  IMAD.WIDE R18, R8, 0x2, R2.reuse ;  /* 0x0000000208127825 */ /* 0x102fe200078e0202 */
[----:B------:R0:W-:Y:S04]  /*8200*/  STL.64 [R1+0x180], R16 ;  /* 0x0001801001007387 */ /* 0x0001e80000100a00 */
[----:B------:R1:W-:Y:S04]  /*8210*/  STL.64 [R1+0x188], R14 ;  /* 0x0001880e01007387 */ /* 0x0003e80000100a00 */
[----:B------:R-:W-:Y:S01]  /*8220*/  STL.64 [R1+0x198], R18 ;  /* 0x0001981201007387 */ /* 0x000fe20000100a00 */
[----:B0-----:R-:W-:-:S03]  /*8230*/  IMAD.WIDE R16, R4, 0x2, R2 ;  /* 0x0000000204107825 */ /* 0x001fc600078e0202 */
[----:B------:R-:W2:Y:S01]  /*8240*/  LDL.LU R4, [R1+0x270] ;  /* 0x0002700001047983 */ /* 0x000ea20000300800 */
[----:B-1----:R-:W-:-:S03]  /*8250*/  IMAD.WIDE R14, R5, 0x2, R2 ;  /* 0x00000002050e7825 */ /* 0x002fc600078e0202 */
[----:B------:R4:W-:Y:S04]  /*8260*/  STL.64 [R1+0x1a0], R16 ;  /* 0x0001a01001007387 */ /* 0x0009e80000100a00 */
[----:B------:R-:W2:Y:S04]  /*8270*/  LDL.LU R5, [R1+0x278] ;  /* 0x0002780001057983 */ /* 0x000ea80000300800 */
[----:B------:R0:W-:Y:S01]  /*8280*/  STL.64 [R1+0x1b0], R14 ;  /* 0x0001b00e01007387 */ /* 0x0001e20000100a00 */
[----:B----4-:R-:W-:-:S04]  /*8290*/  IMAD.WIDE R16, R9, 0x2, R2 ;  /* 0x0000000209107825 */ /* 0x010fc800078e0202 */
[--C-:B------:R-:W-:Y:S01]  /*82a0*/  IMAD.WIDE R8, R6, 0x2, R2.reuse ;  /* 0x0000000206087825 */ /* 0x100fe200078e0202 */
[----:B------:R1:W-:Y:S03]  /*82b0*/  STL.64 [R1+0x1b8], R16 ;  /* 0x0001b81001007387 */ /* 0x0003e60000100a00 */
[--C-:B0-----:R-:W-:Y:S01]  /*82c0*/  IMAD.WIDE R14, R12, 0x2, R2.reuse ;  /* 0x000000020c0e7825 */ /* 0x101fe200078e0202 */
[----:B------:R-:W4:Y:S04]  /*82d0*/  LDL.LU R23, [R1+0xd8] ;  /* 0x0000d80001177983 */ /* 0x000f280000300800 */
[----:B------:R0:W-:Y:S04]  /*82e0*/  STL.64 [R1+0x1c8], R14 ;  /* 0x0001c80e01007387 */ /* 0x0001e80000100a00 */
[----:B------:R-:W4:Y:S04]  /*82f0*/  LDL.LU R20, [R1+0xb4] ;  /* 0x0000b40001147983 */ /* 0x000f280000300800 */
[----:B------:R0:W-:Y:S04]  /*8300*/  STL.64 [R1+0x1d8], R8 ;  /* 0x0001d80801007387 */ /* 0x0001e80000100a00 */
[----:B------:R-:W4:Y:S04]  /*8310*/  LDL.LU R21, [R1+0xb0] ;  /* 0x0000b00001157983 */ /* 0x000f280000300800 */
[----:B------:R-:W4:Y:S04]  /*8320*/  LDL.LU R18, [R1+0x8c] ;  /* 0x00008c0001127983 */ /* 0x000f280000300800 */
[----:B------:R-:W4:Y:S04]  /*8330*/  LDL.LU R19, [R1+0x88] ;  /* 0x0000880001137983 */ /* 0x000f280000300800 */
[----:B-1----:R-:W4:Y:S04]  /*8340*/  LDL.LU R16, [R1+0x64] ;  /* 0x0000640001107983 */ /* 0x002f280000300800 */
[----:B------:R-:W4:Y:S04]  /*8350*/  LDL.LU R17, [R1+0x60] ;  /* 0x0000600001117983 */ /* 0x000f280000300800 */
[----:B0-----:R-:W4:Y:S04]  /*8360*/  LDL.LU R14, [R1+0x54] ;  /* 0x00005400010e7983 */ /* 0x001f280000300800 */
[----:B------:R-:W4:Y:S04]  /*8370*/  LDL.LU R15, [R1+0x50] ;  /* 0x00005000010f7983 */ /* 0x000f280000300800 */
[----:B------:R-:W4:Y:S04]  /*8380*/  LDL.LU R28, [R1+0x4c] ;  /* 0x00004c00011c7983 */ /* 0x000f280000300800 */
[----:B------:R-:W4:Y:S04]  /*8390*/  LDL.LU R29, [R1+0x48] ;  /* 0x00004800011d7983 */ /* 0x000f280000300800 */
[----:B------:R-:W4:Y:S04]  /*83a0*/  LDL.LU R8, [R1+0x44] ;  /* 0x0000440001087983 */ /* 0x000f280000300800 */
[----:B------:R-:W4:Y:S01]  /*83b0*/  LDL.LU R9, [R1+0x40] ;  /* 0x0000400001097983 */ /* 0x000f220000300800 */
[----:B---3--:R-:W-:-:S05]  /*83c0*/  IMAD.WIDE R6, R7, 0x2, R2 ;  /* 0x0000000207067825 */ /* 0x008fca00078e0202 */
[----:B------:R2:W-:Y:S02]  /*83d0*/  STL.64 [R1+0x1e8], R6 ;  /* 0x0001e80601007387 */ /* 0x0005e40000100a00 */
[----:B--2---:R-:W-:-:S04]  /*83e0*/  IMAD.WIDE R6, R10, 0x2, R2 ;  /* 0x000000020a067825 */ /* 0x004fc800078e0202 */
[--C-:B------:R-:W-:Y:S01]  /*83f0*/  IMAD.WIDE R10, R11, 0x2, R2.reuse ;  /* 0x000000020b0a7825 */ /* 0x100fe200078e0202 */
[----:B------:R0:W-:Y:S04]  /*8400*/  STL.64 [R1+0x1f8], R6 ;  /* 0x0001f80601007387 */ /* 0x0001e80000100a00 */
[----:B0-----:R-:W2:Y:S04]  /*8410*/  LDL.LU.64 R6, [R1+0xd10] ;  /* 0x000d100001067983 */ /* 0x001ea80000300a00 */
[----:B------:R0:W-:Y:S04]  /*8420*/  STL.64 [R1+0x200], R10 ;  /* 0x0002000a01007387 */ /* 0x0001e80000100a00 */
[----:B0-----:R-:W3:Y:S01]  /*8430*/  LDL.LU.64 R10, [R1+0xd08] ;  /* 0x000d0800010a7983 */ /* 0x001ee20000300a00 */
[----:B------:R-:W-:-:S04]  /*8440*/  IMAD.WIDE R12, R13, 0x2, R2 ;  /* 0x000000020d0c7825 */ /* 0x000fc800078e0202 */
[--C-:B------:R-:W-:Y:S01]  /*8450*/  IMAD.WIDE R24, R25, 0x2, R2.reuse ;  /* 0x0000000219187825 */ /* 0x100fe200078e0202 */
[----:B------:R0:W-:Y:S04]  /*8460*/  STL.64 [R1+0x210], R12 ;  /* 0x0002100c01007387 */ /* 0x0001e80000100a00 */
[----:B0-----:R-:W2:Y:S04]  /*8470*/  LDL.LU.64 R12, [R1+0x38] ;  /* 0x00003800010c7983 */ /* 0x001ea80000300a00 */
[----:B------:R3:W-:Y:S02]  /*8480*/  STL.64 [R1+0x218], R24 ;  /* 0x0002181801007387 */ /* 0x0007e40000100a00 */
[----:B---3--:R-:W-:-:S05]  /*8490*/  IMAD.WIDE R24, R10, 0x2, R2 ;  /* 0x000000020a187825 */ /* 0x008fca00078e0202 */
[----:B------:R0:W-:Y:S02]  /*84a0*/  STL.64 [R1+0x228], R24 ;  /* 0x0002281801007387 */ /* 0x0001e40000100a00 */
[--C-:B0-----:R-:W-:Y:S02]  /*84b0*/  IMAD.WIDE R24, R11, 0x2, R2.reuse ;  /* 0x000000020b187825 */ /* 0x101fe400078e0202 */
[----:B------:R-:W3:Y:S04]  /*84c0*/  LDL.LU.64 R10, [R1+0x30] ;  /* 0x00003000010a7983 */ /* 0x000ee80000300a00 */
[----:B------:R0:W-:Y:S02]  /*84d0*/  STL.64 [R1+0x238], R24 ;  /* 0x0002381801007387 */ /* 0x0001e40000100a00 */
[----:B0-----:R-:W-:-:S05]  /*84e0*/  IMAD.WIDE R24, R22, 0x2, R2 ;  /* 0x0000000216187825 */ /* 0x001fca00078e0202 */
[----:B------:R2:W-:Y:S02]  /*84f0*/  STL.64 [R1+0x248], R24 ;  /* 0x0002481801007387 */ /* 0x0005e40000100a00 */
[----:B--2---:R-:W-:-:S05]  /*8500*/  IMAD.WIDE R24, R6, 0x2, R2 ;  /* 0x0000000206187825 */ /* 0x004fca00078e0202 */
[----:B------:R0:W-:Y:S02]  /*8510*/  STL.64 [R1+0x250], R24 ;  /* 0x0002501801007387 */ /* 0x0001e40000100a00 */
[--C-:B0-----:R-:W-:Y:S02]  /*8520*/  IMAD.WIDE R24, R7, 0x2, R2.reuse ;  /* 0x0000000207187825 */ /* 0x101fe400078e0202 */
[----:B------:R-:W2:Y:S04]  /*8530*/  LDL.LU.64 R6, [R1+0x28] ;  /* 0x0000280001067983 */ /* 0x000ea80000300a00 */
[----:B------:R0:W-:Y:S02]  /*8540*/  STL.64 [R1+0x260], R24 ;  /* 0x0002601801007387 */ /* 0x0001e40000100a00 */
[----:B0-----:R-:W-:-:S04]  /*8550*/  IMAD.WIDE R24, R4, 0x2, R2 ;  /* 0x0000000204187825 */ /* 0x001fc800078e0202 */
[--C-:B------:R-:W-:Y:S01]  /*8560*/  IMAD.WIDE R4, R5, 0x2, R2.reuse ;  /* 0x0000000205047825 */ /* 0x100fe200078e0202 */
[----:B------:R0:W-:Y:S04]  /*8570*/  STL.64 [R1+0x270], R24 ;  /* 0x0002701801007387 */ /* 0x0001e80000100a00 */
[----:B0-----:R-:W2:Y:S04]  /*8580*/  LDL.LU.64 R24, [R1+0xd00] ;  /* 0x000d000001187983 */ /* 0x001ea80000300a00 */
[----:B------:R0:W-:Y:S04]  /*8590*/  STL.64 [R1+0x278], R4 ;  /* 0x0002780401007387 */ /* 0x0001e80000100a00 */
[----:B0-----:R-:W2:Y:S02]  /*85a0*/  LDL.LU R4, [R1+0xcfc] ;  /* 0x000cfc0001047983 */ /* 0x001ea40000300800 */
[----:B--2---:R-:W-:-:S05]  /*85b0*/  IMAD.WIDE R4, R4, 0x2, R2 ;  /* 0x0000000204047825 */ /* 0x004fca00078e0202 */
[----:B------:R0:W-:Y:S04]  /*85c0*/  STL.64 [R1+0x288], R4 ;  /* 0x0002880401007387 */ /* 0x0001e80000100a00 */
[----:B0-----:R-:W2:Y:S01]  /*85d0*/  LDL.LU R5, [R1+0xcf8] ;  /* 0x000cf80001057983 */ /* 0x001ea20000300800 */
[----:B----4-:R-:W-:-:S04]  /*85e0*/  IMAD.WIDE R22, R23, 0x2, R2 ;  /* 0x0000000217167825 */ /* 0x010fc800078e0202 */
[----:B------:R-:W-:-:S04]  /*85f0*/  IMAD.WIDE R26, R26, 0x2, R2 ;  /* 0x000000021a1a7825 */ /* 0x000fc800078e0202 */
[----:B--2---:R-:W-:-:S05]  /*8600*/  IMAD.WIDE R4, R5, 0x2, R2 ;  /* 0x0000000205047825 */ /* 0x004fca00078e0202 */
[----:B------:R0:W-:Y:S04]  /*8610*/  STL.64 [R1+0x290], R4 ;  /* 0x0002900401007387 */ /* 0x0001e80000100a00 */
[----:B0-----:R-:W2:Y:S04]  /*8620*/  LDL.LU.64 R4, [R1+0x20] ;  /* 0x0000200001047983 */ /* 0x001ea80000300a00 */
        /* <DEDUP_REMOVED lines=9> */
[----:B0-----:R-:W2:Y:S04]  /*86c0*/  LDL.LU.64 R20, [R1+0xce8] ;  /* 0x000ce80001147983 */ /* 0x001ea80000300a00 */
        /* <DEDUP_REMOVED lines=18> */
[----:B------:R0:W-:Y:S03]  /*87f0*/  STL.64 [R1+0x310], R28 ;  /* 0x0003101c01007387 */ /* 0x0001e60000100a00 */
[----:B------:R-:W-:Y:S01]  /*8800*/  IMAD.WIDE R2, R0, 0x2, R2 ;  /* 0x0000000200027825 */ /* 0x000fe200078e0202 */
[----:B0-----:R-:W2:Y:S04]  /*8810*/  LDL.LU.64 R28, [R1+0xcc8] ;  /* 0x000cc800011c7983 */ /* 0x001ea80000300a00 */
[----:B------:R0:W-:Y:S01]  /*8820*/  STL.64 [R1+0x40], R8 ;  /* 0x0000400801007387 */ /* 0x0001e20000100a00 */
[----:B------:R-:W-:-:S03]  /*8830*/  IMAD.MOV.U32 R0, RZ, RZ, R13 ;  /* 0x000000ffff007224 */ /* 0x000fc600078e000d */
[----:B0-----:R-:W2:Y:S04]  /*8840*/  LDL.LU.64 R8, [R1+0xcc0] ;  /* 0x000cc00001087983 */ /* 0x001ea80000300a00 */
[----:B------:R-:W-:Y:S04]  /*8850*/  STL [R1+0xc74], R3 ;  /* 0x000c740301007387 */ /* 0x000fe80000100800 */
[----:B------:R0:W-:Y:S04]  /*8860*/  STL [R1+0xc78], R2 ;  /* 0x000c780201007387 */ /* 0x0001e80000100800 */
[----:B0-----:R-:W2:Y:S04]  /*8870*/  LDL.LU.64 R2, [R1+0x10] ;  /* 0x0000100001027983 */ /* 0x001ea80000300a00 */
[----:B------:R0:W-:Y:S04]  /*8880*/  STL [R1+0xb38], R12 ;  /* 0x000b380c01007387 */ /* 0x0001e80000100800 */
[----:B0-----:R-:W2:Y:S04]  /*8890*/  LDL.LU.64 R12, [R1+0xcb8] ;  /* 0x000cb800010c7983 */ /* 0x001ea80000300a00 */
[----:B--2---:R-:W-:Y:S04]  /*88a0*/  STL [R1+0xb34], R12 ;  /* 0x000b340c01007387 */ /* 0x004fe80000100800 */
[----:B------:R0:W-:Y:S02]  /*88b0*/  STL [R1+0xb30], R0 ;  /* 0x000b300001007387 */ /* 0x0001e40000100800 */
[----:B0-----:R-:W-:-:S02]  /*88c0*/  IMAD.MOV.U32 R0, RZ, RZ, R13 ;  /* 0x000000ffff007224 */ /* 0x001fc400078e000d */
[----:B------:R-:W2:Y:S04]  /*88d0*/  LDL.LU.64 R12, [R1+0xcb0] ;  /* 0x000cb000010c7983 */ /* 0x000ea80000300a00 */
[----:B---3--:R-:W-:Y:S04]  /*88e0*/  STL [R1+0xb2c], R10 ;  /* 0x000b2c0a01007387 */ /* 0x008fe80000100800 */
[----:B------:R0:W-:Y:S02]  /*88f0*/  STL [R1+0xb28], R0 ;  /* 0x000b280001007387 */ /* 0x0001e40000100800 */
[----:B0-----:R-:W-:-:S02]  /*8900*/  IMAD.MOV.U32 R0, RZ, RZ, R11 ;  /* 0x000000ffff007224 */ /* 0x001fc400078e000b */
[----:B------:R-:W3:Y:S04]  /*8910*/  LDL.LU.64 R10, [R1+0xca8] ;  /* 0x000ca800010a7983 */ /* 0x000ee80000300a00 */
[----:B------:R-:W-:Y:S04]  /*8920*/  STL [R1+0xb24], R8 ;  /* 0x000b240801007387 */ /* 0x000fe80000100800 */
[----:B------:R0:W-:Y:S02]  /*8930*/  STL [R1+0xb20], R0 ;  /* 0x000b200001007387 */ /* 0x0001e40000100800 */
[----:B0-----:R-:W-:-:S02]  /*8940*/  IMAD.MOV.U32 R0, RZ, RZ, R9 ;  /* 0x000000ffff007224 */ /* 0x001fc400078e0009 */
[----:B------:R-:W2:Y:S04]  /*8950*/  LDL.LU.64 R8, [R1+0xca0] ;  /* 0x000ca00001087983 */ /* 0x000ea80000300a00 */
[----:B------:R-:W-:Y:S04]  /*8960*/  STL [R1+0xb1c], R6 ;  /* 0x000b1c0601007387 */ /* 0x000fe80000100800 */
[----:B------:R0:W-:Y:S02]  /*8970*/  STL [R1+0xb18], R0 ;  /* 0x000b180001007387 */ /* 0x0001e40000100800 */
[----:B0-----:R-:W-:-:S02]  /*8980*/  IMAD.MOV.U32 R0, RZ, RZ, R7 ;  /* 0x000000ffff007224 */ /* 0x001fc400078e0007 */
[----:B------:R-:W2:Y:S04]  /*8990*/  LDL.LU.64 R6, [R1+0xc98] ;  /* 0x000c980001067983 */ /* 0x000ea80000300a00 */
[----:B------:R-:W-:Y:S04]  /*89a0*/  STL [R1+0xb14], R28 ;  /* 0x000b141c01007387 */ /* 0x000fe80000100800 */
[----:B------:R-:W-:Y:S04]  /*89b0*/  STL [R1+0xb10], R0 ;  /* 0x000b100001007387 */ /* 0x000fe80000100800 */
[----:B------:R0:W-:Y:S04]  /*89c0*/  STL [R1+0xb08], R29 ;  /* 0x000b081d01007387 */ /* 0x0001e80000100800 */
[----:B0-----:R-:W2:Y:S01]  /*89d0*/  LDL.LU.64 R28, [R1+0x18] ;  /* 0x00001800011c7983 */ /* 0x001ea20000300a00 */
[----:B------:R-:W-:-:S03]  /*89e0*/  IMAD.MOV.U32 R0, RZ, RZ, R5 ;  /* 0x000000ffff007224 */ /* 0x000fc600078e0005 */
[----:B------:R0:W-:Y:S04]  /*89f0*/  STL [R1+0xb0c], R4 ;  /* 0x000b0c0401007387 */ /* 0x0001e80000100800 */
[----:B0-----:R-:W3:Y:S04]  /*8a00*/  LDL.LU.64 R4, [R1+0xc90] ;  /* 0x000c900001047983 */ /* 0x001ee80000300a00 */
[----:B------:R-:W-:Y:S04]  /*8a10*/  STL [R1+0xb04], R14 ;  /* 0x000b040e01007387 */ /* 0x000fe80000100800 */
[----:B------:R2:W-:Y:S04]  /*8a20*/  STL [R1+0xb00], R0 ;  /* 0x000b000001007387 */ /* 0x0005e80000100800 */
[----:B------:R-:W-:Y:S01]  /*8a30*/  STL [R1+0xaf8], R15 ;  /* 0x000af80f01007387 */ /* 0x000fe20000100800 */
[----:B--2---:R-:W-:-:S03]  /*8a40*/  IMAD.MOV.U32 R0, RZ, RZ, R29 ;  /* 0x000000ffff007224 */ /* 0x004fc600078e001d */
[----:B------:R-:W-:Y:S04]  /*8a50*/  STL [R1+0xafc], R28 ;  /* 0x000afc1c01007387 */ /* 0x000fe80000100800 */
[----:B------:R-:W-:Y:S04]  /*8a60*/  STL [R1+0xaf4], R16 ;  /* 0x000af41001007387 */ /* 0x000fe80000100800 */
[----:B------:R0:W-:Y:S04]  /*8a70*/  STL [R1+0xaf0], R0 ;  /* 0x000af00001007387 */ /* 0x0001e80000100800 */
[----:B------:R-:W-:Y:S01]  /*8a80*/  STL [R1+0xae8], R17 ;  /* 0x000ae81101007387 */ /* 0x000fe20000100800 */
[----:B0-----:R-:W-:-:S03]  /*8a90*/  IMAD.MOV.U32 R0, RZ, RZ, R3 ;  /* 0x000000ffff007224 */ /* 0x001fc600078e0003 */
[----:B------:R0:W-:Y:S04]  /*8aa0*/  STL [R1+0xaec], R2 ;  /* 0x000aec0201007387 */ /* 0x0001e80000100800 */
[----:B------:R-:W2:Y:S04]  /*8ab0*/  LDL.LU.64 R14, [R1+0x58] ;  /* 0x00005800010e7983 */ /* 0x000ea80000300a00 */
[----:B------:R-:W-:Y:S04]  /*8ac0*/  STL [R1+0xae0], R0 ;  /* 0x000ae00001007387 */ /* 0x000fe80000100800 */
[----:B------:R-:W-:Y:S04]  /*8ad0*/  STL [R1+0xae4], R18 ;  /* 0x000ae41201007387 */ /* 0x000fe80000100800 */
[----:B------:R-:W-:Y:S04]  /*8ae0*/  STL [R1+0xad8], R19 ;  /* 0x000ad81301007387 */ /* 0x000fe80000100800 */
[----:B------:R-:W2:Y:S04]  /*8af0*/  LDL.LU.64 R28, [R1+0x68] ;  /* 0x00006800011c7983 */ /* 0x000ea80000300a00 */
[----:B---3--:R-:W-:Y:S04]  /*8b00*/  STL [R1+0xadc], R4 ;  /* 0x000adc0401007387 */ /* 0x008fe80000100800 */
[----:B------:R-:W-:Y:S04]  /*8b10*/  STL [R1+0xad0], R5 ;  /* 0x000ad00501007387 */ /* 0x000fe80000100800 */
[----:B------:R-:W-:Y:S04]  /*8b20*/  STL [R1+0xad4], R20 ;  /* 0x000ad41401007387 */ /* 0x000fe80000100800 */
[----:B------:R-:W-:Y:S04]  /*8b30*/  STL [R1+0xac8], R21 ;  /* 0x000ac81501007387 */ /* 0x000fe80000100800 */
[----:B0-----:R-:W3:Y:S04]  /*8b40*/  LDL.LU.64 R2, [R1+0x78] ;  /* 0x0000780001027983 */ /* 0x001ee80000300a00 */
[----:B------:R-:W-:Y:S04]  /*8b50*/  STL [R1+0xacc], R6 ;  /* 0x000acc0601007387 */ /* 0x000fe80000100800 */
[----:B------:R0:W-:Y:S04]  /*8b60*/  STL [R1+0xac0], R7 ;  /* 0x000ac00701007387 */ /* 0x0001e80000100800 */
[----:B0-----:R-:W3:Y:S04]  /*8b70*/  LDL.LU.64 R6, [R1+0x70] ;  /* 0x0000700001067983 */ /* 0x001ee80000300a00 */
[----:B----4-:R-:W-:Y:S04]  /*8b80*/  STL [R1+0xac4], R22 ;  /* 0x000ac41601007387 */ /* 0x010fe80000100800 */
[----:B------:R-:W-:Y:S04]  /*8b90*/  STL [R1+0xab8], R23 ;  /* 0x000ab81701007387 */ /* 0x000fe80000100800 */
[----:B------:R-:W-:Y:S04]  /*8ba0*/  STL [R1+0xabc], R8 ;  /* 0x000abc0801007387 */ /* 0x000fe80000100800 */
[----:B------:R0:W-:Y:S04]  /*8bb0*/  STL [R1+0xab0], R9 ;  /* 0x000ab00901007387 */ /* 0x0001e80000100800 */
[----:B0-----:R-:W4:Y:S04]  /*8bc0*/  LDL.LU.64 R8, [R1+0x90] ;  /* 0x0000900001087983 */ /* 0x001f280000300a00 */
[----:B------:R-:W4:Y:S04]  /*8bd0*/  LDL.LU.64 R20, [R1+0x98] ;  /* 0x0000980001147983 */ /* 0x000f280000300a00 */
[----:B------:R-:W-:Y:S04]  /*8be0*/  STL [R1+0xab4], R24 ;  /* 0x000ab41801007387 */ /* 0x000fe80000100800 */
[----:B------:R0:W-:Y:S04]  /*8bf0*/  STL [R1+0xaa8], R25 ;  /* 0x000aa81901007387 */ /* 0x0001e80000100800 */
[----:B0-----:R-:W4:Y:S04]  /*8c00*/  LDL.LU.64 R24, [R1+0x80] ;  /* 0x0000800001187983 */ /* 0x001f280000300a00 */
[----:B------:R-:W4:Y:S04]  /*8c10*/  LDL.LU.64 R22, [R1+0xa0] ;  /* 0x0000a00001167983 */ /* 0x000f280000300a00 */
[----:B------:R-:W-:Y:S04]  /*8c20*/  STL [R1+0xaac], R10 ;  /* 0x000aac0a01007387 */ /* 0x000fe80000100800 */
[----:B------:R-:W-:Y:S04]  /*8c30*/  STL [R1+0xaa0], R11 ;  /* 0x000aa00b01007387 */ /* 0x000fe80000100800 */
[----:B------:R-:W4:Y:S04]  /*8c40*/  LDL.LU.64 R4, [R1+0xa8] ;  /* 0x0000a80001047983 */ /* 0x000f280000300a00 */
[----:B------:R-:W-:Y:S04]  /*8c50*/  STL [R1+0xaa4], R26 ;  /* 0x000aa41a01007387 */ /* 0x000fe80000100800 */
[----:B------:R-:W-:Y:S04]  /*8c60*/  STL [R1+0xa98], R27 ;  /* 0x000a981b01007387 */ /* 0x000fe80000100800 */
[----:B------:R-:W4:Y:S04]  /*8c70*/  LDL.LU.64 R18, [R1+0xb8] ;  /* 0x0000b80001127983 */ /* 0x000f280000300a00 */
[----:B------:R-:W-:Y:S04]  /*8c80*/  STL [R1+0xa9c], R12 ;  /* 0x000a9c0c01007387 */ /* 0x000fe80000100800 */
[----:B------:R-:W-:Y:S04]  /*8c90*/  STL [R1+0x344], R13 ;  /* 0x0003440d01007387 */ /* 0x000fe80000100800 */
[----:B------:R-:W4:Y:S04]  /*8ca0*/  LDL.LU.64 R16, [R1+0xc0] ;  /* 0x0000c00001107983 */ /* 0x000f280000300a00 */
[----:B--2---:R0:W-:Y:S01]  /*8cb0*/  STL [R1+0x34c], R14 ;  /* 0x00034c0e01007387 */ /* 0x0041e20000100800 */
[----:B------:R-:W-:-:S03]  /*8cc0*/  IMAD.MOV.U32 R0, RZ, RZ, R15 ;  /* 0x000000ffff007224 */ /* 0x000fc600078e000f */
[----:B0-----:R-:W2:Y:S04]  /*8cd0*/  LDL.LU.64 R14, [R1+0xc8] ;  /* 0x0000c800010e7983 */ /* 0x001ea80000300a00 */
[----:B------:R0:W-:Y:S04]  /*8ce0*/  STL [R1+0x348], R0 ;  /* 0x0003480001007387 */ /* 0x0001e80000100800 */
[----:B------:R1:W-:Y:S01]  /*8cf0*/  STL [R1+0x354], R28 ;  /* 0x0003541c01007387 */ /* 0x0003e20000100800 */
[----:B0-----:R-:W-:-:S03]  /*8d00*/  IMAD.MOV.U32 R0, RZ, RZ, R29 ;  /* 0x000000ffff007224 */ /* 0x001fc600078e001d */
[----:B-1----:R-:W2:Y:S04]  /*8d10*/  LDL.LU.64 R28, [R1+0xd0] ;  /* 0x0000d000011c7983 */ /* 0x002ea80000300a00 */
[----:B------:R0:W-:Y:S04]  /*8d20*/  STL [R1+0x350], R0 ;  /* 0x0003500001007387 */ /* 0x0001e80000100800 */
[----:B---3--:R1:W-:Y:S01]  /*8d30*/  STL [R1+0x35c], R6 ;  /* 0x00035c0601007387 */ /* 0x0083e20000100800 */
[----:B0-----:R-:W-:-:S03]  /*8d40*/  IMAD.MOV.U32 R0, RZ, RZ, R7 ;  /* 0x000000ffff007224 */ /* 0x001fc600078e0007 */
[----:B-1----:R-:W3:Y:S04]  /*8d50*/  LDL.LU.64 R6, [R1+0xe0] ;  /* 0x0000e00001067983 */ /* 0x002ee80000300a00 */
[----:B------:R0:W-:Y:S04]  /*8d60*/  STL [R1+0x358], R0 ;  /* 0x0003580001007387 */ /* 0x0001e80000100800 */
[----:B------:R1:W-:Y:S01]  /*8d70*/  STL [R1+0x364], R2 ;  /* 0x0003640201007387 */ /* 0x0003e20000100800 */
[----:B0-----:R-:W-:-:S03]  /*8d80*/  IMAD.MOV.U32 R0, RZ, RZ, R3 ;  /* 0x000000ffff007224 */ /* 0x001fc600078e0003 */
[----:B-1----:R-:W3:Y:S04]  /*8d90*/  LDL.LU.64 R2, [R1+0xe8] ;  /* 0x0000e80001027983 */ /* 0x002ee80000300a00 */
[----:B------:R0:W-:Y:S04]  /*8da0*/  STL [R1+0x360], R0 ;  /* 0x0003600001007387 */ /* 0x0001e80000100800 */
[----:B----4-:R1:W-:Y:S01]  /*8db0*/  STL [R1+0x36c], R24 ;  /* 0x00036c1801007387 */ /* 0x0103e20000100800 */
[----:B0-----:R-:W-:-:S03]  /*8dc0*/  IMAD.MOV.U32 R0, RZ, RZ, R25 ;  /* 0x000000ffff007224 */ /* 0x001fc600078e0019 */
[----:B-1----:R-:W4:Y:S04]  /*8dd0*/  LDL.LU.64 R24, [R1+0xf0] ;  /* 0x0000f00001187983 */ /* 0x002f280000300a00 */
[----:B------:R0:W-:Y:S04]  /*8de0*/  STL [R1+0x368], R0 ;  /* 0x0003680001007387 */ /* 0x0001e80000100800 */
[----:B------:R1:W-:Y:S01]  /*8df0*/  STL [R1+0x374], R8 ;  /* 0x0003740801007387 */ /* 0x0003e20000100800 */
        /* <DEDUP_REMOVED lines=23> */
[----:B--2---:R1:W-:Y:S01]  /*8f70*/  STL [R1+0x3a4], R14 ;  /* 0x0003a40e01007387 */ /* 0x0043e20000100800 */
[----:B0-----:R-:W-:-:S03]  /*8f80*/  IMAD.MOV.U32 R0, RZ, RZ, R15 ;  /* 0x000000ffff007224 */ /* 0x001fc600078e000f */
[----:B-1----:R-:W2:Y:S04]  /*8f90*/  LDL.LU.64 R14, [R1+0x128] ;  /* 0x00012800010e7983 */ /* 0x002ea80000300a00 */
        /* <DEDUP_REMOVED lines=84> */
[----:B------:R2:W-:Y:S02]  /*94e0*/  STL [R1+0x448], R0 ;  /* 0x0004480001007387 */ /* 0x0005e40000100800 */
[----:B--2---:R-:W-:Y:S02]  /*94f0*/  IMAD.MOV.U32 R0, RZ, RZ, R15 ;  /* 0x000000ffff007224 */ /* 0x004fe400078e000f */
[----:B------:R0:W-:Y:S04]  /*9500*/  STL [R1+0x454], R14 ;  /* 0x0004540e01007387 */ /* 0x0001e80000100800 */
[----:B0-----:R-:W2:Y:S04]  /*9510*/  LDL.LU.64 R14, [R1+0x1b0] ;  /* 0x0001b000010e7983 */ /* 0x001ea80000300a00 */
[----:B------:R0:W-:Y:S04]  /*9520*/  STL [R1+0x450], R0 ;  /* 0x0004500001007387 */ /* 0x0001e80000100800 */
[----:B------:R1:W-:Y:S01]  /*9530*/  STL [R1+0x45c], R28 ;  /* 0x00045c1c01007387 */ /* 0x0003e20000100800 */
[----:B0-----:R-:W-:-:S03]  /*9540*/  IMAD.MOV.U32 R0, RZ, RZ, R29 ;  /* 0x000000ffff007224 */ /* 0x001fc600078e001d */
[----:B-1----:R-:W2:Y:S04]  /*9550*/  LDL.LU.64 R28, [R1+0x240] ;  /* 0x00024000011c7983 */ /* 0x002ea80000300a00 */
[----:B------:R3:W-:Y:S02]  /*9560*/  STL [R1+0x458], R0 ;  /* 0x0004580001007387 */ /* 0x0007e40000100800 */
[----:B---3--:R-:W-:Y:S02]  /*9570*/  IMAD.MOV.U32 R0, RZ, RZ, R7 ;  /* 0x000000ffff007224 */ /* 0x008fe400078e0007 */
[----:B------:R0:W-:Y:S04]  /*9580*/  STL [R1+0x464], R6 ;  /* 0x0004640601007387 */ /* 0x0001e80000100800 */
[----:B0-----:R-:W3:Y:S04]  /*9590*/  LDL.LU.64 R6, [R1+0x1b8] ;  /* 0x0001b80001067983 */ /* 0x001ee80000300a00 */
        /* <DEDUP_REMOVED lines=17> */
[----:B------:R-:W-:Y:S04]  /*96b0*/  STL [R1+0x48c], R22 ;  /* 0x00048c1601007387 */ /* 0x000fe80000100800 */
[----:B------:R-:W4:Y:S01]  /*96c0*/  LDL.LU.64 R10, [R1+0x280] ;  /* 0x00028000010a7983 */ /* 0x000f220000300a00 */
[----:B0-----:R-:W-:-:S05]  /*96d0*/  IMAD.MOV.U32 R0, RZ, RZ, R23 ;  /* 0x000000ffff007224 */ /* 0x001fca00078e0017 */
        /* <DEDUP_REMOVED lines=14> */
[----:B------:R-:W-:Y:S04]  /*97c0*/  STL [R1+0x4ac], R14 ;  /* 0x0004ac0e01007387 */ /* 0x000fe80000100800 */
[----:B------:R-:W2:Y:S04]  /*97d0*/  LDL.LU.64 R22, [R1+0x2a8] ;  /* 0x0002a80001167983 */ /* 0x000ea80000300a00 */
[----:B------:R0:W-:Y:S02]  /*97e0*/  STL [R1+0x4a8], R0 ;  /* 0x0004a80001007387 */ /* 0x0001e40000100800 */
[----:B0-----:R-:W-:-:S02]  /*97f0*/  IMAD.MOV.U32 R0, RZ, RZ, R29 ;  /* 0x000000ffff007224 */ /* 0x001fc400078e001d */
[----:B------:R-:W-:Y:S04]  /*9800*/  STL [R1+0x4b4], R28 ;  /* 0x0004b41c01007387 */ /* 0x000fe80000100800 */
[----:B------:R-:W2:Y:S04]  /*9810*/  LDL.LU.64 R14, [R1+0x200] ;  /* 0x00020000010e7983 */ /* 0x000ea80000300a00 */
[----:B------:R0:W-:Y:S04]  /*9820*/  STL [R1+0x4b0], R0 ;  /* 0x0004b00001007387 */ /* 0x0001e80000100800 */
[----:B---3--:R1:W-:Y:S01]  /*9830*/  STL [R1+0x4bc], R6 ;  /* 0x0004bc0601007387 */ /* 0x0083e20000100800 */
[----:B0-----:R-:W-:-:S03]  /*9840*/  IMAD.MOV.U32 R0, RZ, RZ, R7 ;  /* 0x000000ffff007224 */ /* 0x001fc600078e0007 */
[----:B------:R-:W3:Y:S04]  /*9850*/  LDL.LU.64 R28, [R1+0x2b8] ;  /* 0x0002b800011c7983 */ /* 0x000ee80000300a00 */
[----:B------:R-:W-:Y:S04]  /*9860*/  STL [R1+0x4c4], R2 ;  /* 0x0004c40201007387 */ /* 0x000fe80000100800 */
[----:B------:R0:W-:Y:S04]  /*9870*/  STL [R1+0x4b8], R0 ;  /* 0x0004b80001007387 */ /* 0x0001e80000100800 */
[----:B-1----:R-:W3:Y:S01]  /*9880*/  LDL.LU.64 R6, [R1+0x210] ;  /* 0x0002100001067983 */ /* 0x002ee20000300a00 */
[----:B0-----:R-:W-:-:S03]  /*9890*/  IMAD.MOV.U32 R0, RZ, RZ, R3 ;  /* 0x000000ffff007224 */ /* 0x001fc600078e0003 */
[----:B----4-:R-:W-:Y:S04]  /*98a0*/  STL [R1+0x4cc], R24 ;  /* 0x0004cc1801007387 */ /* 0x010fe80000100800 */
[----:B------:R0:W-:Y:S04]  /*98b0*/  STL [R1+0x4c0], R0 ;  /* 0x0004c00001007387 */ /* 0x0001e80000100800 */
[----:B------:R-:W4:Y:S01]  /*98c0*/  LDL.LU.64 R2, [R1+0x2c8] ;  /* 0x0002c80001027983 */ /* 0x000f220000300a00 */
[----:B0-----:R-:W-:-:S03]  /*98d0*/  IMAD.MOV.U32 R0, RZ, RZ, R25 ;  /* 0x000000ffff007224 */ /* 0x001fc600078e0019 */
[----:B------:R-:W-:Y:S04]  /*98e0*/  STL [R1+0x4d4], R8 ;  /* 0x0004d40801007387 */ /* 0x000fe80000100800 */
        /* <DEDUP_REMOVED lines=12> */
[----:B------:R0:W-:Y:S02]  /*99b0*/  STL [R1+0x4e0], R0 ;  /* 0x0004e00001007387 */ /* 0x0001e40000100800 */
[----:B0-----:R-:W-:Y:S02]  /*99c0*/  IMAD.MOV.U32 R0, RZ, RZ, R5 ;  /* 0x000000ffff007224 */ /* 0x001fe400078e0005 */
[----:B------:R-:W4:Y:S04]  /*99d0*/  LDL.LU.64 R4, [R1+0x2e0] ;  /* 0x0002e00001047983 */ /* 0x000f280000300a00 */
        /* <DEDUP_REMOVED lines=15> */
[----:B---3--:R-:W-:Y:S04]  /*9ad0*/  STL [R1+0x514], R28 ;  /* 0x0005141c01007387 */ /* 0x008fe80000100800 */
[----:B------:R0:W-:Y:S04]  /*9ae0*/  STL [R1+0x508], R0 ;  /* 0x0005080001007387 */ /* 0x0001e80000100800 */
[----:B-1----:R-:W3:Y:S01]  /*9af0*/  LDL.LU.64 R14, [R1+0x2f8] ;  /* 0x0002f800010e7983 */ /* 0x002ee20000300a00 */
[----:B0-----:R-:W-:-:S03]  /*9b00*/  IMAD.MOV.U32 R0, RZ, RZ, R29 ;  /* 0x000000ffff007224 */ /* 0x001fc600078e001d */
[----:B------:R-:W-:Y:S04]  /*9b10*/  STL [R1+0x51c], R6 ;  /* 0x00051c0601007387 */ /* 0x000fe80000100800 */
[----:B------:R0:W-:Y:S04]  /*9b20*/  STL [R1+0x510], R0 ;  /* 0x0005100001007387 */ /* 0x0001e80000100800 */
[----:B------:R-:W3:Y:S01]  /*9b30*/  LDL.LU.64 R28, [R1+0x250] ;  /* 0x00025000011c7983 */ /* 0x000ee20000300a00 */
        /* <DEDUP_REMOVED lines=12> */
[----:B0-----:R-:W-:-:S05]  /*9c00*/  IMAD.MOV.U32 R0, RZ, RZ, R9 ;  /* 0x000000ffff007224 */ /* 0x001fca00078e0009 */
[----:B------:R0:W-:Y:S04]  /*9c10*/  STL [R1+0x530], R0 ;  /* 0x0005300001007387 */ /* 0x0001e80000100800 */
[----:B------:R1:W-:Y:S04]  /*9c20*/  STL [R1+0x53c], R20 ;  /* 0x00053c1401007387 */ /* 0x0003e80000100800 */
[----:B------:R-:W4:Y:S01]  /*9c30*/  LDL.LU.64 R10, [R1+0x270] ;  /* 0x00027000010a7983 */ /* 0x000f220000300a00 */
[----:B0-----:R-:W-:-:S03]  /*9c40*/  IMAD.MOV.U32 R0, RZ, RZ, R21 ;  /* 0x000000ffff007224 */ /* 0x001fc600078e0015 */
[----:B-1----:R-:W4:Y:S04]  /*9c50*/  LDL.LU.64 R20, [R1+0x320] ;  /* 0x0003200001147983 */ /* 0x002f280000300a00 */
[----:B------:R0:W-:Y:S02]  /*9c60*/  STL [R1+0x538], R0 ;  /* 0x0005380001007387 */ /* 0x0001e40000100800 */
[----:B0-----:R-:W-:Y:S02]  /*9c70*/  IMAD.MOV.U32 R0, RZ, RZ, R5 ;  /* 0x000000ffff007224 */ /* 0x001fe400078e0005 */
[----:B------:R0:W-:Y:S04]  /*9c80*/  STL [R1+0x544], R4 ;  /* 0x0005440401007387 */ /* 0x0001e80000100800 */
[----:B0-----:R-:W4:Y:S04]  /*9c90*/  LDL.LU.64 R4, [R1+0x278] ;  /* 0x0002780001047983 */ /* 0x001f280000300a00 */
[----:B------:R0:W-:Y:S04]  /*9ca0*/  STL [R1+0x540], R0 ;  /* 0x0005400001007387 */ /* 0x0001e80000100800 */
[----:B------:R1:W-:Y:S04]  /*9cb0*/  STL [R1+0x54c], R18 ;  /* 0x00054c1201007387 */ /* 0x0003e80000100800 */
[----:B------:R-:W4:Y:S01]  /*9cc0*/  LDL.LU.64 R24, [R1+0x328] ;  /* 0x0003280001187983 */ /* 0x000f220000300a00 */
[----:B0-----:R-:W-:-:S03]  /*9cd0*/  IMAD.MOV.U32 R0, RZ, RZ, R19 ;  /* 0x000000ffff007224 */ /* 0x001fc600078e0013 */
[----:B------:R-:W-:Y:S04]  /*9ce0*/  STL [R1+0x554], R16 ;  /* 0x0005541001007387 */ /* 0x000fe80000100800 */
[----:B------:R0:W-:Y:S04]  /*9cf0*/  STL [R1+0x548], R0 ;  /* 0x0005480001007387 */ /* 0x0001e80000100800 */
[----:B-1----:R-:W4:Y:S01]  /*9d00*/  LDL.LU.64 R18, [R1+0x288] ;  /* 0x0002880001127983 */ /* 0x002f220000300a00 */
[----:B0-----:R-:W-:-:S03]  /*9d10*/  IMAD.MOV.U32 R0, RZ, RZ, R17 ;  /* 0x000000ffff007224 */ /* 0x001fc600078e0011 */
[----:B--2---:R-:W-:Y:S04]  /*9d20*/  STL [R1+0x55c], R22 ;  /* 0x00055c1601007387 */ /* 0x004fe80000100800 */
[----:B------:R0:W-:Y:S04]  /*9d30*/  STL [R1+0x550], R0 ;  /* 0x0005500001007387 */ /* 0x0001e80000100800 */
[----:B------:R-:W2:Y:S04]  /*9d40*/  LDL.LU.64 R16, [R1+0x330] ;  /* 0x0003300001107983 */ /* 0x000ea80000300a00 */
[----:B------:R-:W2:Y:S01]  /*9d50*/  LDL.LU.64 R8, [R1+0x290] ;  /* 0x0002900001087983 */ /* 0x000ea20000300a00 */
[----:B0-----:R-:W-:-:S05]  /*9d60*/  IMAD.MOV.U32 R0, RZ, RZ, R23 ;  /* 0x000000ffff007224 */ /* 0x001fca00078e0017 */
        /* <DEDUP_REMOVED lines=11> */
[----:B------:R-:W4:Y:S04]  /*9e20*/  LDL.LU.64 R22, [R1+0x5d8] ;  /* 0x0005d80001167983 */ /* 0x000f280000300a00 */
[----:B------:R-:W-:Y:S04]  /*9e30*/  STL [R1+0x57c], R2 ;  /* 0x00057c0201007387 */ /* 0x000fe80000100800 */
[----:B------:R0:W-:Y:S04]  /*9e40*/  STL [R1+0x570], R0 ;  /* 0x0005700001007387 */ /* 0x0001e80000100800 */
[----:B-1----:R-:W4:Y:S01]  /*9e50*/  LDL.LU.64 R6, [R1+0x2b0] ;  /* 0x0002b00001067983 */ /* 0x002f220000300a00 */
[----:B0-----:R-:W-:-:S03]  /*9e60*/  IMAD.MOV.U32 R0, RZ, RZ, R3 ;  /* 0x000000ffff007224 */ /* 0x001fc600078e0003 */
[----:B------:R-:W4:Y:S04]  /*9e70*/  LDL.LU.64 R2, [R1+0x5e8] ;  /* 0x0005e80001027983 */ /* 0x000f280000300a00 */
[----:B------:R0:W-:Y:S04]  /*9e80*/  STL [R1+0x578], R0 ;  /* 0x0005780001007387 */ /* 0x0001e80000100800 */
[----:B------:R-:W-:Y:S01]  /*9e90*/  STL [R1+0x584], R26 ;  /* 0x0005841a01007387 */ /* 0x000fe20000100800 */
[----:B0-----:R-:W-:-:S03]  /*9ea0*/  IMAD.MOV.U32 R0, RZ, RZ, R27 ;  /* 0x000000ffff007224 */ /* 0x001fc600078e001b */
[----:B------:R-:W-:Y:S04]  /*9eb0*/  STL [R1+0x58c], R10 ;  /* 0x00058c0a01007387 */ /* 0x000fe80000100800 */
[----:B------:R0:W-:Y:S04]  /*9ec0*/  STL [R1+0x580], R0 ;  /* 0x0005800001007387 */ /* 0x0001e80000100800 */
[----:B------:R-:W-:Y:S01]  /*9ed0*/  STL [R1+0x594], R20 ;  /* 0x0005941401007387 */ /* 0x000fe20000100800 */
[----:B0-----:R-:W-:-:S05]  /*9ee0*/  IMAD.MOV.U32 R0, RZ, RZ, R11 ;  /* 0x000000ffff007224 */ /* 0x001fca00078e000b */
[----:B------:R0:W-:Y:S02]  /*9ef0*/  STL [R1+0x588], R0 ;  /* 0x0005880001007387 */ /* 0x0001e40000100800 */
[----:B0-----:R-:W-:Y:S02]  /*9f00*/  IMAD.MOV.U32 R0, RZ, RZ, R21 ;  /* 0x000000ffff007224 */ /* 0x001fe400078e0015 */
[----:B------:R-:W4:Y:S04]  /*9f10*/  LDL.LU.64 R20, [R1+0xb0] ;  /* 0x0000b00001147983 */ /* 0x000f280000300a00 */
[----:B------:R0:W-:Y:S04]  /*9f20*/  STL [R1+0x590], R0 ;  /* 0x0005900001007387 */ /* 0x0001e80000100800 */
[----:B------:R1:W-:Y:S01]  /*9f30*/  STL [R1+0x59c], R4 ;  /* 0x00059c0401007387 */ /* 0x0003e20000100800 */
[----:B0-----:R-:W-:-:S03]  /*9f40*/  IMAD.MOV.U32 R0, RZ, RZ, R5 ;  /* 0x000000ffff007224 */ /* 0x001fc600078e0005 */
[----:B------:R-:W-:Y:S04]  /*9f50*/  STL [R1+0x5a4], R24 ;  /* 0x0005a41801007387 */ /* 0x000fe80000100800 */
[----:B------:R0:W-:Y:S04]  /*9f60*/  STL [R1+0x598], R0 ;  /* 0x0005980001007387 */ /* 0x0001e80000100800 */
[----:B-1----:R-:W4:Y:S01]  /*9f70*/  LDL.LU.64 R4, [R1+0x5f8] ;  /* 0x0005f80001047983 */ /* 0x002f220000300a00 */
[----:B0-----:R-:W-:-:S03]  /*9f80*/  IMAD.MOV.U32 R0, RZ, RZ, R25 ;  /* 0x000000ffff007224 */ /* 0x001fc600078e0019 */
[----:B------:R-:W-:Y:S04]  /*9f90*/  STL [R1+0x5ac], R18 ;  /* 0x0005ac1201007387 */ /* 0x000fe80000100800 */
[----:B------:R0:W-:Y:S02]  /*9fa0*/  STL [R1+0x5a0], R0 ;  /* 0x0005a00001007387 */ /* 0x0001e40000100800 */
[----:B0-----:R-:W-:Y:S02]  /*9fb0*/  IMAD.MOV.U32 R0, RZ, RZ, R19 ;  /* 0x000000ffff007224 */ /* 0x001fe400078e0013 */
[----:B------:R-:W4:Y:S04]  /*9fc0*/  LDL.LU.64 R18, [R1+0x2c0] ;  /* 0x0002c00001127983 */ /* 0x000f280000300a00 */
[----:B------:R2:W-:Y:S02]  /*9fd0*/  STL [R1+0x5a8], R0 ;  /* 0x0005a80001007387 */ /* 0x0005e40000100800 */
[----:B--2---:R-:W-:-:S02]  /*9fe0*/  IMAD.MOV.U32 R0, RZ, RZ, R17 ;  /* 0x000000ffff007224 */ /* 0x004fc400078e0011 */
[----:B------:R0:W-:Y:S04]  /*9ff0*/  STL [R1+0x5b4], R16 ;  /* 0x0005b41001007387 */ /* 0x0001e80000100800 */
[----:B------:R-:W-:Y:S04]  /*a000*/  STL [R1+0x5bc], R8 ;  /* 0x0005bc0801007387 */ /* 0x000fe80000100800 */
[----:B------:R1:W-:Y:S04]  /*a010*/  STL [R1+0x5b0], R0 ;  /* 0x0005b00001007387 */ /* 0x0003e80000100800 */
[----:B0-----:R-:W2:Y:S01]  /*a020*/  LDL.LU.64 R16, [R1+0x608] ;  /* 0x0006080001107983 */ /* 0x001ea20000300a00 */
[----:B-1----:R-:W-:-:S03]  /*a030*/  IMAD.MOV.U32 R0, RZ, RZ, R9 ;  /* 0x000000ffff007224 */ /* 0x002fc600078e0009 */
[----:B---3--:R-:W-:Y:S04]  /*a040*/  STL [R1+0x5c4], R14 ;  /* 0x0005c40e01007387 */ /* 0x008fe80000100800 */
[----:B------:R0:W-:Y:S02]  /*a050*/  STL [R1+0x5b8], R0 ;  /* 0x0005b80001007387 */ /* 0x0001e40000100800 */
[----:B0-----:R-:W-:Y:S02]  /*a060*/  IMAD.MOV.U32 R0, RZ, RZ, R15 ;  /* 0x000000ffff007224 */ /* 0x001fe400078e000f */
[----:B------:R-:W3:Y:S04]  /*a070*/  LDL.LU.64 R14, [R1+0x88] ;  /* 0x00008800010e7983 */ /* 0x000ee80000300a00 */
[----:B------:R0:W-:Y:S04]  /*a080*/  STL [R1+0x5c0], R0 ;  /* 0x0005c00001007387 */ /* 0x0001e80000100800 */
[----:B------:R1:W-:Y:S01]  /*a090*/  STL [R1+0x5cc], R28 ;  /* 0x0005cc1c01007387 */ /* 0x0003e20000100800 */
[----:B0-----:R-:W-:-:S03]  /*a0a0*/  IMAD.MOV.U32 R0, RZ, RZ, R29 ;  /* 0x000000ffff007224 */ /* 0x001fc600078e001d */
[----:B----4-:R-:W-:Y:S04]  /*a0b0*/  STL [R1+0x5d4], R22 ;  /* 0x0005d41601007387 */ /* 0x010fe80000100800 */
[----:B------:R0:W-:Y:S04]  /*a0c0*/  STL [R1+0x5c8], R0 ;  /* 0x0005c80001007387 */ /* 0x0001e80000100800 */
[----:B-1----:R-:W4:Y:S01]  /*a0d0*/  LDL.LU.64 R28, [R1+0x618] ;  /* 0x00061800011c7983 */ /* 0x002f220000300a00 */
[----:B0-----:R-:W-:-:S03]  /*a0e0*/  IMAD.MOV.U32 R0, RZ, RZ, R23 ;  /* 0x000000ffff007224 */ /* 0x001fc600078e0017 */
[----:B------:R-:W-:Y:S04]  /*a0f0*/  STL [R1+0x5dc], R6 ;  /* 0x0005dc0601007387 */ /* 0x000fe80000100800 */
[----:B------:R0:W-:Y:S04]  /*a100*/  STL [R1+0x5d0], R0 ;  /* 0x0005d00001007387 */ /* 0x0001e80000100800 */
[----:B------:R-:W-:Y:S01]  /*a110*/  STL [R1+0x5e4], R2 ;  /* 0x0005e40201007387 */ /* 0x000fe20000100800 */
[----:B0-----:R-:W-:-:S05]  /*a120*/  IMAD.MOV.U32 R0, RZ, RZ, R7 ;  /* 0x000000ffff007224 */ /* 0x001fca00078e0007 */
[----:B------:R0:W-:Y:S02]  /*a130*/  STL [R1+0x5d8], R0 ;  /* 0x0005d80001007387 */ /* 0x0001e40000100800 */
[----:B0-----:R-:W-:Y:S02]  /*a140*/  IMAD.MOV.U32 R0, RZ, RZ, R3 ;  /* 0x000000ffff007224 */ /* 0x001fe400078e0003 */
[----:B------:R-:W2:Y:S04]  /*a150*/  LDL.LU.64 R2, [R1+0x60] ;  /* 0x0000600001027983 */ /* 0x000ea80000300a00 */
[----:B--2---:R0:W-:Y:S04]  /*a160*/  STL.64 [R1+0xc80], R2 ;  /* 0x000c800201007387 */ /* 0x0041e80000100a00 */
[----:B------:R1:W-:Y:S04]  /*a170*/  STL [R1+0x5e0], R0 ;  /* 0x0005e00001007387 */ /* 0x0003e80000100800 */
[----:B0-----:R-:W2:Y:S01]  /*a180*/  LDL.LU.64 R2, [R1+0x628] ;  /* 0x0006280001027983 */ /* 0x001ea20000300a00 */
[----:B-1----:R-:W-:-:S03]  /*a190*/  IMAD.MOV.U32 R0, RZ, RZ, R21 ;  /* 0x000000ffff007224 */ /* 0x002fc600078e0015 */
[----:B--2---:R0:W-:Y:S04]  /*a1a0*/  STL.64 [R1+0xc88], R2 ;  /* 0x000c880201007387 */ /* 0x0041e80000100a00 */
[----:B0-----:R-:W2:Y:S04]  /*a1b0*/  LDL.LU.64 R2, [R1+0x2d8] ;  /* 0x0002d80001027983 */ /* 0x001ea80000300a00 */
[----:B------:R-:W-:Y:S04]  /*a1c0*/  STL [R1+0x5ec], R20 ;  /* 0x0005ec1401007387 */ /* 0x000fe80000100800 */
[----:B------:R-:W2:Y:S04]  /*a1d0*/  LDL.LU.64 R12, [R1+0x638] ;  /* 0x00063800010c7983 */ /* 0x000ea80000300a00 */
[----:B------:R-:W2:Y:S04]  /*a1e0*/  LDL.LU.64 R26, [R1+0x2e8] ;  /* 0x0002e800011a7983 */ /* 0x000ea80000300a00 */
[----:B------:R0:W-:Y:S04]  /*a1f0*/  STL [R1+0x5e8], R0 ;  /* 0x0005e80001007387 */ /* 0x0001e80000100800 */
[----:B------:R-:W-:Y:S04]  /*a200*/  STL [R1+0x5f4], R4 ;  /* 0x0005f40401007387 */ /* 0x000fe80000100800 */
[----:B------:R-:W2:Y:S01]  /*a210*/  LDL.LU.64 R10, [R1+0x648] ;  /* 0x00064800010a7983 */ /* 0x000ea20000300a00 */
[----:B0-----:R-:W-:-:S03]  /*a220*/  IMAD.MOV.U32 R0, RZ, RZ, R5 ;  /* 0x000000ffff007224 */ /* 0x001fc600078e0005 */
        /* <DEDUP_REMOVED lines=12> */
[----:B---3--:R-:W-:Y:S04]  /*a2f0*/  STL [R1+0x60c], R14 ;  /* 0x00060c0e01007387 */ /* 0x008fe80000100800 */
[----:B------:R-:W3:Y:S01]  /*a300*/  LDL.LU.64 R4, [R1+0x678] ;  /* 0x0006780001047983 */ /* 0x000ee20000300a00 */
[----:B0-----:R-:W-:-:S03]  /*a310*/  IMAD.MOV.U32 R0, RZ, RZ, R15 ;  /* 0x000000ffff007224 */ /* 0x001fc600078e000f */
[----:B------:R-:W3:Y:S04]  /*a320*/  LDL.LU.64 R18, [R1+0x310] ;  /* 0x0003100001127983 */ /* 0x000ee80000300a00 */
[----:B------:R0:W-:Y:S04]  /*a330*/  STL [R1+0x608], R0 ;  /* 0x0006080001007387 */ /* 0x0001e80000100800 */
[----:B----4-:R-:W-:Y:S04]  /*a340*/  STL [R1+0x614], R28 ;  /* 0x0006141c01007387 */ /* 0x010fe80000100800 */
[----:B------:R-:W4:Y:S01]  /*a350*/  LDL.LU.64 R16, [R1+0x688] ;  /* 0x0006880001107983 */ /* 0x000f220000300a00 */
[----:B0-----:R-:W-:-:S03]  /*a360*/  IMAD.MOV.U32 R0, RZ, RZ, R29 ;  /* 0x000000ffff007224 */ /* 0x001fc600078e001d */
[----:B------:R-:W3:Y:S04]  /*a370*/  LDL.LU.64 R14, [R1+0x40] ;  /* 0x00004000010e7983 */ /* 0x000ee80000300a00 */
[----:B------:R0:W-:Y:S04]  /*a380*/  STL [R1+0x610], R0 ;  /* 0x0006100001007387 */ /* 0x0001e80000100800 */
[----:B--2---:R1:W-:Y:S01]  /*a390*/  STL [R1+0x61c], R2 ;  /* 0x00061c0201007387 */ /* 0x0043e20000100800 */
[----:B0-----:R-:W-:-:S03]  /*a3a0*/  IMAD.MOV.U32 R0, RZ, RZ, R3 ;  /* 0x000000ffff007224 */ /* 0x001fc600078e0003 */
[----:B------:R-:W2:Y:S04]  /*a3b0*/  LDL.LU.64 R28, [R1+0x698] ;  /* 0x00069800011c7983 */ /* 0x000ea80000300a00 */
[----:B-1----:R-:W2:Y:S04]  /*a3c0*/  LDL.LU.64 R2, [R1+0xc88] ;  /* 0x000c880001027983 */ /* 0x002ea80000300a00 */
[----:B--2---:R-:W-:Y:S04]  /*a3d0*/  STL [R1+0x624], R2 ;  /* 0x0006240201007387 */ /* 0x004fe80000100800 */
[----:B------:R0:W-:Y:S02]  /*a3e0*/  STL [R1+0x618], R0 ;  /* 0x0006180001007387 */ /* 0x0001e40000100800 */
[----:B0-----:R-:W-:-:S02]  /*a3f0*/  IMAD.MOV.U32 R0, RZ, RZ, R3 ;  /* 0x000000ffff007224 */ /* 0x001fc400078e0003 */
[----:B------:R-:W2:Y:S04]  /*a400*/  LDL.LU.64 R2, [R1+0xc80] ;  /* 0x000c800001027983 */ /* 0x000ea80000300a00 */
[----:B------:R0:W-:Y:S04]  /*a410*/  STL [R1+0x620], R0 ;  /* 0x0006200001007387 */ /* 0x0001e80000100800 */
[----:B0-----:R-:W3:Y:S04]  /*a420*/  LDL R0, [R1+0xb6c] ;  /* 0x000b6c0001007983 */ /* 0x001ee80000100800 */
[----:B--2---:R0:W-:Y:S04]  /*a430*/  STL [R1+0x62c], R2 ;  /* 0x00062c0201007387 */ /* 0x0041e80000100800 */
[----:B0-----:R-:W2:Y:S04]  /*a440*/  LDL.LU R2, [R1+0xc78] ;  /* 0x000c780001027983 */ /* 0x001ea80000300800 */
[----:B------:R0:W-:Y:S04]  /*a450*/  STL [R1+0x628], R3 ;  /* 0x0006280301007387 */ /* 0x0001e80000100800 */
[----:B0-----:R-:W2:Y:S04]  /*a460*/  LDL.LU R3, [R1+0xc74] ;  /* 0x000c740001037983 */ /* 0x001ea80000300800 */
[----:B------:R0:W-:Y:S04]  /*a470*/  STL [R1+0x634], R12 ;  /* 0x0006340c01007387 */ /* 0x0001e80000100800 */
[----:B------:R-:W-:Y:S01]  /*a480*/  STL [R1+0x63c], R26 ;  /* 0x00063c1a01007387 */ /* 0x000fe20000100800 */
[----:B0-----:R-:W-:-:S05]  /*a490*/  IMAD.MOV.U32 R12, RZ, RZ, R13 ;  /* 0x000000ffff0c7224 */ /* 0x001fca00078e000d */
[----:B------:R0:W-:Y:S04]  /*a4a0*/  STL [R1+0x630], R12 ;  /* 0x0006300c01007387 */ /* 0x0001e80000100800 */
[----:B------:R1:W-:Y:S01]  /*a4b0*/  STL [R1+0x644], R10 ;  /* 0x0006440a01007387 */ /* 0x0003e20000100800 */
[----:B0-----:R-:W-:Y:S02]  /*a4c0*/  IMAD.MOV.U32 R12, RZ, RZ, R27 ;  /* 0x000000ffff0c7224 */ /* 0x001fe400078e001b */
[----:B-1----:R-:W-:-:S03]  /*a4d0*/  IMAD.MOV.U32 R10, RZ, RZ, R11 ;  /* 0x000000ffff0a7224 */ /* 0x002fc600078e000b */
[----:B------:R-:W-:Y:S04]  /*a4e0*/  STL [R1+0x638], R12 ;  /* 0x0006380c01007387 */ /* 0x000fe80000100800 */
[----:B------:R-:W-:Y:S04]  /*a4f0*/  STL [R1+0x64c], R24 ;  /* 0x00064c1801007387 */ /* 0x000fe80000100800 */
[----:B------:R0:W-:Y:S04]  /*a500*/  STL [R1+0x640], R10 ;  /* 0x0006400a01007387 */ /* 0x0001e80000100800 */
[----:B------:R1:W-:Y:S01]  /*a510*/  STL [R1+0x654], R8 ;  /* 0x0006540801007387 */ /* 0x0003e20000100800 */
[----:B0-----:R-:W-:-:S02]  /*a520*/  IMAD.MOV.U32 R10, RZ, RZ, R25 ;  /* 0x000000ffff0a7224 */ /* 0x001fc400078e0019 */
        /* <DEDUP_REMOVED lines=10> */
[----:B---3--:R1:W-:Y:S01]  /*a5d0*/  STL [R1+0x674], R4 ;  /* 0x0006740401007387 */ /* 0x0083e20000100800 */
[----:B0-----:R-:W-:-:S02]  /*a5e0*/  IMAD.MOV.U32 R6, RZ, RZ, R21 ;  /* 0x000000ffff067224 */ /* 0x001fc400078e0015 */
[----:B-1----:R-:W-:-:S03]  /*a5f0*/  IMAD.MOV.U32 R4, RZ, RZ, R5 ;  /* 0x000000ffff047224 */ /* 0x002fc600078e0005 */
[----:B------:R-:W-:Y:S04]  /*a600*/  STL [R1+0x668], R6 ;  /* 0x0006680601007387 */ /* 0x000fe80000100800 */
[----:B------:R-:W-:Y:S04]  /*a610*/  STL [R1+0x67c], R18 ;  /* 0x00067c1201007387 */ /* 0x000fe80000100800 */
[----:B------:R0:W-:Y:S04]  /*a620*/  STL [R1+0x670], R4 ;  /* 0x0006700401007387 */ /* 0x0001e80000100800 */
[----:B----4-:R-:W-:Y:S01]  /*a630*/  STL [R1+0x684], R16 ;  /* 0x0006841001007387 */ /* 0x010fe20000100800 */
[----:B0-----:R-:W-:-:S05]  /*a640*/  IMAD.MOV.U32 R4, RZ, RZ, R19 ;  /* 0x000000ffff047224 */ /* 0x001fca00078e0013 */
[----:B------:R0:W-:Y:S04]  /*a650*/  STL [R1+0x678], R4 ;  /* 0x0006780401007387 */ /* 0x0001e80000100800 */
[----:B------:R-:W-:Y:S01]  /*a660*/  STL [R1+0x68c], R14 ;  /* 0x00068c0e01007387 */ /* 0x000fe20000100800 */
[----:B0-----:R-:W-:-:S05]  /*a670*/  IMAD.MOV.U32 R4, RZ, RZ, R17 ;  /* 0x000000ffff047224 */ /* 0x001fca00078e0011 */
[----:B------:R0:W-:Y:S04]  /*a680*/  STL [R1+0x680], R4 ;  /* 0x0006800401007387 */ /* 0x0001e80000100800 */
[----:B------:R-:W-:Y:S01]  /*a690*/  STL [R1+0x694], R28 ;  /* 0x0006941c01007387 */ /* 0x000fe20000100800 */
[----:B0-----:R-:W-:-:S05]  /*a6a0*/  IMAD.MOV.U32 R4, RZ, RZ, R15 ;  /* 0x000000ffff047224 */ /* 0x001fca00078e000f */
[----:B------:R0:W-:Y:S02]  /*a6b0*/  STL [R1+0x688], R4 ;  /* 0x0006880401007387 */ /* 0x0001e40000100800 */
[----:B0-----:R-:W-:Y:S01]  /*a6c0*/  IMAD.MOV.U32 R4, RZ, RZ, R29 ;  /* 0x000000ffff047224 */ /* 0x001fe200078e001d */
[----:B------:R-:W-:Y:S01]  /*a6d0*/  ISETP.GE.AND P1, PT, R0, RZ, PT ;  /* 0x000000ff0000720c */ /* 0x000fe20003f26270 */
[----:B------:R-:W-:-:S04]  /*a6e0*/  IMAD.MOV.U32 R0, RZ, RZ, c[0x0][0x18c] ;  /* 0x00006300ff007624 */ /* 0x000fc800078e00ff */
[----:B------:R-:W-:Y:S01]  /*a6f0*/  IMAD.SHL.U32 R5, R0, 0x80, RZ ;  /* 0x0000008000057824 */ /* 0x000fe200078e00ff */
[----:B--2---:R-:W-:Y:S04]  /*a700*/  STL [R1+0x69c], R2 ;  /* 0x00069c0201007387 */ /* 0x004fe80000100800 */
[----:B------:R-:W-:Y:S04]  /*a710*/  STL [R1+0x690], R4 ;  /* 0x0006900401007387 */ /* 0x000fe80000100800 */
[----:B------:R0:W-:Y:S04]  /*a720*/  STL [R1+0x698], R3 ;  /* 0x0006980301007387 */ /* 0x0001e80000100800 */
[----:B------:R-:W-:Y:S04]  /*a730*/  STL [R1+0x33c], RZ ;  /* 0x00033cff01007387 */ /* 0x000fe80000100800 */
        /* <DEDUP_REMOVED lines=23> */
[----:B------:R-:W-:Y:S01]  /*a8b0*/  STL [R1+0x18c], RZ ;  /* 0x00018cff01007387 */ /* 0x000fe20000100800 */
[----:B0-----:R-:W-:-:S03]  /*a8c0*/  IMAD.MOV.U32 R3, RZ, RZ, c[0x0][0x188] ;  /* 0x00006200ff037624 */ /* 0x001fc600078e00ff */
[----:B------:R-:W-:Y:S04]  /*a8d0*/  STL [R1+0x170], RZ ;  /* 0x000170ff01007387 */ /* 0x000fe80000100800 */
[----:B------:R-:W-:Y:S04]  /*a8e0*/  STL [R1+0x174], RZ ;  /* 0x000174ff01007387 */ /* 0x000fe80000100800 */
[----:B------:R-:W-:Y:S04]  /*a8f0*/  STL [R1+0x178], RZ ;  /* 0x000178ff01007387 */ /* 0x000fe80000100800 */
[----:B------:R-:W-:Y:S01]  /*a900*/  STL [R1+0x17c], RZ ;  /* 0x00017cff01007387 */ /* 0x000fe20000100800 */
[----:B------:R-:W-:-:S03]  /*a910*/  IMAD R28, R3, 0x6b, RZ ;  /* 0x0000006b031c7824 */ /* 0x000fc600078e02ff */
[----:B------:R-:W-:Y:S01]  /*a920*/  STL [R1+0x160], RZ ;  /* 0x000160ff01007387 */ /* 0x000fe20000100800 */
[----:B------:R-:W-:-:S03]  /*a930*/  IMAD R26, R3, 0x67, RZ ;  /* 0x00000067031a7824 */ /* 0x000fc600078e02ff */
[----:B------:R-:W-:Y:S04]  /*a940*/  STL [R1+0x164], RZ ;  /* 0x000164ff01007387 */ /* 0x000fe80000100800 */
[----:B------:R-:W-:Y:S04]  /*a950*/  STL [R1+0x168], RZ ;  /* 0x000168ff01007387 */ /* 0x000fe80000100800 */
[----:B------:R-:W-:Y:S04]  /*a960*/  STL [R1+0x16c], RZ ;  /* 0x00016cff01007387 */ /* 0x000fe80000100800 */
[----:B------:R-:W-:Y:S04]  /*a970*/  STL [R1+0x150], RZ ;  /* 0x000150ff01007387 */ /* 0x000fe80000100800 */
[----:B------:R-:W-:Y:S04]  /*a980*/  STL [R1+0x154], RZ ;  /* 0x000154ff01007387 */ /* 0x000fe80000100800 */
[----:B------:R-:W-:Y:S04]  /*a990*/  STL [R1+0x158], RZ ;  /* 0x000158ff01007387 */ /* 0x000fe80000100800 */
[----:B------:R-:W-:Y:S04]  /*a9a0*/  STL [R1+0x15c], RZ ;  /* 0x00015cff01007387 */ /* 0x000fe80000100800 */
[----:B------:R-:W-:Y:S04]  /*a9b0*/  STL [R1+0xc6c], R28 ;  /* 0x000c6c1c01007387 */ /* 0x000fe80000100800 */
[----:B------:R0:W-:Y:S04]  /*a9c0*/  STL [R1+0xc70], R26 ;  /* 0x000c701a01007387 */ /* 0x0001e80000100800 */
[----:B------:R-:W2:Y:S01]  /*a9d0*/  LDL.LU R0, [R1+0xdc] ;  /* 0x0000dc0001007983 */ /* 0x000ea20000300800 */
[----:B------:R-:W-:Y:S01]  /*a9e0*/  ISETP.NE.AND P0, PT, RZ, c[0x0][0x178], PT ;  /* 0x00005e00ff007a0c */ /* 0x000fe20003f05270 */
[----:B------:R-:W-:-:S05]  /*a9f0*/  IMAD.MOV.U32 R4, RZ, RZ, c[0x0][0x180] ;  /* 0x00006000ff047624 */ /* 0x000fca00078e00ff */
[----:B------:R-:W-:Y:S01]  /*aa00*/  IADD3 R4, R4, 0x7f, RZ ;  /* 0x0000007f04047810 */ /* 0x000fe20007ffe0ff */
[----:B------:R-:W-:-:S03]  /*aa10*/  IMAD.SHL.U32 R2, R3, 0x80, RZ ;  /* 0x0000008003027824 */ /* 0x000fc600078e00ff */
[----:B------:R-:W-:-:S04]  /*aa20*/  SHF.R.S32.HI R19, RZ, 0x1f, R4 ;  /* 0x0000001fff137819 */ /* 0x000fc80000011404 */
[----:B------:R-:W-:Y:S02]  /*aa30*/  LEA.HI R20, R19, R4, RZ, 0x7 ;  /* 0x0000000413147211 */ /* 0x000fe400078f38ff */
[----:B------:R-:W-:Y:S02]  /*aa40*/  SHF.R.S32.HI R19, RZ, 0x1f, R2 ;  /* 0x0000001fff137819 */ /* 0x000fe40000011402 */
[----:B0-----:R-:W-:Y:S02]  /*aa50*/  SHF.R.S32.HI R26, RZ, 0x7, R20 ;  /* 0x00000007ff1a7819 */ /* 0x001fe40000011414 */
[----:B------:R-:W-:Y:S01]  /*aa60*/  SHF.R.S32.HI R20, RZ, 0x1f, R5 ;  /* 0x0000001fff147819 */ /* 0x000fe20000011405 */
[----:B--2---:R-:W-:Y:S01]  /*aa70*/  @!P1 IMAD.MOV R0, RZ, RZ, -R0 ;  /* 0x000000ffff009224 */ /* 0x004fe200078e0a00 */
[----:B------:R-:W-:-:S05]  /*aa80*/  @!P0 LOP3.LUT R0, RZ, c[0x0][0x178], RZ, 0x33, !PT ;  /* 0x00005e00ff008a12 */ /* 0x000fca00078e33ff */
[----:B------:R-:W-:Y:S01]  /*aa90*/  IMAD R4, R0, c[0x0][0x184], RZ ;  /* 0x0000610000047a24 */ /* 0x000fe200078e02ff */
[----:B------:R-:W-:-:S04]  /*aaa0*/  SHF.L.U64.HI R0, R2, 0x1, R19 ;  /* 0x0000000102007819 */ /* 0x000fc80000010213 */
[----:B------:R-:W-:Y:S02]  /*aab0*/  LEA R19, P0, R4, c[0x0][0x160], 0x1 ;  /* 0x0000580004137a11 */ /* 0x000fe400078008ff */
[----:B------:R-:W-:-:S03]  /*aac0*/  SHF.L.U64.HI R2, R5, 0x1, R20 ;  /* 0x0000000105027819 */ /* 0x000fc60000010214 */
[----:B------:R0:W-:Y:S04]  /*aad0*/  STL [R1+0x20c], R19 ;  /* 0x00020c1301007387 */ /* 0x0001e80000100800 */
[----:B------:R-:W2:Y:S01]  /*aae0*/  LDL R5, [R1+0x20c] ;  /* 0x00020c0001057983 */ /* 0x000ea20000100800 */
[C---:B------:R-:W-:Y:S02]  /*aaf0*/  IMAD R20, R3.reuse, 0xfe, RZ ;  /* 0x000000fe03147824 */ /* 0x040fe400078e02ff */
[C---:B------:R-:W-:Y:S02]  /*ab00*/  IMAD R26, R3.reuse, 0xf6, RZ ;  /* 0x000000f6031a7824 */ /* 0x040fe400078e02ff */
[C---:B0-----:R-:W-:Y:S01]  /*ab10*/  IMAD R19, R3.reuse, 0xfa, RZ ;  /* 0x000000fa03137824 */ /* 0x041fe200078e02ff */
[----:B------:R-:W-:Y:S01]  /*ab20*/  LEA.HI.X.SX32 R4, R4, c[0x0][0x164], 0x1, P0 ;  /* 0x0000590004047a11 */ /* 0x000fe200000f0eff */
[----:B------:R-:W-:-:S02]  /*ab30*/  IMAD R28, R3, 0xce, RZ ;  /* 0x000000ce031c7824 */ /* 0x000fc400078e02ff */
[C---:B------:R-:W-:Y:S02]  /*ab40*/  IMAD R24, R3.reuse, 0x63, RZ ;  /* 0x0000006303187824 */ /* 0x040fe400078e02ff */
[C---:B------:R-:W-:Y:S02]  /*ab50*/  IMAD R29, R3.reuse, 0xc2, RZ ;  /* 0x000000c2031d7824 */ /* 0x040fe400078e02ff */
[C---:B------:R-:W-:Y:S02]  /*ab60*/  IMAD R22, R3.reuse, 0x5f, RZ ;  /* 0x0000005f03167824 */ /* 0x040fe400078e02ff */
[C---:B------:R-:W-:Y:S02]  /*ab70*/  IMAD R27, R3.reuse, 0xba, RZ ;  /* 0x000000ba031b7824 */ /* 0x040fe400078e02ff */
[C---:B------:R-:W-:Y:S02]  /*ab80*/  IMAD R18, R3.reuse, 0x5b, RZ ;  /* 0x0000005b03127824 */ /* 0x040fe400078e02ff */
        /* <DEDUP_REMOVED lines=14> */
[----:B------:R-:W-:Y:S01]  /*ac70*/  IMAD R6, R3, 0xe4, RZ ;  /* 0x000000e403067824 */ /* 0x000fe200078e02ff */
[-C--:B--2---:R-:W-:Y:S02]  /*ac80*/  IADD3 R20, P2, R20, R5.reuse, RZ ;  /* 0x0000000514147210 */ /* 0x084fe40007f5e0ff */
[-C--:B------:R-:W-:Y:S02]  /*ac90*/  IADD3 R19, P4, R19, R5.reuse, RZ ;  /* 0x0000000513137210 */ /* 0x080fe40007f9e0ff */
[----:B------:R-:W-:Y:S01]  /*aca0*/  IADD3 R26, P5, R26, R5, RZ ;  /* 0x000000051a1a7210 */ /* 0x000fe20007fbe0ff */
[----:B------:R0:W-:Y:S04]  /*acb0*/  STL [R1+0x6a4], R20 ;  /* 0x0006a41401007387 */ /* 0x0001e80000100800 */
[----:B------:R1:W-:Y:S04]  /*acc0*/  STL [R1+0x6b4], R19 ;  /* 0x0006b41301007387 */ /* 0x0003e80000100800 */
[----:B------:R2:W-:Y:S01]  /*acd0*/  STL [R1+0x6c4], R26 ;  /* 0x0006c41a01007387 */ /* 0x0005e20000100800 */
[----:B0-----:R-:W-:-:S02]  /*ace0*/  IMAD R20, R3, 0xf2, RZ ;  /* 0x000000f203147824 */ /* 0x001fc400078e02ff */
[----:B-1----:R-:W-:-:S03]  /*acf0*/  IMAD R19, R3, 0xee, RZ ;  /* 0x000000ee03137824 */ /* 0x002fc600078e02ff */
[-C--:B------:R-:W-:Y:S01]  /*ad00*/  IADD3 R20, P6, R20, R5.reuse, RZ ;  /* 0x0000000514147210 */ /* 0x080fe20007fde0ff */
[----:B--2---:R-:W-:Y:S01]  /*ad10*/  IMAD R26, R3, 0xea, RZ ;  /* 0x000000ea031a7824 */ /* 0x004fe200078e02ff */
[-C--:B------:R-:W-:Y:S01]  /*ad20*/  IADD3 R19, P0, R19, R5.reuse, RZ ;  /* 0x0000000513137210 */ /* 0x080fe20007f1e0ff */
[----:B------:R-:W-:Y:S03]  /*ad30*/  STL [R1+0x208], R4 ;  /* 0x0002080401007387 */ /* 0x000fe60000100800 */
[----:B------:R-:W-:Y:S01]  /*ad40*/  IADD3 R26, P3, R26, R5, RZ ;  /* 0x000000051a1a7210 */ /* 0x000fe20007f7e0ff */
[----:B------:R0:W-:Y:S04]  /*ad50*/  STL [R1+0x6d4], R20 ;  /* 0x0006d41401007387 */ /* 0x0001e80000100800 */
[----:B------:R1:W-:Y:S04]  /*ad60*/  STL [R1+0x6e4], R19 ;  /* 0x0006e41301007387 */ /* 0x0003e80000100800 */
[----:B------:R2:W-:Y:S01]  /*ad70*/  STL [R1+0x6f4], R26 ;  /* 0x0006f41a01007387 */ /* 0x0005e20000100800 */
[----:B0-----:R-:W-:-:S02]  /*ad80*/  IMAD R20, R3, 0x7f, RZ ;  /* 0x0000007f03147824 */ /* 0x001fc400078e02ff */
[C---:B-1----:R-:W-:Y:S02]  /*ad90*/  IMAD R19, R3.reuse, 0xe2, RZ ;  /* 0x000000e203137824 */ /* 0x042fe400078e02ff */
[C---:B--2---:R-:W-:Y:S02]  /*ada0*/  IMAD R26, R3.reuse, 0x7d, RZ ;  /* 0x0000007d031a7824 */ /* 0x044fe400078e02ff */
[----:B------:R-:W-:Y:S01]  /*adb0*/  IMAD R3, R3, 0xe6, RZ ;  /* 0x000000e603037824 */ /* 0x000fe200078e02ff */
[----:B------:R-:W-:-:S04]  /*adc0*/  LEA.HI.X.SX32 R20, R20, R4, 0x1, P2 ;  /* 0x0000000414147211 */ /* 0x000fc800010f0eff */
[-C--:B------:R-:W-:Y:S02]  /*add0*/  IADD3 R3, P1, R3, R5.reuse, RZ ;  /* 0x0000000503037210 */ /* 0x080fe40007f3e0ff */
[----:B------:R-:W-:Y:S02]  /*ade0*/  IADD3 R19, P2, R19, R5, RZ ;  /* 0x0000000513137210 */ /* 0x000fe40007f5e0ff */
[----:B------:R-:W-:Y:S01]  /*adf0*/  LEA.HI.X.SX32 R26, R26, R4, 0x1, P4 ;  /* 0x000000041a1a7211 */ /* 0x000fe200020f0eff */
[----:B------:R0:W-:Y:S04]  /*ae00*/  STL [R1+0x704], R3 ;  /* 0x0007040301007387 */ /* 0x0001e80000100800 */
[----:B------:R1:W-:Y:S04]  /*ae10*/  STL [R1+0x6a0], R20 ;  /* 0x0006a01401007387 */ /* 0x0003e80000100800 */
[----:B------:R2:W-:Y:S01]  /*ae20*/  STL [R1+0x714], R19 ;  /* 0x0007141301007387 */ /* 0x0005e20000100800 */
[----:B0-----:R-:W-:-:S03]  /*ae30*/  IMAD.MOV.U32 R3, RZ, RZ, c[0x0][0x188] ;  /* 0x00006200ff037624 */ /* 0x001fc600078e00ff */
[----:B------:R0:W-:Y:S01]  /*ae40*/  STL [R1+0x6b0], R26 ;  /* 0x0006b01a01007387 */ /* 0x0001e20000100800 */
[C---:B-1----:R-:W-:Y:S02]  /*ae50*/  IMAD R20, R3.reuse, 0x7b, RZ ;  /* 0x0000007b03147824 */ /* 0x042fe400078e02ff */
[C---:B--2---:R-:W-:Y:S02]  /*ae60*/  IMAD R19, R3.reuse, 0xda, RZ ;  /* 0x000000da03137824 */ /* 0x044fe400078e02ff */
[C---:B0-----:R-:W-:Y:S02]  /*ae70*/  IMAD R26, R3.reuse, 0x79, RZ ;  /* 0x00000079031a7824 */ /* 0x041fe400078e02ff */
[----:B------:R-:W-:Y:S01]  /*ae80*/  IMAD R3, R3, 0xde, RZ ;  /* 0x000000de03037824 */ /* 0x000fe200078e02ff */
[----:B------:R-:W-:-:S04]  /*ae90*/  LEA.HI.X.SX32 R20, R20, R4, 0x1, P5 ;  /* 0x0000000414147211 */ /* 0x000fc800028f0eff */
[----:B------:R-:W-:-:S05]  /*aea0*/  IADD3 R3, P4, R3, R5, RZ ;  /* 0x0000000503037210 */ /* 0x000fca0007f9e0ff */
[----:B------:R0:W-:Y:S04]  /*aeb0*/  STL [R1+0x724], R3 ;  /* 0x0007240301007387 */ /* 0x0001e80000100800 */
[----:B------:R1:W-:Y:S01]  /*aec0*/  STL [R1+0x6c0], R20 ;  /* 0x0006c01401007387 */ /* 0x0003e20000100800 */
[----:B0-----:R-:W-:Y:S01]  /*aed0*/  IMAD.MOV.U32 R3, RZ, RZ, c[0x0][0x188] ;  /* 0x00006200ff037624 */ /* 0x001fe200078e00ff */
[-C--:B-1----:R-:W-:Y:S02]  /*aee0*/  IADD3 R20, P5, R19, R5.reuse, RZ ;  /* 0x0000000513147210 */ /* 0x082fe40007fbe0ff */
[----:B------:R-:W-:Y:S01]  /*aef0*/  LEA.HI.X.SX32 R19, R26, R4, 0x1, P6 ;  /* 0x000000041a137211 */ /* 0x000fe200030f0eff */
[C---:B------:R-:W-:Y:S02]  /*af00*/  IMAD R26, R3.reuse, 0xd6, RZ ;  /* 0x000000d6031a7824 */ /* 0x040fe400078e02ff */
[----:B------:R0:W-:Y:S04]  /*af10*/  STL [R1+0x734], R20 ;  /* 0x0007341401007387 */ /* 0x0001e80000100800 */
[----:B------:R1:W-:Y:S01]  /*af20*/  STL [R1+0x6d0], R19 ;  /* 0x0006d01301007387 */ /* 0x0003e20000100800 */
[----:B------:R-:W-:Y:S01]  /*af30*/  IADD3 R26, P6, R26, R5, RZ ;  /* 0x000000051a1a7210 */ /* 0x000fe20007fde0ff */
[----:B0-----:R-:W-:-:S02]  /*af40*/  IMAD R20, R3, 0xd2, RZ ;  /* 0x000000d203147824 */ /* 0x001fc400078e02ff */
[C---:B-1----:R-:W-:Y:S02]  /*af50*/  IMAD R19, R3.reuse, 0x75, RZ ;  /* 0x0000007503137824 */ /* 0x042fe400078e02ff */
[----:B------:R-:W-:Y:S01]  /*af60*/  IMAD R3, R3, 0x77, RZ ;  /* 0x0000007703037824 */ /* 0x000fe200078e02ff */
[----:B------:R0:W-:Y:S04]  /*af70*/  STL [R1+0x744], R26 ;  /* 0x0007441a01007387 */ /* 0x0001e80000100800 */
[-C--:B------:R-:W-:Y:S02]  /*af80*/  LEA.HI.X.SX32 R3, R3, R4.reuse, 0x1, P0 ;  /* 0x0000000403037211 */ /* 0x080fe400000f0eff */
[----:B------:R-:W-:Y:S01]  /*af90*/  IADD3 R20, P0, R20, R5, RZ ;  /* 0x0000000514147210 */ /* 0x000fe20007f1e0ff */
[----:B0-----:R-:W2:Y:S04]  /*afa0*/  LDL.LU R26, [R1+0xc70] ;  /* 0x000c7000011a7983 */ /* 0x001ea80000300800 */
[----:B------:R0:W-:Y:S04]  /*afb0*/  STL [R1+0x6e0], R3 ;  /* 0x0006e00301007387 */ /* 0x0001e80000100800 */
[----:B------:R1:W-:Y:S01]  /*afc0*/  STL [R1+0x754], R20 ;  /* 0x0007541401007387 */ /* 0x0003e20000100800 */
[----:B0-----:R-:W-:Y:S01]  /*afd0*/  IMAD.MOV.U32 R3, RZ, RZ, c[0x0][0x188] ;  /* 0x00006200ff037624 */ /* 0x001fe200078e00ff */
[----:B-1----:R-:W-:-:S02]  /*afe0*/  LEA.HI.X.SX32 R20, R19, R4, 0x1, P3 ;  /* 0x0000000413147211 */ /* 0x002fc400018f0eff */
[----:B------:R-:W-:Y:S01]  /*aff0*/  IADD3 R19, P3, R28, R5, RZ ;  /* 0x000000051c137210 */ /* 0x000fe20007f7e0ff */
[C---:B------:R-:W-:Y:S02]  /*b000*/  IMAD R28, R3.reuse, 0x73, RZ ;  /* 0x00000073031c7824 */ /* 0x040fe400078e02ff */
[----:B------:R-:W-:Y:S03]  /*b010*/  STL [R1+0x6f0], R20 ;  /* 0x0006f01401007387 */ /* 0x000fe60000100800 */
[----:B------:R-:W-:Y:S01]  /*b020*/  LEA.HI.X.SX32 R28, R28, R4, 0x1, P1 ;  /* 0x000000041c1c7211 */ /* 0x000fe200008f0eff */
[----:B------:R-:W-:Y:S04]  /*b030*/  STL [R1+0x764], R19 ;  /* 0x0007641301007387 */ /* 0x000fe80000100800 */
[----:B------:R0:W-:Y:S04]  /*b040*/  STL [R1+0x700], R28 ;  /* 0x0007001c01007387 */ /* 0x0001e80000100800 */
[----:B0-----:R-:W3:Y:S01]  /*b050*/  LDL.LU R28, [R1+0xc6c] ;  /* 0x000c6c00011c7983 */ /* 0x001ee20000300800 */
[----:B------:R-:W-:-:S02]  /*b060*/  IMAD R20, R3, 0x71, RZ ;  /* 0x0000007103147824 */ /* 0x000fc400078e02ff */
[C---:B------:R-:W-:Y:S02]  /*b070*/  IMAD R19, R3.reuse, 0xc6, RZ ;  /* 0x000000c603137824 */ /* 0x040fe400078e02ff */
[----:B------:R-:W-:Y:S01]  /*b080*/  IMAD R3, R3, 0xca, RZ ;  /* 0x000000ca03037824 */ /* 0x000fe200078e02ff */
[----:B------:R-:W-:-:S04]  /*b090*/  LEA.HI.X.SX32 R20, R20, R4, 0x1, P2 ;  /* 0x0000000414147211 */ /* 0x000fc800010f0eff */
[-C--:B------:R-:W-:Y:S02]  /*b0a0*/  IADD3 R3, P1, R3, R5.reuse, RZ ;  /* 0x0000000503037210 */ /* 0x080fe40007f3e0ff */
[----:B------:R-:W-:-:S03]  /*b0b0*/  IADD3 R19, P2, R19, R5, RZ ;  /* 0x0000000513137210 */ /* 0x000fc60007f5e0ff */
[----:B------:R0:W-:Y:S04]  /*b0c0*/  STL [R1+0x774], R3 ;  /* 0x0007740301007387 */ /* 0x0001e80000100800 */
[----:B------:R1:W-:Y:S01]  /*b0d0*/  STL [R1+0x710], R20 ;  /* 0x0007101401007387 */ /* 0x0003e20000100800 */
[----:B0-----:R-:W-:-:S03]  /*b0e0*/  IMAD.MOV.U32 R3, RZ, RZ, c[0x0][0x188] ;  /* 0x00006200ff037624 */ /* 0x001fc600078e00ff */
[----:B------:R0:W-:Y:S01]  /*b0f0*/  STL [R1+0x784], R19 ;  /* 0x0007841301007387 */ /* 0x0001e20000100800 */
[C---:B-1----:R-:W-:Y:S02]  /*b100*/  IMAD R20, R3.reuse, 0x6d, RZ ;  /* 0x0000006d03147824 */ /* 0x042fe400078e02ff */
[C---:B0-----:R-:W-:Y:S02]  /*b110*/  IMAD R19, R3.reuse, 0xbe, RZ ;  /* 0x000000be03137824 */ /* 0x041fe400078e02ff */
[----:B------:R-:W-:Y:S01]  /*b120*/  IMAD R3, R3, 0x6f, RZ ;  /* 0x0000006f03037824 */ /* 0x000fe200078e02ff */
[----:B------:R-:W-:-:S04]  /*b130*/  LEA.HI.X.SX32 R20, R20, R4, 0x1, P5 ;  /* 0x0000000414147211 */ /* 0x000fc800028f0eff */
[----:B------:R-:W-:Y:S02]  /*b140*/  LEA.HI.X.SX32 R3, R3, R4, 0x1, P4 ;  /* 0x0000000403037211 */ /* 0x000fe400020f0eff */
[-C--:B------:R-:W-:Y:S02]  /*b150*/  IADD3 R29, P4, R29, R5.reuse, RZ ;  /* 0x000000051d1d7210 */ /* 0x080fe40007f9e0ff */
[----:B------:R-:W-:Y:S01]  /*b160*/  IADD3 R19, P5, R19, R5, RZ ;  /* 0x0000000513137210 */ /* 0x000fe20007fbe0ff */
[----:B------:R0:W-:Y:S04]  /*b170*/  STL [R1+0x720], R3 ;  /* 0x0007200301007387 */ /* 0x0001e80000100800 */
[----:B------:R-:W-:Y:S01]  /*b180*/  STL [R1+0x794], R29 ;  /* 0x0007941d01007387 */ /* 0x000fe20000100800 */
[----:B0-----:R-:W-:-:S03]  /*b190*/  IMAD.MOV.U32 R3, RZ, RZ, c[0x0][0x188] ;  /* 0x00006200ff037624 */ /* 0x001fc600078e00ff */
[----:B------:R0:W-:Y:S04]  /*b1a0*/  STL [R1+0x730], R20 ;  /* 0x0007301401007387 */ /* 0x0001e80000100800 */
[----:B------:R1:W-:Y:S01]  /*b1b0*/  STL [R1+0x7a4], R19 ;  /* 0x0007a41301007387 */ /* 0x0003e20000100800 */
[C---:B0-----:R-:W-:Y:S02]  /*b1c0*/  IMAD R20, R3.reuse, 0x69, RZ ;  /* 0x0000006903147824 */ /* 0x041fe400078e02ff */
[----:B-1----:R-:W-:-:S03]  /*b1d0*/  IMAD R19, R3, 0xb6, RZ ;  /* 0x000000b603137824 */ /* 0x002fc600078e02ff */
[-C--:B------:R-:W-:Y:S02]  /*b1e0*/  LEA.HI.X.SX32 R20, R20, R4.reuse, 0x1, P0 ;  /* 0x0000000414147211 */ /* 0x080fe400000f0eff */
[-C--:B------:R-:W-:Y:S02]  /*b1f0*/  IADD3 R19, P0, R19, R5.reuse, RZ ;  /* 0x0000000513137210 */ /* 0x080fe40007f1e0ff */
[-C--:B------:R-:W-:Y:S02]  /*b200*/  LEA.HI.X.SX32 R24, R24, R4.reuse, 0x1, P2 ;  /* 0x0000000418187211 */ /* 0x080fe400010f0eff */
[-C--:B------:R-:W-:Y:S02]  /*b210*/  IADD3 R23, P2, R23, R5.reuse, RZ ;  /* 0x0000000517177210 */ /* 0x080fe40007f5e0ff */
[----:B------:R-:W-:Y:S02]  /*b220*/  LEA.HI.X.SX32 R22, R22, R4, 0x1, P5 ;  /* 0x0000000416167211 */ /* 0x000fe400028f0eff */
[----:B------:R-:W-:-:S02]  /*b230*/  IADD3 R21, P5, R21, R5, RZ ;  /* 0x0000000515157210 */ /* 0x000fc40007fbe0ff */
[-C--:B------:R-:W-:Y:S02]  /*b240*/  LEA.HI.X.SX32 R18, R18, R4.reuse, 0x1, P0 ;  /* 0x0000000412127211 */ /* 0x080fe400000f0eff */
[-C--:B------:R-:W-:Y:S02]  /*b250*/  IADD3 R17, P0, R17, R5.reuse, RZ ;  /* 0x0000000511117210 */ /* 0x080fe40007f1e0ff */
[-C--:B--2---:R-:W-:Y:S02]  /*b260*/  LEA.HI.X.SX32 R26, R26, R4.reuse, 0x1, P3 ;  /* 0x000000041a1a7211 */ /* 0x084fe400018f0eff */
[-C--:B------:R-:W-:Y:S02]  /*b270*/  IADD3 R25, P3, R25, R5.reuse, RZ ;  /* 0x0000000519197210 */ /* 0x080fe40007f7e0ff */
[----:B---3--:R-:W-:Y:S02]  /*b280*/  LEA.HI.X.SX32 R28, R28, R4, 0x1, P6 ;  /* 0x000000041c1c7211 */ /* 0x008fe400030f0eff */
[----:B------:R-:W-:-:S03]  /*b290*/  IADD3 R27, P6, R27, R5, RZ ;  /* 0x000000051b1b7210 */ /* 0x000fc60007fde0ff */
[----:B------:R-:W-:Y:S04]  /*b2a0*/  STL [R1+0x740], R28 ;  /* 0x0007401c01007387 */ /* 0x000fe80000100800 */
[----:B------:R-:W-:Y:S04]  /*b2b0*/  STL [R1+0x7b4], R27 ;  /* 0x0007b41b01007387 */ /* 0x000fe80000100800 */
[----:B------:R0:W-:Y:S04]  /*b2c0*/  STL [R1+0x750], R20 ;  /* 0x0007501401007387 */ /* 0x0001e80000100800 */
[----:B------:R1:W-:Y:S01]  /*b2d0*/  STL [R1+0x7c4], R19 ;  /* 0x0007c41301007387 */ /* 0x0003e20000100800 */
[----:B0-----:R-:W-:-:S02]  /*b2e0*/  IMAD R20, R3, 0x65, RZ ;  /* 0x0000006503147824 */ /* 0x001fc400078e02ff */
[----:B-1----:R-:W-:-:S03]  /*b2f0*/  IMAD R19, R3, 0xae, RZ ;  /* 0x000000ae03137824 */ /* 0x002fc600078e02ff */
[----:B------:R-:W-:Y:S01]  /*b300*/  LEA.HI.X.SX32 R20, R20, R4, 0x1, P1 ;  /* 0x0000000414147211 */ /* 0x000fe200008f0eff */
[----:B------:R-:W-:Y:S01]  /*b310*/  STL [R1+0x760], R26 ;  /* 0x0007601a01007387 */ /* 0x000fe20000100800 */
[----:B------:R-:W-:-:S03]  /*b320*/  IADD3 R19, P1, R19, R5, RZ ;  /* 0x0000000513137210 */ /* 0x000fc60007f3e0ff */
[----:B------:R-:W-:Y:S04]  /*b330*/  STL [R1+0x7d4], R25 ;  /* 0x0007d41901007387 */ /* 0x000fe80000100800 */
[----:B------:R0:W-:Y:S04]  /*b340*/  STL [R1+0x770], R20 ;  /* 0x0007701401007387 */ /* 0x0001e80000100800 */
[----:B------:R1:W-:Y:S01]  /*b350*/  STL [R1+0x7e4], R19 ;  /* 0x0007e41301007387 */ /* 0x0003e20000100800 */
[C---:B0-----:R-:W-:Y:S02]  /*b360*/  IMAD R20, R3.reuse, 0x61, RZ ;  /* 0x0000006103147824 */ /* 0x041fe400078e02ff */
        /* <DEDUP_REMOVED lines=21> */
[----:B------:R0:W-:Y:S01]  /*b4c0*/  STL [R1+0x7d0], R20 ;  /* 0x0007d01401007387 */ /* 0x0001e20000100800 */
[----:B------:R-:W-:-:S03]  /*b4d0*/  LEA.HI.X.SX32 R16, R16, R4, 0x1, P1 ;  /* 0x0000000410107211 */ /* 0x000fc600008f0eff */
[----:B------:R1:W-:Y:S01]  /*b4e0*/  STL [R1+0x844], R19 ;  /* 0x0008441301007387 */ /* 0x0003e20000100800 */
[----:B------:R-:W-:Y:S01]  /*b4f0*/  IADD3 R15, P1, R15, R5, RZ ;  /* 0x000000050f0f7210 */ /* 0x000fe20007f3e0ff */
        /* <DEDUP_REMOVED lines=35> */
[----:B------:R-:W-:Y:S01]  /*b730*/  STL [R1+0x6cc], R9 ;  /* 0x0006cc0901007387 */ /* 0x000fe20000100800 */
[----:B------:R-:W-:-:S03]  /*b740*/  LEA.HI.X.SX32 R8, R8, R4, 0x1, P2 ;  /* 0x0000000408087211 */ /* 0x000fc600010f0eff */
[----:B------:R0:W-:Y:S01]  /*b750*/  STL [R1+0x850], R20 ;  /* 0x0008501401007387 */ /* 0x0001e20000100800 */
[----:B------:R-:W-:-:S03]  /*b760*/  IADD3 R6, P2, R6, R5, RZ ;  /* 0x0000000506067210 */ /* 0x000fc60007f5e0ff */
[----:B------:R1:W-:Y:S01]  /*b770*/  STL [R1+0x6ec], R19 ;  /* 0x0006ec1301007387 */ /* 0x0003e20000100800 */
[C---:B0-----:R-:W-:Y:S02]  /*b780*/  IMAD R20, R3.reuse, 0x45, RZ ;  /* 0x0000004503147824 */ /* 0x041fe400078e02ff */
[----:B-1----:R-:W-:-:S03]  /*b790*/  IMAD R19, R3, 0xdc, RZ ;  /* 0x000000dc03137824 */ /* 0x002fc600078e02ff */
[-C--:B------:R-:W-:Y:S01]  /*b7a0*/  LEA.HI.X.SX32 R20, R20, R4.reuse, 0x1, P4 ;  /* 0x0000000414147211 */ /* 0x080fe200020f0eff */
[----:B------:R-:W-:Y:S01]  /*b7b0*/  STL [R1+0x860], R8 ;  /* 0x0008600801007387 */ /* 0x000fe20000100800 */
[----:B------:R-:W-:Y:S02]  /*b7c0*/  LEA.HI.X.SX32 R7, R7, R4, 0x1, P5 ;  /* 0x0000000407077211 */ /* 0x000fe400028f0eff */
[----:B------:R-:W-:Y:S01]  /*b7d0*/  IADD3 R19, P4, R19, R5, RZ ;  /* 0x0000000513137210 */ /* 0x000fe20007f9e0ff */
[----:B------:R0:W-:Y:S04]  /*b7e0*/  STL [R1+0x70c], R6 ;  /* 0x00070c0601007387 */ /* 0x0001e80000100800 */
[----:B------:R1:W-:Y:S01]  /*b7f0*/  STL [R1+0x870], R20 ;  /* 0x0008701401007387 */ /* 0x0003e20000100800 */
[----:B0-----:R-:W-:-:S03]  /*b800*/  IMAD R6, R3, 0x7e, RZ ;  /* 0x0000007e03067824 */ /* 0x001fc600078e02ff */
[----:B------:R0:W-:Y:S01]  /*b810*/  STL [R1+0x72c], R19 ;  /* 0x00072c1301007387 */ /* 0x0001e20000100800 */
[----:B-1----:R-:W-:-:S03]  /*b820*/  IMAD R20, R3, 0x41, RZ ;  /* 0x0000004103147824 */ /* 0x002fc600078e02ff */
[----:B------:R1:W-:Y:S01]  /*b830*/  STL [R1+0x880], R7 ;  /* 0x0008800701007387 */ /* 0x0003e20000100800 */
[----:B0-----:R-:W-:Y:S01]  /*b840*/  IMAD R19, R3, 0xd4, RZ ;  /* 0x000000d403137824 */ /* 0x001fe200078e02ff */
[-C--:B------:R-:W-:Y:S02]  /*b850*/  LEA.HI.X.SX32 R20, R20, R4.reuse, 0x1, P6 ;  /* 0x0000000414147211 */ /* 0x080fe400030f0eff */
[CC--:B-1----:R-:W-:Y:S02]  /*b860*/  IADD3 R7, P5, R6.reuse, R5.reuse, RZ ;  /* 0x0000000506077210 */ /* 0x0c2fe40007fbe0ff */
[----:B------:R-:W-:Y:S02]  /*b870*/  IADD3 R19, P6, R19, R5, RZ ;  /* 0x0000000513137210 */ /* 0x000fe40007fde0ff */
[----:B------:R-:W-:Y:S01]  /*b880*/  LEA.HI.X.SX32 R6, R6, R4, 0x1, P0 ;  /* 0x0000000406067211 */ /* 0x000fe200000f0eff */
[----:B------:R0:W-:Y:S04]  /*b890*/  STL [R1+0x8a4], R7 ;  /* 0x0008a40701007387 */ /* 0x0001e80000100800 */
[----:B------:R1:W-:Y:S01]  /*b8a0*/  STL [R1+0x890], R20 ;  /* 0x0008901401007387 */ /* 0x0003e20000100800 */
[----:B0-----:R-:W-:-:S03]  /*b8b0*/  IMAD R7, R3, 0x7a, RZ ;  /* 0x0000007a03077824 */ /* 0x001fc600078e02ff */
[----:B------:R0:W-:Y:S01]  /*b8c0*/  STL [R1+0x74c], R19 ;  /* 0x00074c1301007387 */ /* 0x0001e20000100800 */
[----:B-1----:R-:W-:-:S03]  /*b8d0*/  IMAD R20, R3, 0x3f, RZ ;  /* 0x0000003f03147824 */ /* 0x002fc600078e02ff */
[----:B------:R1:W-:Y:S01]  /*b8e0*/  STL [R1+0x6a8], R6 ;  /* 0x0006a80601007387 */ /* 0x0003e20000100800 */
[----:B0-----:R-:W-:Y:S01]  /*b8f0*/  IMAD R19, R3, 0xcc, RZ ;  /* 0x000000cc03137824 */ /* 0x001fe200078e02ff */
[----:B-1----:R-:W-:Y:S02]  /*b900*/  IADD3 R6, P0, R7, R5, RZ ;  /* 0x0000000507067210 */ /* 0x002fe40007f1e0ff */
[-C--:B------:R-:W-:Y:S01]  /*b910*/  LEA.HI.X.SX32 R20, R20, R4.reuse, 0x1, P5 ;  /* 0x0000000414147211 */ /* 0x080fe200028f0eff */
[----:B------:R-:W-:Y:S02]  /*b920*/  IMAD R8, R3, 0x76, RZ ;  /* 0x0000007603087824 */ /* 0x000fe400078e02ff */
[----:B------:R0:W-:Y:S01]  /*b930*/  STL [R1+0x8b4], R6 ;  /* 0x0008b40601007387 */ /* 0x0001e20000100800 */
[----:B------:R-:W-:-:S03]  /*b940*/  LEA.HI.X.SX32 R7, R7, R4, 0x1, P3 ;  /* 0x0000000407077211 */ /* 0x000fc600018f0eff */
[----:B------:R1:W-:Y:S01]  /*b950*/  STL [R1+0x8a0], R20 ;  /* 0x0008a01401007387 */ /* 0x0003e20000100800 */
[-C--:B0-----:R-:W-:Y:S01]  /*b960*/  IADD3 R6, P5, R19, R5.reuse, RZ ;  /* 0x0000000513067210 */ /* 0x081fe20007fbe0ff */
[C---:B------:R-:W-:Y:S02]  /*b970*/  IMAD R19, R3.reuse, 0xc4, RZ ;  /* 0x000000c403137824 */ /* 0x040fe400078e02ff */
[----:B-1----:R-:W-:Y:S02]  /*b980*/  IMAD R20, R3, 0x3d, RZ ;  /* 0x0000003d03147824 */ /* 0x002fe400078e02ff */
[----:B------:R0:W-:Y:S04]  /*b990*/  STL [R1+0x76c], R6 ;  /* 0x00076c0601007387 */ /* 0x0001e80000100800 */
[----:B------:R1:W-:Y:S01]  /*b9a0*/  STL [R1+0x6c8], R7 ;  /* 0x0006c80701007387 */ /* 0x0003e20000100800 */
[----:B0-----:R-:W-:-:S02]  /*b9b0*/  IADD3 R6, P3, R8, R5, RZ ;  /* 0x0000000508067210 */ /* 0x001fc40007f7e0ff */
[----:B-1----:R-:W-:-:S03]  /*b9c0*/  LEA.HI.X.SX32 R7, R20, R4, 0x1, P0 ;  /* 0x0000000414077211 */ /* 0x002fc600000f0eff */
[----:B------:R0:W-:Y:S01]  /*b9d0*/  STL [R1+0x8c4], R6 ;  /* 0x0008c40601007387 */ /* 0x0001e20000100800 */
[----:B------:R-:W-:-:S03]  /*b9e0*/  IMAD R9, R3, 0x72, RZ ;  /* 0x0000007203097824 */ /* 0x000fc600078e02ff */
[----:B------:R1:W-:Y:S01]  /*b9f0*/  STL [R1+0x8b0], R7 ;  /* 0x0008b00701007387 */ /* 0x0003e20000100800 */
[-C--:B0-----:R-:W-:Y:S01]  /*ba00*/  IADD3 R6, P0, R19, R5.reuse, RZ ;  /* 0x0000000513067210 */ /* 0x081fe20007f1e0ff */
[C---:B------:R-:W-:Y:S02]  /*ba10*/  IMAD R20, R3.reuse, 0x3b, RZ ;  /* 0x0000003b03147824 */ /* 0x040fe400078e02ff */
[----:B------:R-:W-:Y:S02]  /*ba20*/  IMAD R19, R3, 0xbc, RZ ;  /* 0x000000bc03137824 */ /* 0x000fe400078e02ff */
[----:B------:R0:W-:Y:S01]  /*ba30*/  STL [R1+0x78c], R6 ;  /* 0x00078c0601007387 */ /* 0x0001e20000100800 */
[-C--:B-1----:R-:W-:Y:S02]  /*ba40*/  LEA.HI.X.SX32 R7, R20, R4.reuse, 0x1, P3 ;  /* 0x0000000414077211 */ /* 0x082fe400018f0eff */
[----:B0-----:R-:W-:Y:S02]  /*ba50*/  LEA.HI.X.SX32 R6, R8, R4, 0x1, P1 ;  /* 0x0000000408067211 */ /* 0x001fe400008f0eff */
[----:B------:R-:W-:-:S03]  /*ba60*/  IADD3 R8, P1, R9, R5, RZ ;  /* 0x0000000509087210 */ /* 0x000fc60007f3e0ff */
[----:B------:R0:W-:Y:S01]  /*ba70*/  STL [R1+0x6e8], R6 ;  /* 0x0006e80601007387 */ /* 0x0001e20000100800 */
[----:B------:R-:W-:-:S03]  /*ba80*/  IMAD R10, R3, 0x6e, RZ ;  /* 0x0000006e030a7824 */ /* 0x000fc600078e02ff */
[----:B------:R-:W-:Y:S01]  /*ba90*/  STL [R1+0x8d4], R8 ;  /* 0x0008d40801007387 */ /* 0x000fe20000100800 */
[----:B0-----:R-:W-:-:S03]  /*baa0*/  IADD3 R6, P3, R19, R5, RZ ;  /* 0x0000000513067210 */ /* 0x001fc60007f7e0ff */
[----:B------:R-:W-:Y:S01]  /*bab0*/  STL [R1+0x8c0], R7 ;  /* 0x0008c00701007387 */ /* 0x000fe20000100800 */
[----:B------:R-:W-:-:S03]  /*bac0*/  IMAD R20, R3, 0x39, RZ ;  /* 0x0000003903147824 */ /* 0x000fc600078e02ff */
[----:B------:R0:W-:Y:S01]  /*bad0*/  STL [R1+0x7ac], R6 ;  /* 0x0007ac0601007387 */ /* 0x0001e20000100800 */
[----:B------:R-:W-:Y:S01]  /*bae0*/  IMAD R19, R3, 0xb4, RZ ;  /* 0x000000b403137824 */ /* 0x000fe200078e02ff */
[-C--:B0-----:R-:W-:Y:S02]  /*baf0*/  LEA.HI.X.SX32 R6, R9, R4.reuse, 0x1, P2 ;  /* 0x0000000409067211 */ /* 0x081fe400010f0eff */
[----:B------:R-:W-:Y:S02]  /*bb00*/  IADD3 R8, P2, R10, R5, RZ ;  /* 0x000000050a087210 */ /* 0x000fe40007f5e0ff */
[----:B------:R-:W-:Y:S01]  /*bb10*/  LEA.HI.X.SX32 R7, R20, R4, 0x1, P1 ;  /* 0x0000000414077211 */ /* 0x000fe200008f0eff */
        /* <DEDUP_REMOVED lines=97> */
[-C--:B------:R-:W-:Y:S02]  /*c130*/  IADD3 R8, P6, R21, R5.reuse, RZ ;  /* 0x0000000515087210 */ /* 0x080fe40007fde0ff */
[----:B------:R-:W-:Y:S01]  /*c140*/  LEA.HI.X.SX32 R7, R20, R4, 0x1, P4 ;  /* 0x0000000414077211 */ /* 0x000fe200020f0eff */
[----:B------:R0:W-:Y:S01]  /*c150*/  STL [R1+0x828], R6 ;  /* 0x0008280601007387 */ /* 0x0001e20000100800 */
[C---:B------:R-:W-:Y:S02]  /*c160*/  IMAD R22, R3.reuse, 0x46, RZ ;  /* 0x0000004603167824 */ /* 0x040fe400078e02ff */
[----:B------:R-:W-:Y:S01]  /*c170*/  IMAD R20, R3, 0x25, RZ ;  /* 0x0000002503147824 */ /* 0x000fe200078e02ff */
[----:B------:R-:W-:Y:S01]  /*c180*/  STL [R1+0x974], R8 ;  /* 0x0009740801007387 */ /* 0x000fe20000100800 */
[----:B0-----:R-:W-:-:S03]  /*c190*/  IADD3 R6, P4, R19, R5, RZ ;  /* 0x0000000513067210 */ /* 0x001fc60007f9e0ff */
[----:B------:R0:W-:Y:S01]  /*c1a0*/  STL [R1+0x960], R7 ;  /* 0x0009600701007387 */ /* 0x0001e20000100800 */
[----:B------:R-:W-:-:S03]  /*c1b0*/  IMAD R19, R3, 0xc8, RZ ;  /* 0x000000c803137824 */ /* 0x000fc600078e02ff */
[----:B------:R1:W-:Y:S01]  /*c1c0*/  STL [R1+0x73c], R6 ;  /* 0x00073c0601007387 */ /* 0x0003e20000100800 */
[----:B------:R-:W-:Y:S01]  /*c1d0*/  IMAD R23, R3, 0x42, RZ ;  /* 0x0000004203177824 */ /* 0x000fe200078e02ff */
[-C--:B0-----:R-:W-:Y:S02]  /*c1e0*/  LEA.HI.X.SX32 R7, R20, R4.reuse, 0x1, P6 ;  /* 0x0000000414077211 */ /* 0x081fe400030f0eff */
[----:B-1----:R-:W-:Y:S02]  /*c1f0*/  LEA.HI.X.SX32 R6, R21, R4, 0x1, P5 ;  /* 0x0000000415067211 */ /* 0x002fe400028f0eff */
[----:B------:R-:W-:-:S03]  /*c200*/  IADD3 R8, P5, R22, R5, RZ ;  /* 0x0000000516087210 */ /* 0x000fc60007fbe0ff */
[----:B------:R0:W-:Y:S04]  /*c210*/  STL [R1+0x848], R6 ;  /* 0x0008480601007387 */ /* 0x0001e80000100800 */
[----:B------:R-:W-:Y:S04]  /*c220*/  STL [R1+0x984], R8 ;  /* 0x0009840801007387 */ /* 0x000fe80000100800 */
[----:B------:R1:W-:Y:S01]  /*c230*/  STL [R1+0x970], R7 ;  /* 0x0009700701007387 */ /* 0x0003e20000100800 */
[----:B0-----:R-:W-:Y:S01]  /*c240*/  IADD3 R6, P6, R19, R5, RZ ;  /* 0x0000000513067210 */ /* 0x001fe20007fde0ff */
[----:B------:R-:W-:-:S02]  /*c250*/  IMAD R19, R3, 0x23, RZ ;  /* 0x0000002303137824 */ /* 0x000fc400078e02ff */
[C---:B------:R-:W-:Y:S02]  /*c260*/  IMAD R20, R3.reuse, 0xb8, RZ ;  /* 0x000000b803147824 */ /* 0x040fe400078e02ff */
[----:B------:R0:W-:Y:S01]  /*c270*/  STL [R1+0x77c], R6 ;  /* 0x00077c0601007387 */ /* 0x0001e20000100800 */
[----:B-1----:R-:W-:Y:S01]  /*c280*/  LEA.HI.X.SX32 R7, R22, R4, 0x1, P0 ;  /* 0x0000000416077211 */ /* 0x002fe200000f0eff */
[----:B------:R-:W-:-:S04]  /*c290*/  IMAD R24, R3, 0x7c, RZ ;  /* 0x0000007c03187824 */ /* 0x000fc800078e02ff */
[----:B------:R1:W-:Y:S01]  /*c2a0*/  STL [R1+0x868], R7 ;  /* 0x0008680701007387 */ /* 0x0003e20000100800 */
[C---:B0-----:R-:W-:Y:S02]  /*c2b0*/  IADD3 R6, P0, R23.reuse, R5, RZ ;  /* 0x0000000517067210 */ /* 0x041fe40007f1e0ff */
[----:B------:R-:W-:-:S03]  /*c2c0*/  LEA.HI.X.SX32 R8, R23, R4, 0x1, P3 ;  /* 0x0000000417087211 */ /* 0x000fc600018f0eff */
[----:B------:R0:W-:Y:S01]  /*c2d0*/  STL [R1+0x994], R6 ;  /* 0x0009940601007387 */ /* 0x0001e20000100800 */
[----:B-1----:R-:W-:Y:S01]  /*c2e0*/  LEA.HI.X.SX32 R7, R19, R4, 0x1, P5 ;  /* 0x0000000413077211 */ /* 0x002fe200028f0eff */
[C---:B------:R-:W-:Y:S02]  /*c2f0*/  IMAD R19, R3.reuse, 0x21, RZ ;  /* 0x0000002103137824 */ /* 0x040fe400078e02ff */
[----:B------:R-:W-:Y:S02]  /*c300*/  IMAD R25, R3, 0x3e, RZ ;  /* 0x0000003e03197824 */ /* 0x000fe400078e02ff */
[----:B------:R1:W-:Y:S01]  /*c310*/  STL [R1+0x980], R7 ;  /* 0x0009800701007387 */ /* 0x0003e20000100800 */
[----:B0-----:R-:W-:-:S05]  /*c320*/  IADD3 R6, P5, R20, R5, RZ ;  /* 0x0000000514067210 */ /* 0x001fca0007fbe0ff */
[----:B------:R0:W-:Y:S01]  /*c330*/  STL [R1+0x7bc], R6 ;  /* 0x0007bc0601007387 */ /* 0x0001e20000100800 */
[----:B-1----:R-:W-:-:S03]  /*c340*/  IADD3 R7, P3, R24, R5, RZ ;  /* 0x0000000518077210 */ /* 0x002fc60007f7e0ff */
[----:B------:R-:W-:Y:S01]  /*c350*/  STL [R1+0x888], R8 ;  /* 0x0008880801007387 */ /* 0x000fe20000100800 */
[----:B------:R-:W-:-:S03]  /*c360*/  IMAD R20, R3, 0xa8, RZ ;  /* 0x000000a803147824 */ /* 0x000fc600078e02ff */
[----:B------:R1:W-:Y:S01]  /*c370*/  STL [R1+0x8ac], R7 ;  /* 0x0008ac0701007387 */ /* 0x0003e20000100800 */
[----:B0-----:R-:W-:Y:S01]  /*c380*/  LEA.HI.X.SX32 R6, R19, R4, 0x1, P0 ;  /* 0x0000000413067211 */ /* 0x001fe200000f0eff */
[----:B------:R-:W-:-:S04]  /*c390*/  IMAD R26, R3, 0x74, RZ ;  /* 0x00000074031a7824 */ /* 0x000fc800078e02ff */
[----:B------:R0:W-:Y:S01]  /*c3a0*/  STL [R1+0x990], R6 ;  /* 0x0009900601007387 */ /* 0x0001e20000100800 */
[----:B-1----:R-:W-:Y:S01]  /*c3b0*/  IADD3 R7, P0, R25, R5, RZ ;  /* 0x0000000519077210 */ /* 0x002fe20007f1e0ff */
[----:B------:R-:W-:Y:S01]  /*c3c0*/  IMAD R19, R3, 0x1f, RZ ;  /* 0x0000001f03137824 */ /* 0x000fe200078e02ff */
[----:B------:R-:W-:-:S03]  /*c3d0*/  LEA.HI.X.SX32 R8, R25, R4, 0x1, P3 ;  /* 0x0000000419087211 */ /* 0x000fc600018f0eff */
[----:B------:R1:W-:Y:S01]  /*c3e0*/  STL [R1+0x9a4], R7 ;  /* 0x0009a40701007387 */ /* 0x0003e20000100800 */
[----:B0-----:R-:W-:Y:S01]  /*c3f0*/  LEA.HI.X.SX32 R6, R24, R4, 0x1, P1 ;  /* 0x0000000418067211 */ /* 0x001fe200008f0eff */
[----:B------:R-:W-:-:S04]  /*c400*/  IMAD R27, R3, 0x3a, RZ ;  /* 0x0000003a031b7824 */ /* 0x000fc800078e02ff */
[----:B------:R0:W-:Y:S01]  /*c410*/  STL [R1+0x6b8], R6 ;  /* 0x0006b80601007387 */ /* 0x0001e20000100800 */
[----:B-1----:R-:W-:-:S05]  /*c420*/  IADD3 R7, P1, R20, R5, RZ ;  /* 0x0000000514077210 */ /* 0x002fca0007f3e0ff */
[----:B------:R1:W-:Y:S01]  /*c430*/  STL [R1+0x7fc], R7 ;  /* 0x0007fc0701007387 */ /* 0x0003e20000100800 */
[----:B0-----:R-:W-:-:S03]  /*c440*/  IADD3 R6, P3, R26, R5, RZ ;  /* 0x000000051a067210 */ /* 0x001fc60007f7e0ff */
[----:B------:R-:W-:Y:S01]  /*c450*/  STL [R1+0x8a8], R8 ;  /* 0x0008a80801007387 */ /* 0x000fe20000100800 */
[----:B------:R-:W-:-:S03]  /*c460*/  IMAD R20, R3, 0x98, RZ ;  /* 0x0000009803147824 */ /* 0x000fc600078e02ff */
[----:B------:R0:W-:Y:S01]  /*c470*/  STL [R1+0x8cc], R6 ;  /* 0x0008cc0601007387 */ /* 0x0001e20000100800 */
[----:B-1----:R-:W-:Y:S01]  /*c480*/  LEA.HI.X.SX32 R7, R19, R4, 0x1, P0 ;  /* 0x0000000413077211 */ /* 0x002fe200000f0eff */
[----:B------:R-:W-:-:S04]  /*c490*/  IMAD R28, R3, 0x6c, RZ ;  /* 0x0000006c031c7824 */ /* 0x000fc800078e02ff */
[----:B------:R1:W-:Y:S01]  /*c4a0*/  STL [R1+0x9a0], R7 ;  /* 0x0009a00701007387 */ /* 0x0003e20000100800 */
[----:B0-----:R-:W-:Y:S01]  /*c4b0*/  IADD3 R6, P0, R27, R5, RZ ;  /* 0x000000051b067210 */ /* 0x001fe20007f1e0ff */
[----:B------:R-:W-:Y:S01]  /*c4c0*/  IMAD R19, R3, 0x1d, RZ ;  /* 0x0000001d03137824 */ /* 0x000fe200078e02ff */
[----:B------:R-:W-:-:S03]  /*c4d0*/  LEA.HI.X.SX32 R8, R27, R4, 0x1, P3 ;  /* 0x000000041b087211 */ /* 0x000fc600018f0eff */
[----:B------:R0:W-:Y:S01]  /*c4e0*/  STL [R1+0x9b4], R6 ;  /* 0x0009b40601007387 */ /* 0x0001e20000100800 */
[----:B-1----:R-:W-:Y:S01]  /*c4f0*/  LEA.HI.X.SX32 R7, R26, R4, 0x1, P2 ;  /* 0x000000041a077211 */ /* 0x002fe200010f0eff */
[----:B------:R-:W-:-:S04]  /*c500*/  IMAD R29, R3, 0x36, RZ ;  /* 0x00000036031d7824 */ /* 0x000fc800078e02ff */
[----:B------:R1:W-:Y:S01]  /*c510*/  STL [R1+0x6f8], R7 ;  /* 0x0006f80701007387 */ /* 0x0003e20000100800 */
[----:B0-----:R-:W-:-:S05]  /*c520*/  IADD3 R6, P2, R20, R5, RZ ;  /* 0x0000000514067210 */ /* 0x001fca0007f5e0ff */
[----:B------:R0:W-:Y:S01]  /*c530*/  STL [R1+0x83c], R6 ;  /* 0x00083c0601007387 */ /* 0x0001e20000100800 */
[----:B-1----:R-:W-:-:S03]  /*c540*/  IADD3 R7, P3, R28, R5, RZ ;  /* 0x000000051c077210 */ /* 0x002fc60007f7e0ff */
[----:B------:R-:W-:Y:S04]  /*c550*/  STL [R1+0x8c8], R8 ;  /* 0x0008c80801007387 */ /* 0x000fe80000100800 */
[----:B------:R1:W-:Y:S01]  /*c560*/  STL [R1+0x8ec], R7 ;  /* 0x0008ec0701007387 */ /* 0x0003e20000100800 */
[----:B0-----:R-:W-:Y:S01]  /*c570*/  LEA.HI.X.SX32 R6, R19, R4, 0x1, P0 ;  /* 0x0000000413067211 */ /* 0x001fe200000f0eff */
[C---:B------:R-:W-:Y:S02]  /*c580*/  IMAD R19, R3.reuse, 0x88, RZ ;  /* 0x0000008803137824 */ /* 0x040fe400078e02ff */
[----:B------:R-:W-:Y:S02]  /*c590*/  IMAD R20, R3, 0x64, RZ ;  /* 0x0000006403147824 */ /* 0x000fe400078e02ff */
[----:B------:R0:W-:Y:S01]  /*c5a0*/  STL [R1+0x9b0], R6 ;  /* 0x0009b00601007387 */ /* 0x0001e20000100800 */
[----:B-1----:R-:W-:-:S02]  /*c5b0*/  IADD3 R7, P0, R29, R5, RZ ;  /* 0x000000051d077210 */ /* 0x002fc40007f1e0ff */
[----:B------:R-:W-:-:S03]  /*c5c0*/  LEA.HI.X.SX32 R9, R29, R4, 0x1, P3 ;  /* 0x000000041d097211 */ /* 0x000fc600018f0eff */
[----:B------:R1:W-:Y:S01]  /*c5d0*/  STL [R1+0x9c4], R7 ;  /* 0x0009c40701007387 */ /* 0x0003e20000100800 */
[----:B0-----:R-:W-:Y:S02]  /*c5e0*/  LEA.HI.X.SX32 R6, R28, R4, 0x1, P4 ;  /* 0x000000041c067211 */ /* 0x001fe400020f0eff */
[----:B------:R-:W-:-:S03]  /*c5f0*/  IADD3 R8, P3, R20, R5, RZ ;  /* 0x0000000514087210 */ /* 0x000fc60007f7e0ff */
[----:B------:R0:W-:Y:S01]  /*c600*/  STL [R1+0x738], R6 ;  /* 0x0007380601007387 */ /* 0x0001e20000100800 */
[----:B-1----:R-:W-:Y:S01]  /*c610*/  IADD3 R7, P4, R19, R5, RZ ;  /* 0x0000000513077210 */ /* 0x002fe20007f9e0ff */
[----:B------:R-:W-:-:S04]  /*c620*/  IMAD R19, R3, 0x1b, RZ ;  /* 0x0000001b03137824 */ /* 0x000fc800078e02ff */
[----:B------:R1:W-:Y:S01]  /*c630*/  STL [R1+0x87c], R7 ;  /* 0x00087c0701007387 */ /* 0x0003e20000100800 */
[----:B0-----:R-:W-:-:S03]  /*c640*/  IMAD R6, R3, 0x32, RZ ;  /* 0x0000003203067824 */ /* 0x001fc600078e02ff */
[----:B------:R-:W-:Y:S04]  /*c650*/  STL [R1+0x8e8], R9 ;  /* 0x0008e80901007387 */ /* 0x000fe80000100800 */
[----:B------:R0:W-:Y:S01]  /*c660*/  STL [R1+0x90c], R8 ;  /* 0x00090c0801007387 */ /* 0x0001e20000100800 */
[----:B-1----:R-:W-:Y:S01]  /*c670*/  LEA.HI.X.SX32 R7, R19, R4, 0x1, P0 ;  /* 0x0000000413077211 */ /* 0x002fe200000f0eff */
[----:B------:R-:W-:Y:S01]  /*c680*/  IMAD R19, R3, 0xf0, RZ ;  /* 0x000000f003137824 */ /* 0x000fe200078e02ff */
[----:B0-----:R-:W-:-:S03]  /*c690*/  IADD3 R8, P0, R6, R5, RZ ;  /* 0x0000000506087210 */ /* 0x001fc60007f1e0ff */
[----:B------:R0:W-:Y:S04]  /*c6a0*/  STL [R1+0x9c0], R7 ;  /* 0x0009c00701007387 */ /* 0x0001e80000100800 */
[----:B------:R1:W-:Y:S01]  /*c6b0*/  STL [R1+0x9d4], R8 ;  /* 0x0009d40801007387 */ /* 0x0003e20000100800 */
[----:B0-----:R-:W-:Y:S01]  /*c6c0*/  LEA.HI.X.SX32 R7, R20, R4, 0x1, P6 ;  /* 0x0000000414077211 */ /* 0x001fe200030f0eff */
[----:B------:R-:W-:Y:S01]  /*c6d0*/  IMAD R20, R3, 0x5c, RZ ;  /* 0x0000005c03147824 */ /* 0x000fe200078e02ff */
[----:B-1----:R-:W-:-:S03]  /*c6e0*/  IADD3 R8, P6, R19, R5, RZ ;  /* 0x0000000513087210 */ /* 0x002fc60007fde0ff */
[----:B------:R0:W-:Y:S01]  /*c6f0*/  STL [R1+0x778], R7 ;  /* 0x0007780701007387 */ /* 0x0001e20000100800 */
[-C--:B------:R-:W-:Y:S01]  /*c700*/  LEA.HI.X.SX32 R9, R6, R4.reuse, 0x1, P3 ;  /* 0x0000000406097211 */ /* 0x080fe200018f0eff */
[C---:B------:R-:W-:Y:S02]  /*c710*/  IMAD R19, R3.reuse, 0x19, RZ ;  /* 0x0000001903137824 */ /* 0x040fe400078e02ff */
[----:B------:R1:W-:Y:S01]  /*c720*/  STL [R1+0x6dc], R8 ;  /* 0x0006dc0801007387 */ /* 0x0003e20000100800 */
[----:B0-----:R-:W-:Y:S01]  /*c730*/  IMAD R7, R3, 0x2e, RZ ;  /* 0x0000002e03077824 */ /* 0x001fe200078e02ff */
[----:B-1----:R-:W-:Y:S02]  /*c740*/  IADD3 R8, P3, R20, R5, RZ ;  /* 0x0000000514087210 */ /* 0x002fe40007f7e0ff */
[----:B------:R-:W-:Y:S01]  /*c750*/  STL [R1+0x908], R9 ;  /* 0x0009080901007387 */ /* 0x000fe20000100800 */
[----:B------:R-:W-:Y:S01]  /*c760*/  LEA.HI.X.SX32 R6, R19, R4, 0x1, P0 ;  /* 0x0000000413067211 */ /* 0x000fe200000f0eff */
[----:B------:R-:W-:-:S02]  /*c770*/  IMAD R19, R3, 0xd0, RZ ;  /* 0x000000d003137824 */ /* 0x000fc400078e02ff */
[----:B------:R0:W-:Y:S04]  /*c780*/  STL [R1+0x92c], R8 ;  /* 0x00092c0801007387 */ /* 0x0001e80000100800 */
[----:B------:R1:W-:Y:S01]  /*c790*/  STL [R1+0x9d0], R6 ;  /* 0x0009d00601007387 */ /* 0x0003e20000100800 */
[----:B0-----:R-:W-:Y:S02]  /*c7a0*/  IADD3 R8, P0, R7, R5, RZ ;  /* 0x0000000507087210 */ /* 0x001fe40007f1e0ff */
[----:B-1----:R-:W-:-:S03]  /*c7b0*/  LEA.HI.X.SX32 R6, R20, R4, 0x1, P5 ;  /* 0x0000000414067211 */ /* 0x002fc600028f0eff */
[----:B------:R0:W-:Y:S01]  /*c7c0*/  STL [R1+0x9e4], R8 ;  /* 0x0009e40801007387 */ /* 0x0001e20000100800 */
[----:B------:R-:W-:Y:S01]  /*c7d0*/  IMAD R20, R3, 0x54, RZ ;  /* 0x0000005403147824 */ /* 0x000fe200078e02ff */
[----:B------:R-:W-:Y:S02]  /*c7e0*/  LEA.HI.X.SX32 R9, R7, R4, 0x1, P3 ;  /* 0x0000000407097211 */ /* 0x000fe400018f0eff */
[----:B------:R1:W-:Y:S01]  /*c7f0*/  STL [R1+0x7b8], R6 ;  /* 0x0007b80601007387 */ /* 0x0003e20000100800 */
[----:B0-----:R-:W-:Y:S01]  /*c800*/  IADD3 R8, P5, R19, R5, RZ ;  /* 0x0000000513087210 */ /* 0x001fe20007fbe0ff */
[----:B------:R-:W-:-:S04]  /*c810*/  IMAD R19, R3, 0x17, RZ ;  /* 0x0000001703137824 */ /* 0x000fc800078e02ff */
[----:B------:R0:W-:Y:S01]  /*c820*/  STL [R1+0x75c], R8 ;  /* 0x00075c0801007387 */ /* 0x0001e20000100800 */
[----:B-1----:R-:W-:Y:S01]  /*c830*/  IMAD R6, R3, 0x2a, RZ ;  /* 0x0000002a03067824 */ /* 0x002fe200078e02ff */
[----:B------:R-:W-:Y:S02]  /*c840*/  LEA.HI.X.SX32 R7, R19, R4, 0x1, P0 ;  /* 0x0000000413077211 */ /* 0x000fe400000f0eff */
[----:B------:R-:W-:Y:S01]  /*c850*/  STL [R1+0x928], R9 ;  /* 0x0009280901007387 */ /* 0x000fe20000100800 */
[----:B0-----:R-:W-:Y:S01]  /*c860*/  IADD3 R8, P3, R20, R5, RZ ;  /* 0x0000000514087210 */ /* 0x001fe20007f7e0ff */
[----:B------:R-:W-:-:S04]  /*c870*/  IMAD R19, R3, 0xb0, RZ ;  /* 0x000000b003137824 */ /* 0x000fc800078e02ff */
        /* <DEDUP_REMOVED lines=22> */
[-C--:B------:R-:W-:Y:S02]  /*c9e0*/  LEA.HI.X.SX32 R9, R7, R4.reuse, 0x1, P3 ;  /* 0x0000000407097211 */ /* 0x080fe400018f0eff */
[----:B------:R1:W-:Y:S01]  /*c9f0*/  STL [R1+0x838], R6 ;  /* 0x0008380601007387 */ /* 0x0003e20000100800 */
[-C--:B0-----:R-:W-:Y:S01]  /*ca00*/  IADD3 R8, P2, R19, R5.reuse, RZ ;  /* 0x0000000513087210 */ /* 0x081fe20007f5e0ff */
[C---:B------:R-:W-:Y:S02]  /*ca10*/  IMAD R19, R3.reuse, 0x22, RZ ;  /* 0x0000002203137824 */ /* 0x040fe400078e02ff */
[C---:B-1----:R-:W-:Y:S02]  /*ca20*/  IMAD R6, R3.reuse, 0x13, RZ ;  /* 0x0000001303067824 */ /* 0x042fe400078e02ff */
[----:B------:R0:W-:Y:S03]  /*ca30*/  STL [R1+0x85c], R8 ;  /* 0x00085c0801007387 */ /* 0x0001e60000100800 */
[----:B------:R-:W-:Y:S01]  /*ca40*/  LEA.HI.X.SX32 R7, R6, R4, 0x1, P0 ;  /* 0x0000000406077211 */ /* 0x000fe200000f0eff */
        /* <DEDUP_REMOVED lines=8> */
[----:B------:R-:W-:Y:S01]  /*cad0*/  IADD3 R6, P4, R6, R5, RZ ;  /* 0x0000000506067210 */ /* 0x000fe20007f9e0ff */
[----:B------:R-:W-:Y:S02]  /*cae0*/  IMAD R20, R3, 0x78, RZ ;  /* 0x0000007803147824 */ /* 0x000fe400078e02ff */
[----:B------:R1:W-:Y:S01]  /*caf0*/  STL [R1+0x878], R7 ;  /* 0x0008780701007387 */ /* 0x0003e20000100800 */
[----:B0-----:R-:W-:-:S03]  /*cb00*/  LEA.HI.X.SX32 R8, R19, R4, 0x1, P3 ;  /* 0x0000000413087211 */ /* 0x001fc600018f0eff */
[----:B------:R0:W-:Y:S01]  /*cb10*/  STL [R1+0x71c], R6 ;  /* 0x00071c0601007387 */ /* 0x0001e20000100800 */
[----:B-1----:R-:W-:-:S03]  /*cb20*/  IMAD R7, R3, 0x11, RZ ;  /* 0x0000001103077824 */ /* 0x002fc600078e02ff */
[----:B------:R1:W-:Y:S01]  /*cb30*/  STL [R1+0x988], R8 ;  /* 0x0009880801007387 */ /* 0x0003e20000100800 */
[----:B0-----:R-:W-:Y:S01]  /*cb40*/  IMAD R6, R3, 0x3c, RZ ;  /* 0x0000003c03067824 */ /* 0x001fe200078e02ff */
[CC--:B-1----:R-:W-:Y:S02]  /*cb50*/  IADD3 R8, P3, R20.reuse, R5.reuse, RZ ;  /* 0x0000000514087210 */ /* 0x0c2fe40007f7e0ff */
[-C--:B------:R-:W-:Y:S01]  /*cb60*/  LEA.HI.X.SX32 R9, R7, R4.reuse, 0x1, P0 ;  /* 0x0000000407097211 */ /* 0x080fe200000f0eff */
[C---:B------:R-:W-:Y:S02]  /*cb70*/  IMAD R19, R3.reuse, 0x1e, RZ ;  /* 0x0000001e03137824 */ /* 0x040fe400078e02ff */
[----:B------:R0:W-:Y:S01]  /*cb80*/  STL [R1+0x8bc], R8 ;  /* 0x0008bc0801007387 */ /* 0x0001e20000100800 */
[----:B------:R-:W-:Y:S01]  /*cb90*/  LEA.HI.X.SX32 R7, R20, R4, 0x1, P6 ;  /* 0x0000000414077211 */ /* 0x000fe200030f0eff */
[----:B------:R-:W-:Y:S02]  /*cba0*/  IMAD R20, R3, 0xa0, RZ ;  /* 0x000000a003147824 */ /* 0x000fe400078e02ff */
[----:B------:R-:W-:Y:S01]  /*cbb0*/  STL [R1+0xa10], R9 ;  /* 0x000a100901007387 */ /* 0x000fe20000100800 */
[----:B0-----:R-:W-:-:S05]  /*cbc0*/  IADD3 R8, P0, R6, R5, RZ ;  /* 0x0000000506087210 */ /* 0x001fca0007f1e0ff */
        /* <DEDUP_REMOVED lines=9> */
[----:B------:R-:W-:Y:S01]  /*cc60*/  STL [R1+0x81c], R9 ;  /* 0x00081c0901007387 */ /* 0x000fe20000100800 */
[C---:B------:R-:W-:Y:S02]  /*cc70*/  IMAD R20, R3.reuse, 0x34, RZ ;  /* 0x0000003403147824 */ /* 0x040fe400078e02ff */
[C---:B-1----:R-:W-:Y:S01]  /*cc80*/  IMAD R7, R3.reuse, 0xf, RZ ;  /* 0x0000000f03077824 */ /* 0x042fe200078e02ff */
[----:B------:R0:W-:Y:S01]  /*cc90*/  STL [R1+0x9a8], R8 ;  /* 0x0009a80801007387 */ /* 0x0001e20000100800 */
[----:B------:R-:W-:Y:S01]  /*cca0*/  IMAD R19, R3, 0x1a, RZ ;  /* 0x0000001a03137824 */ /* 0x000fe200078e02ff */
[----:B0-----:R-:W-:Y:S02]  /*ccb0*/  IADD3 R8, P0, R6, R5, RZ ;  /* 0x0000000506087210 */ /* 0x001fe40007f1e0ff */
[----:B------:R-:W-:-:S03]  /*ccc0*/  LEA.HI.X.SX32 R9, R7, R4, 0x1, P6 ;  /* 0x0000000407097211 */ /* 0x000fc600030f0eff */
[----:B------:R0:W-:Y:S01]  /*ccd0*/  STL [R1+0x8fc], R8 ;  /* 0x0008fc0801007387 */ /* 0x0001e20000100800 */
[----:B------:R-:W-:-:S03]  /*cce0*/  LEA.HI.X.SX32 R7, R6, R4, 0x1, P5 ;  /* 0x0000000406077211 */ /* 0x000fc600028f0eff */
        /* <DEDUP_REMOVED lines=8> */
[----:B------:R-:W-:-:S03]  /*cd70*/  IMAD R20, R3, 0x58, RZ ;  /* 0x0000005803147824 */ /* 0x000fc600078e02ff */
[----:B------:R1:W-:Y:S01]  /*cd80*/  STL [R1+0x8f8], R7 ;  /* 0x0008f80701007387 */ /* 0x0003e20000100800 */
[----:B0-----:R-:W-:Y:S01]  /*cd90*/  IADD3 R8, P0, R6, R5, RZ ;  /* 0x0000000506087210 */ /* 0x001fe20007f1e0ff */
[----:B------:R-:W-:Y:S01]  /*cda0*/  IMAD R6, R3, 0xd, RZ ;  /* 0x0000000d03067824 */ /* 0x000fe200078e02ff */
[-C--:B-1----:R-:W-:Y:S01]  /*cdb0*/  LEA.HI.X.SX32 R7, R19, R4.reuse, 0x1, P6 ;  /* 0x0000000413077211 */ /* 0x082fe200030f0eff */
[----:B------:R-:W-:Y:S02]  /*cdc0*/  IMAD R19, R3, 0x2c, RZ ;  /* 0x0000002c03137824 */ /* 0x000fe400078e02ff */
[----:B------:R0:W-:Y:S01]  /*cdd0*/  STL [R1+0x79c], R8 ;  /* 0x00079c0801007387 */ /* 0x0001e20000100800 */
[----:B------:R-:W-:-:S03]  /*cde0*/  LEA.HI.X.SX32 R6, R6, R4, 0x1, P5 ;  /* 0x0000000406067211 */ /* 0x000fc600028f0eff */
[----:B------:R1:W-:Y:S01]  /*cdf0*/  STL [R1+0x9c8], R7 ;  /* 0x0009c80701007387 */ /* 0x0003e20000100800 */
[-C--:B------:R-:W-:Y:S02]  /*ce00*/  IADD3 R9, P5, R19, R5.reuse, RZ ;  /* 0x0000000513097210 */ /* 0x080fe40007fbe0ff */
[----:B0-----:R-:W-:Y:S01]  /*ce10*/  IADD3 R8, P6, R20, R5, RZ ;  /* 0x0000000514087210 */ /* 0x001fe20007fde0ff */
[----:B-1----:R-:W-:-:S04]  /*ce20*/  IMAD R7, R3, 0x16, RZ ;  /* 0x0000001603077824 */ /* 0x002fc800078e02ff */
[----:B------:R0:W-:Y:S04]  /*ce30*/  STL [R1+0x93c], R8 ;  /* 0x00093c0801007387 */ /* 0x0001e80000100800 */
[----:B------:R1:W-:Y:S04]  /*ce40*/  STL [R1+0xa30], R6 ;  /* 0x000a300601007387 */ /* 0x0003e80000100800 */
[----:B------:R2:W-:Y:S01]  /*ce50*/  STL [R1+0x9ec], R9 ;  /* 0x0009ec0901007387 */ /* 0x0005e20000100800 */
[----:B0-----:R-:W-:Y:S01]  /*ce60*/  LEA.HI.X.SX32 R8, R20, R4, 0x1, P1 ;  /* 0x0000000414087211 */ /* 0x001fe200008f0eff */
[----:B-1----:R-:W-:Y:S01]  /*ce70*/  IMAD R6, R3, 0x48, RZ ;  /* 0x0000004803067824 */ /* 0x002fe200078e02ff */
[----:B--2---:R-:W-:-:S03]  /*ce80*/  IADD3 R9, P1, R7, R5, RZ ;  /* 0x0000000507097210 */ /* 0x004fc60007f3e0ff */
[----:B------:R0:W-:Y:S04]  /*ce90*/  STL [R1+0x7d8], R8 ;  /* 0x0007d80801007387 */ /* 0x0001e80000100800 */
[----:B------:R1:W-:Y:S01]  /*cea0*/  STL [R1+0xa44], R9 ;  /* 0x000a440901007387 */ /* 0x0003e20000100800 */
[----:B0-----:R-:W-:Y:S01]  /*ceb0*/  LEA.HI.X.SX32 R8, R19, R4, 0x1, P6 ;  /* 0x0000000413087211 */ /* 0x001fe200030f0eff */
[----:B------:R-:W-:Y:S01]  /*cec0*/  IMAD R19, R3, 0x24, RZ ;  /* 0x0000002403137824 */ /* 0x000fe200078e02ff */
[----:B-1----:R-:W-:-:S03]  /*ced0*/  IADD3 R9, P6, R6, R5, RZ ;  /* 0x0000000506097210 */ /* 0x002fc60007fde0ff */
[----:B------:R0:W-:Y:S01]  /*cee0*/  STL [R1+0x938], R8 ;  /* 0x0009380801007387 */ /* 0x0001e20000100800 */
[----:B------:R-:W-:-:S03]  /*cef0*/  IMAD R20, R3, 0xb, RZ ;  /* 0x0000000b03147824 */ /* 0x000fc600078e02ff */
[----:B------:R1:W-:Y:S01]  /*cf00*/  STL [R1+0x97c], R9 ;  /* 0x00097c0901007387 */ /* 0x0003e20000100800 */
[----:B0-----:R-:W-:Y:S01]  /*cf10*/  LEA.HI.X.SX32 R8, R7, R4, 0x1, P5 ;  /* 0x0000000407087211 */ /* 0x001fe200028f0eff */
[----:B------:R-:W-:Y:S01]  /*cf20*/  IMAD R7, R3, 0x12, RZ ;  /* 0x0000001203077824 */ /* 0x000fe200078e02ff */
[----:B-1----:R-:W-:-:S03]  /*cf30*/  IADD3 R9, P5, R19, R5, RZ ;  /* 0x0000000513097210 */ /* 0x002fc60007fbe0ff */
[----:B------:R0:W-:Y:S04]  /*cf40*/  STL [R1+0x9e8], R8 ;  /* 0x0009e80801007387 */ /* 0x0001e80000100800 */
[----:B------:R1:W-:Y:S01]  /*cf50*/  STL [R1+0xa0c], R9 ;  /* 0x000a0c0901007387 */ /* 0x0003e20000100800 */
[-C--:B------:R-:W-:Y:S02]  /*cf60*/  LEA.HI.X.SX32 R6, R6, R4.reuse, 0x1, P2 ;  /* 0x0000000406067211 */ /* 0x080fe400010f0eff */
[----:B0-----:R-:W-:Y:S01]  /*cf70*/  LEA.HI.X.SX32 R8, R20, R4, 0x1, P1 ;  /* 0x0000000414087211 */ /* 0x001fe200008f0eff */
[----:B------:R-:W-:Y:S01]  /*cf80*/  IMAD R20, R3, 0x70, RZ ;  /* 0x0000007003147824 */ /* 0x000fe200078e02ff */
[----:B-1----:R-:W-:-:S03]  /*cf90*/  IADD3 R9, P1, R7, R5, RZ ;  /* 0x0000000507097210 */ /* 0x002fc60007f3e0ff */
[----:B------:R0:W-:Y:S01]  /*cfa0*/  STL [R1+0xa40], R8 ;  /* 0x000a400801007387 */ /* 0x0001e20000100800 */
[----:B------:R-:W-:-:S03]  /*cfb0*/  IADD3 R10, P2, R20, R5, RZ ;  /* 0x00000005140a7210 */ /* 0x000fc60007f5e0ff */
[----:B------:R1:W-:Y:S01]  /*cfc0*/  STL [R1+0xa54], R9 ;  /* 0x000a540901007387 */ /* 0x0003e20000100800 */
[----:B0-----:R-:W-:-:S03]  /*cfd0*/  IMAD R8, R3, 0x38, RZ ;  /* 0x0000003803087824 */ /* 0x001fc600078e02ff */
[----:B------:R0:W-:Y:S01]  /*cfe0*/  STL [R1+0x858], R6 ;  /* 0x0008580601007387 */ /* 0x0001e20000100800 */
[----:B-1----:R-:W-:-:S03]  /*cff0*/  LEA.HI.X.SX32 R9, R19, R4, 0x1, P6 ;  /* 0x0000000413097211 */ /* 0x002fc600030f0eff */
[----:B------:R1:W-:Y:S01]  /*d000*/  STL [R1+0x8dc], R10 ;  /* 0x0008dc0a01007387 */ /* 0x0003e20000100800 */
[----:B------:R-:W-:-:S03]  /*d010*/  IMAD R19, R3, 0x9, RZ ;  /* 0x0000000903137824 */ /* 0x000fc600078e02ff */
[----:B------:R2:W-:Y:S01]  /*d020*/  STL [R1+0x978], R9 ;  /* 0x0009780901007387 */ /* 0x0005e20000100800 */
[----:B0-----:R-:W-:Y:S01]  /*d030*/  IMAD R6, R3, 0x1c, RZ ;  /* 0x0000001c03067824 */ /* 0x001fe200078e02ff */
[----:B-1----:R-:W-:Y:S02]  /*d040*/  IADD3 R10, P6, R8, R5, RZ ;  /* 0x00000005080a7210 */ /* 0x002fe40007fde0ff */
[----:B--2---:R-:W-:-:S03]  /*d050*/  LEA.HI.X.SX32 R9, R7, R4, 0x1, P5 ;  /* 0x0000000407097211 */ /* 0x004fc600028f0eff */
[----:B------:R0:W-:Y:S01]  /*d060*/  STL [R1+0x9bc], R10 ;  /* 0x0009bc0a01007387 */ /* 0x0001e20000100800 */
[----:B------:R-:W-:-:S03]  /*d070*/  IMAD R7, R3, 0xe, RZ ;  /* 0x0000000e03077824 */ /* 0x000fc600078e02ff */
[----:B------:R1:W-:Y:S01]  /*d080*/  STL [R1+0xa08], R9 ;  /* 0x000a080901007387 */ /* 0x0003e20000100800 */
[----:B0-----:R-:W-:Y:S02]  /*d090*/  IADD3 R10, P5, R6, R5, RZ ;  /* 0x00000005060a7210 */ /* 0x001fe40007fbe0ff */
[----:B-1----:R-:W-:-:S03]  /*d0a0*/  LEA.HI.X.SX32 R9, R19, R4, 0x1, P1 ;  /* 0x0000000413097211 */ /* 0x002fc600008f0eff */
[----:B------:R0:W-:Y:S01]  /*d0b0*/  STL [R1+0xa2c], R10 ;  /* 0x000a2c0a01007387 */ /* 0x0001e20000100800 */
[----:B------:R-:W-:-:S03]  /*d0c0*/  IMAD R19, R3, 0x50, RZ ;  /* 0x0000005003137824 */ /* 0x000fc600078e02ff */
[----:B------:R1:W-:Y:S01]  /*d0d0*/  STL [R1+0xa50], R9 ;  /* 0x000a500901007387 */ /* 0x0003e20000100800 */
[-C--:B0-----:R-:W-:Y:S02]  /*d0e0*/  IADD3 R10, P1, R7, R5.reuse, RZ ;  /* 0x00000005070a7210 */ /* 0x081fe40007f3e0ff */
[----:B-1----:R-:W-:Y:S01]  /*d0f0*/  LEA.HI.X.SX32 R9, R20, R4, 0x1, P4 ;  /* 0x0000000414097211 */ /* 0x002fe200020f0eff */
[----:B------:R-:W-:Y:S02]  /*d100*/  IMAD R20, R3, 0x28, RZ ;  /* 0x0000002803147824 */ /* 0x000fe400078e02ff */
[----:B------:R0:W-:Y:S01]  /*d110*/  STL [R1+0xa64], R10 ;  /* 0x000a640a01007387 */ /* 0x0001e20000100800 */
[----:B------:R-:W-:-:S03]  /*d120*/  IADD3 R11, P4, R19, R5, RZ ;  /* 0x00000005130b7210 */ /* 0x000fc60007f9e0ff */
[----:B------:R1:W-:Y:S01]  /*d130*/  STL [R1+0x718], R9 ;  /* 0x0007180901007387 */ /* 0x0003e20000100800 */
[-C--:B------:R-:W-:Y:S02]  /*d140*/  LEA.HI.X.SX32 R6, R6, R4.reuse, 0x1, P6 ;  /* 0x0000000406067211 */ /* 0x080fe400030f0eff */
[-C--:B0-----:R-:W-:Y:S02]  /*d150*/  LEA.HI.X.SX32 R10, R8, R4.reuse, 0x1, P2 ;  /* 0x00000004080a7211 */ /* 0x081fe400010f0eff */
[----:B------:R-:W-:Y:S01]  /*d160*/  IADD3 R8, P2, R20, R5, RZ ;  /* 0x0000000514087210 */ /* 0x000fe20007f5e0ff */
[----:B-1----:R-:W-:Y:S01]  /*d170*/  IMAD R9, R3, 0x14, RZ ;  /* 0x0000001403097824 */ /* 0x002fe200078e02ff */
[----:B------:R-:W-:Y:S04]  /*d180*/  STL [R1+0x95c], R11 ;  /* 0x00095c0b01007387 */ /* 0x000fe80000100800 */
[----:B------:R0:W-:Y:S04]  /*d190*/  STL [R1+0x8d8], R10 ;  /* 0x0008d80a01007387 */ /* 0x0001e80000100800 */
[----:B------:R1:W-:Y:S01]  /*d1a0*/  STL [R1+0x9fc], R8 ;  /* 0x0009fc0801007387 */ /* 0x0003e20000100800 */
[----:B------:R-:W-:Y:S01]  /*d1b0*/  LEA.HI.X.SX32 R7, R7, R4, 0x1, P5 ;  /* 0x0000000407077211 */ /* 0x000fe200028f0eff */
[----:B0-----:R-:W-:-:S02]  /*d1c0*/  IMAD R10, R3, 0xa, RZ ;  /* 0x0000000a030a7824 */ /* 0x001fc400078e02ff */
[----:B------:R0:W-:Y:S01]  /*d1d0*/  STL [R1+0x9b8], R6 ;  /* 0x0009b80601007387 */ /* 0x0001e20000100800 */
[-C--:B-1----:R-:W-:Y:S02]  /*d1e0*/  IADD3 R8, P6, R9, R5.reuse, RZ ;  /* 0x0000000509087210 */ /* 0x082fe40007fde0ff */
[----:B------:R-:W-:-:S03]  /*d1f0*/  IADD3 R11, P5, R10, R5, RZ ;  /* 0x000000050a0b7210 */ /* 0x000fc60007fbe0ff */
[----:B------:R1:W-:Y:S01]  /*d200*/  STL [R1+0xa4c], R8 ;  /* 0x000a4c0801007387 */ /* 0x0003e20000100800 */
[----:B0-----:R-:W-:-:S03]  /*d210*/  IMAD R6, R3, 0x7, RZ ;  /* 0x0000000703067824 */ /* 0x001fc600078e02ff */
[----:B------:R0:W-:Y:S02]  /*d220*/  STL [R1+0xa28], R7 ;  /* 0x000a280701007387 */ /* 0x0001e40000100800 */
[----:B------:R-:W-:Y:S01]  /*d230*/  LEA.HI.X.SX32 R6, R6, R4, 0x1, P1 ;  /* 0x0000000406067211 */ /* 0x000fe200008f0eff */
[C---:B-1----:R-:W-:Y:S01]  /*d240*/  IMAD R8, R3.reuse, 0x60, RZ ;  /* 0x0000006003087824 */ /* 0x042fe200078e02ff */
[----:B------:R1:W-:Y:S01]  /*d250*/  STL [R1+0xa74], R11 ;  /* 0x000a740b01007387 */ /* 0x0003e20000100800 */
[----:B0-----:R-:W-:-:S03]  /*d260*/  IMAD R7, R3, 0x30, RZ ;  /* 0x0000003003077824 */ /* 0x001fc600078e02ff */
[----:B------:R0:W-:Y:S01]  /*d270*/  STL [R1+0xa60], R6 ;  /* 0x000a600601007387 */ /* 0x0001e20000100800 */
[----:B-1----:R-:W-:Y:S02]  /*d280*/  IADD3 R11, P1, R8, R5, RZ ;  /* 0x00000005080b7210 */ /* 0x002fe40007f3e0ff */
[----:B0-----:R-:W-:-:S03]  /*d290*/  LEA.HI.X.SX32 R6, R19, R4, 0x1, P3 ;  /* 0x0000000413067211 */ /* 0x001fc600018f0eff */
        /* <DEDUP_REMOVED lines=8> */
[----:B0-----:R-:W-:Y:S02]  /*d320*/  IADD3 R12, P4, R19, R5, RZ ;  /* 0x00000005130c7210 */ /* 0x001fe40007f9e0ff */
[----:B-1----:R-:W-:-:S03]  /*d330*/  LEA.HI.X.SX32 R11, R9, R4, 0x1, P2 ;  /* 0x00000004090b7211 */ /* 0x002fc600010f0eff */
[----:B------:R-:W-:Y:S01]  /*d340*/  STL [R1+0xa3c], R12 ;  /* 0x000a3c0c01007387 */ /* 0x000fe20000100800 */
[C---:B------:R-:W-:Y:S01]  /*d350*/  IMAD R20, R3.reuse, 0x6, RZ ;  /* 0x0000000603147824 */ /* 0x040fe200078e02ff */
[-C--:B------:R-:W-:Y:S01]  /*d360*/  IADD3 R13, P2, R6, R5.reuse, RZ ;  /* 0x00000005060d7210 */ /* 0x080fe20007f5e0ff */
[----:B------:R-:W-:Y:S01]  /*d370*/  IMAD R9, R3, 0x5, RZ ;  /* 0x0000000503097824 */ /* 0x000fe200078e02ff */
[----:B------:R0:W-:Y:S04]  /*d380*/  STL [R1+0x9f8], R11 ;  /* 0x0009f80b01007387 */ /* 0x0001e80000100800 */
[----:B------:R-:W-:Y:S01]  /*d390*/  STL [R1+0xa6c], R13 ;  /* 0x000a6c0d01007387 */ /* 0x000fe20000100800 */
[----:B0-----:R-:W-:Y:S02]  /*d3a0*/  LEA.HI.X.SX32 R11, R10, R4, 0x1, P6 ;  /* 0x000000040a0b7211 */ /* 0x001fe400030f0eff */
[----:B------:R-:W-:-:S02]  /*d3b0*/  IADD3 R12, P6, R20, R5, RZ ;  /* 0x00000005140c7210 */ /* 0x000fc40007fde0ff */
[-C--:B------:R-:W-:Y:S01]  /*d3c0*/  LEA.HI.X.SX32 R10, R9, R4.reuse, 0x1, P5 ;  /* 0x00000004090a7211 */ /* 0x080fe200028f0eff */
[----:B------:R0:W-:Y:S01]  /*d3d0*/  STL [R1+0xa48], R11 ;  /* 0x000a480b01007387 */ /* 0x0001e20000100800 */
[----:B------:R-:W-:-:S03]  /*d3e0*/  LEA.HI.X.SX32 R9, R8, R4, 0x1, P0 ;  /* 0x0000000408097211 */ /* 0x000fc600000f0eff */
[----:B------:R-:W-:Y:S01]  /*d3f0*/  STL [R1+0xa84], R12 ;  /* 0x000a840c01007387 */ /* 0x000fe20000100800 */
[----:B0-----:R-:W-:-:S03]  /*d400*/  LEA R11, P5, R3, R5, 0x7 ;  /* 0x00000005030b7211 */ /* 0x001fc600078a38ff */
[----:B------:R0:W-:Y:S01]  /*d410*/  STL [R1+0xa70], R10 ;  /* 0x000a700a01007387 */ /* 0x0001e20000100800 */
[----:B------:R-:W-:-:S03]  /*d420*/  LEA.HI.X.SX32 R8, R7, R4, 0x1, P1 ;  /* 0x0000000407087211 */ /* 0x000fc600008f0eff */
[----:B------:R-:W-:Y:S01]  /*d430*/  STL [R1+0x89c], R11 ;  /* 0x00089c0b01007387 */ /* 0x000fe20000100800 */
[----:B------:R-:W-:-:S03]  /*d440*/  LEA.HI.X.SX32 R7, R19, R4, 0x1, P3 ;  /* 0x0000000413077211 */ /* 0x000fc600018f0eff */
[----:B------:R1:W-:Y:S01]  /*d450*/  STL [R1+0x798], R9 ;  /* 0x0007980901007387 */ /* 0x0003e20000100800 */
[----:B0-----:R-:W-:-:S05]  /*d460*/  LEA R10, P0, R3, R5, 0x6 ;  /* 0x00000005030a7211 */ /* 0x001fca00078030ff */
[----:B------:R-:W-:Y:S01]  /*d470*/  STL [R1+0x99c], R10 ;  /* 0x00099c0a01007387 */ /* 0x000fe20000100800 */
[----:B-1----:R-:W-:-:S03]  /*d480*/  LEA R9, P1, R3, R5, 0x5 ;  /* 0x0000000503097211 */ /* 0x002fc600078228ff */
[----:B------:R0:W-:Y:S04]  /*d490*/  STL [R1+0x918], R8 ;  /* 0x0009180801007387 */ /* 0x0001e80000100800 */
[----:B------:R-:W-:Y:S04]  /*d4a0*/  STL [R1+0xa1c], R9 ;  /* 0x000a1c0901007387 */ /* 0x000fe80000100800 */
[----:B------:R1:W-:Y:S01]  /*d4b0*/  STL [R1+0x9d8], R7 ;  /* 0x0009d80701007387 */ /* 0x0003e20000100800 */
[C---:B0-----:R-:W-:Y:S01]  /*d4c0*/  LEA R8, P3, R3.reuse, R5, 0x4 ;  /* 0x0000000503087211 */ /* 0x041fe200078620ff */
[----:B------:R-:W-:Y:S01]  /*d4d0*/  IMAD.SHL.U32 R19, R3, 0x2, RZ ;  /* 0x0000000203137824 */ /* 0x000fe200078e00ff */
[----:B-1----:R-:W-:-:S03]  /*d4e0*/  LEA.HI.X.SX32 R7, R6, R4, 0x1, P4 ;  /* 0x0000000406077211 */ /* 0x002fc600020f0eff */
[----:B------:R0:W-:Y:S01]  /*d4f0*/  STL [R1+0xa5c], R8 ;  /* 0x000a5c0801007387 */ /* 0x0001e20000100800 */
[----:B------:R-:W-:-:S03]  /*d500*/  IMAD R6, R3, 0x3, RZ ;  /* 0x0000000303067824 */ /* 0x000fc600078e02ff */
[----:B------:R1:W-:Y:S01]  /*d510*/  STL [R1+0xa38], R7 ;  /* 0x000a380701007387 */ /* 0x0003e20000100800 */
[CC--:B0-----:R-:W-:Y:S02]  /*d520*/  LEA R8, P4, R3.reuse, R5.reuse, 0x3 ;  /* 0x0000000503087211 */ /* 0x0c1fe400078818ff */
[----:B-1----:R-:W-:Y:S01]  /*d530*/  LEA.HI.X.SX32 R7, R20, R4, 0x1, P2 ;  /* 0x0000000414077211 */ /* 0x002fe200010f0eff */
[----:B------:R-:W-:Y:S02]  /*d540*/  IMAD.SHL.U32 R20, R3, 0x40, RZ ;  /* 0x0000004003147824 */ /* 0x000fe400078e00ff */
[----:B------:R0:W-:Y:S04]  /*d550*/  STL [R1+0xa7c], R8 ;  /* 0x000a7c0801007387 */ /* 0x0001e80000100800 */
[----:B------:R1:W-:Y:S01]  /*d560*/  STL [R1+0xa68], R7 ;  /* 0x000a680701007387 */ /* 0x0003e20000100800 */
[----:B0-----:R-:W-:-:S02]  /*d570*/  IADD3 R8, P2, R19, R5, RZ ;  /* 0x0000000513087210 */ /* 0x001fc40007f5e0ff */
[-C--:B-1----:R-:W-:Y:S02]  /*d580*/  LEA.HI.X.SX32 R7, R6, R4.reuse, 0x1, P6 ;  /* 0x0000000406077211 */ /* 0x082fe400030f0eff */
[C---:B------:R-:W-:Y:S02]  /*d590*/  LEA R6, P6, R3.reuse, R5, 0x2 ;  /* 0x0000000503067211 */ /* 0x040fe400078c10ff */
[----:B------:R-:W-:Y:S01]  /*d5a0*/  LEA.HI.X.SX32 R5, R20, R4, 0x1, P5 ;  /* 0x0000000414057211 */ /* 0x000fe200028f0eff */
[----:B------:R-:W-:Y:S04]  /*d5b0*/  STL [R1+0xa94], R8 ;  /* 0x000a940801007387 */ /* 0x000fe80000100800 */
[----:B------:R0:W-:Y:S01]  /*d5c0*/  STL [R1+0xa80], R7 ;  /* 0x000a800701007387 */ /* 0x0001e20000100800 */
[----:B------:R-:W-:-:S03]  /*d5d0*/  IMAD.SHL.U32 R20, R3, 0x4, RZ ;  /* 0x0000000403147824 */ /* 0x000fc600078e00ff */
[----:B------:R1:W-:Y:S04]  /*d5e0*/  STL [R1+0xa8c], R6 ;  /* 0x000a8c0601007387 */ /* 0x0003e80000100800 */
[----:B------:R2:W-:Y:S01]  /*d5f0*/  STL [R1+0x898], R5 ;  /* 0x0008980501007387 */ /* 0x0005e20000100800 */
[C---:B0-----:R-:W-:Y:S02]  /*d600*/  IMAD.SHL.U32 R7, R3.reuse, 0x20, RZ ;  /* 0x0000002003077824 */ /* 0x041fe400078e00ff */
[----:B-1----:R-:W-:-:S03]  /*d610*/  IMAD.SHL.U32 R6, R3, 0x10, RZ ;  /* 0x0000001003067824 */ /* 0x002fc600078e00ff */
[-C--:B------:R-:W-:Y:S01]  /*d620*/  LEA.HI.X.SX32 R9, R7, R4.reuse, 0x1, P0 ;  /* 0x0000000407097211 */ /* 0x080fe200000f0eff */
[----:B--2---:R-:W-:Y:S01]  /*d630*/  IMAD.SHL.U32 R5, R3, 0x8, RZ ;  /* 0x0000000803057824 */ /* 0x004fe200078e00ff */
[-C--:B------:R-:W-:Y:S02]  /*d640*/  LEA.HI.X.SX32 R8, R6, R4.reuse, 0x1, P1 ;  /* 0x0000000406087211 */ /* 0x080fe400008f0eff */
[-C--:B------:R-:W-:Y:S02]  /*d650*/  LEA.HI.X.SX32 R6, R20, R4.reuse, 0x1, P4 ;  /* 0x0000000414067211 */ /* 0x080fe400020f0eff */
[-C--:B------:R-:W-:Y:S01]  /*d660*/  LEA.HI.X.SX32 R7, R5, R4.reuse, 0x1, P3 ;  /* 0x0000000405077211 */ /* 0x080fe200018f0eff */
[----:B------:R-:W-:Y:S01]  /*d670*/  STL [R1+0x998], R9 ;  /* 0x0009980901007387 */ /* 0x000fe20000100800 */
[-C--:B------:R-:W-:Y:S02]  /*d680*/  LEA.HI.X.SX32 R5, R3, R4.reuse, 0x1, P2 ;  /* 0x0000000403057211 */ /* 0x080fe400010f0eff */
[----:B------:R-:W-:Y:S01]  /*d690*/  LEA.HI.X.SX32 R3, R19, R4, 0x1, P6 ;  /* 0x0000000413037211 */ /* 0x000fe200030f0eff */
[----:B------:R-:W-:Y:S04]  /*d6a0*/  STL [R1+0xa18], R8 ;  /* 0x000a180801007387 */ /* 0x000fe80000100800 */
[----:B------:R-:W-:Y:S04]  /*d6b0*/  STL [R1+0xa58], R7 ;  /* 0x000a580701007387 */ /* 0x000fe80000100800 */
[----:B------:R0:W-:Y:S04]  /*d6c0*/  STL [R1+0xa78], R6 ;  /* 0x000a780601007387 */ /* 0x0001e80000100800 */
[----:B------:R-:W1:Y:S04]  /*d6d0*/  S2R R19, SR_TID.X ;  /* 0x0000000000137919 */ /* 0x000e680000002100 */
[----:B------:R2:W-:Y:S04]  /*d6e0*/  STL [R1+0xa90], R5 ;  /* 0x000a900501007387 */ /* 0x0005e80000100800 */
[----:B------:R-:W-:Y:S04]  /*d6f0*/  STL [R1+0x140], RZ ;  /* 0x000140ff01007387 */ /* 0x000fe80000100800 */
[----:B------:R3:W-:Y:S04]  /*d700*/  STL [R1+0xa88], R3 ;  /* 0x000a880301007387 */ /* 0x0007e80000100800 */
[----:B------:R4:W-:Y:S04]  /*d710*/  STL [R1+0x144], RZ ;  /* 0x000144ff01007387 */ /* 0x0009e80000100800 */
[----:B------:R4:W-:Y:S04]  /*d720*/  STL [R1+0x148], RZ ;  /* 0x000148ff01007387 */ /* 0x0009e80000100800 */
[----:B------:R4:W-:Y:S04]  /*d730*/  STL [R1+0x14c], RZ ;  /* 0x00014cff01007387 */ /* 0x0009e80000100800 */
[----:B------:R4:W-:Y:S04]  /*d740*/  STL [R1+0x130], RZ ;  /* 0x000130ff01007387 */ /* 0x0009e80000100800 */
[----:B------:R-:W0:Y:S04]  /*d750*/  S2R R20, SR_TID.X ;  /* 0x0000000000147919 */ /* 0x000e280000002100 */
[----:B------:R4:W-:Y:S04]  /*d760*/  STL [R1+0x134], RZ ;  /* 0x000134ff01007387 */ /* 0x0009e80000100800 */
        /* <DEDUP_REMOVED lines=11> */
[----:B------:R4:W-:Y:S01]  /*d820*/  STL [R1+0x114], RZ ;  /* 0x000114ff01007387 */ /* 0x0009e20000100800 */
[----:B-1----:R-:W-:-:S03]  /*d830*/  LOP3.LUT R19, R19, 0x3f, RZ, 0xc0, !PT ;  /* 0x0000003f13137812 */ /* 0x002fc600078ec0ff */
[----:B------:R4:W-:Y:S04]  /*d840*/  STL [R1+0x118], RZ ;  /* 0x000118ff01007387 */ /* 0x0009e80000100800 */
[----:B------:R4:W-:Y:S04]  /*d850*/  STL [R1+0x11c], RZ ;  /* 0x00011cff01007387 */ /* 0x0009e80000100800 */
[----:B------:R4:W-:Y:S04]  /*d860*/  STL [R1+0x100], RZ ;  /* 0x000100ff01007387 */ /* 0x0009e80000100800 */
[----:B------:R4:W-:Y:S04]  /*d870*/  STL [R1+0x104], RZ ;  /* 0x000104ff01007387 */ /* 0x0009e80000100800 */
[----:B------:R4:W-:Y:S01]  /*d880*/  STL [R1+0x108], RZ ;  /* 0x000108ff01007387 */ /* 0x0009e20000100800 */
[----:B0-----:R-:W-:-:S03]  /*d890*/  IMAD.SHL.U32 R6, R19, 0x2, RZ ;  /* 0x0000000213067824 */ /* 0x001fc600078e00ff */
[----:B------:R4:W-:Y:S04]  /*d8a0*/  STL [R1+0x10c], RZ ;  /* 0x00010cff01007387 */ /* 0x0009e80000100800 */
[----:B------:R4:W-:Y:S01]  /*d8b0*/  STL [R1+0xf0], RZ ;  /* 0x0000f0ff01007387 */ /* 0x0009e20000100800 */
[----:B------:R-:W-:-:S03]  /*d8c0*/  LOP3.LUT R19, R20, 0x7, RZ, 0xc0, !PT ;  /* 0x0000000714137812 */ /* 0x000fc600078ec0ff */
[----:B------:R4:W-:Y:S04]  /*d8d0*/  STL [R1+0xf4], RZ ;  /* 0x0000f4ff01007387 */ /* 0x0009e80000100800 */
[----:B------:R4:W-:Y:S04]  /*d8e0*/  STL [R1+0xf8], RZ ;  /* 0x0000f8ff01007387 */ /* 0x0009e80000100800 */
[----:B------:R4:W-:Y:S01]  /*d8f0*/  STL [R1+0xfc], RZ ;  /* 0x0000fcff01007387 */ /* 0x0009e20000100800 */
[----:B--2---:R-:W-:Y:S01]  /*d900*/  LOP3.LUT R5, R6, 0x10, RZ, 0x3c, !PT ;  /* 0x0000001006057812 */ /* 0x004fe200078e3cff */
[----:B------:R-:W-:Y:S01]  /*d910*/  IMAD.SHL.U32 R5, R20, 0x40, RZ ;  /* 0x0000004014057824 */ /* 0x000fe200078e00ff */
[----:B------:R-:W-:Y:S01]  /*d920*/  LOP3.LUT R4, R6, 0x30, RZ, 0x3c, !PT ;  /* 0x0000003006047812 */ /* 0x000fe200078e3cff */
[----:B------:R-:W-:-:S02]  /*d930*/  IMAD.SHL.U32 R4, R20, 0x2, RZ ;  /* 0x0000000214047824 */ /* 0x000fc400078e00ff */
[C---:B------:R-:W-:Y:S02]  /*d940*/  IMAD R20, R19.reuse, 0x90, RZ ;  /* 0x0000009013147824 */ /* 0x040fe400078e02ff */
[----:B------:R-:W-:-:S03]  /*d950*/  IMAD R19, R19, 0x110, RZ ;  /* 0x0000011013137824 */ /* 0x000fc600078e02ff */
[--C-:B------:R-:W-:Y:S02]  /*d960*/  LOP3.LUT R20, R20, 0x10, R4.reuse, 0x78, !PT ;  /* 0x0000001014147812 */ /* 0x100fe400078e7804 */
[----:B------:R-:W-:Y:S02]  /*d970*/  LOP3.LUT R19, R19, 0x30, R4, 0x78, !PT ;  /* 0x0000003013137812 */ /* 0x000fe400078e7804 */
[----:B---3--:R-:W-:Y:S02]  /*d980*/  LOP3.LUT R3, R6, 0x20, RZ, 0x3c, !PT ;  /* 0x0000002006037812 */ /* 0x008fe400078e3cff */
[--C-:B------:R-:W-:Y:S02]  /*d990*/  LOP3.LUT R20, R20, 0x400, R5.reuse, 0xf8, !PT ;  /* 0x0000040014147812 */ /* 0x100fe400078ef805 */
[----:B------:R-:W-:Y:S02]  /*d9a0*/  LOP3.LUT R3, R6, 0x40, RZ, 0x3c, !PT ;  /* 0x0000004006037812 */ /* 0x000fe400078e3cff */
[----:B------:R-:W-:-:S02]  /*d9b0*/  LOP3.LUT R19, R19, 0x800, R5, 0xf8, !PT ;  /* 0x0000080013137812 */ /* 0x000fc400078ef805 */
[C---:B------:R-:W-:Y:S02]  /*d9c0*/  LOP3.LUT R3, R6.reuse, 0x60, RZ, 0x3c, !PT ;  /* 0x0000006006037812 */ /* 0x040fe400078e3cff */
[----:B------:R-:W-:Y:S02]  /*d9d0*/  LOP3.LUT R3, R6, 0x70, RZ, 0x3c, !PT ;  /* 0x0000007006037812 */ /* 0x000fe400078e3cff */
[----:B------:R-:W-:Y:S02]  /*d9e0*/  LOP3.LUT R3, R20, 0x20, RZ, 0x3c, !PT ;  /* 0x0000002014037812 */ /* 0x000fe400078e3cff */
[----:B------:R-:W-:Y:S02]  /*d9f0*/  LOP3.LUT R7, R6, 0x50, RZ, 0x3c, !PT ;  /* 0x0000005006077812 */ /* 0x000fe400078e3cff */
[C---:B------:R-:W-:Y:S02]  /*da00*/  LOP3.LUT R5, R20.reuse, 0x40, RZ, 0x3c, !PT ;  /* 0x0000004014057812 */ /* 0x040fe400078e3cff */
[----:B------:R-:W-:-:S02]  /*da10*/  LOP3.LUT R4, R20, 0x60, RZ, 0x3c, !PT ;  /* 0x0000006014047812 */ /* 0x000fc400078e3cff */
[----:B----4-:R-:W-:Y:S02]  /*da20*/  LOP3.LUT R3, R19, 0x40, RZ, 0x3c, !PT ;  /* 0x0000004013037812 */ /* 0x010fe400078e3cff */
.L_x_2:
[----:B-----5:R-:W2:Y:S01]  /*da30*/  LDL R5, [R1+0x208] ;  /* 0x0002080001057983 */ /* 0x020ea20000100800 */
[----:B------:R-:W-:-:S03]  /*da40*/  IMAD.MOV.U32 R13, RZ, RZ, c[0x0][0x180] ;  /* 0x00006000ff0d7624 */ /* 0x000fc600078e00ff */
[----:B0-2---:R0:W-:Y:S04]  /*da50*/  STL [R1+0x18bc], R5 ;  /* 0x0018bc0501007387 */ /* 0x0051e80000100800 */
[----:B------:R-:W2:Y:S04]  /*da60*/  LDL R4, [R1+0x20c] ;  /* 0x00020c0001047983 */ /* 0x000ea80000100800 */
[----:B0-----:R-:W3:Y:S04]  /*da70*/  LDL R5, [R1+0x33c] ;  /* 0x00033c0001057983 */ /* 0x001ee80000100800 */
        /* <DEDUP_REMOVED lines=107> */
[----:B------:R-:W-:Y:S01]  /*e130*/  STL [R1+0x1634], R0 ;  /* 0x0016340001007387 */ /* 0x000fe20000100800 */
[----:B---3--:R-:W-:-:S03]  /*e140*/  IMAD R13, R5, -0x80, R13 ;  /* 0xffffff80050d7824 */ /* 0x008fc600078e020d */
[----:B------:R-:W-:Y:S04]  /*e150*/  STL [R1+0xd30], R2 ;  /* 0x000d300201007387 */ /* 0x000fe80000100800 */
[----:B------:R-:W-:Y:S04]  /*e160*/  STL [R1+0x172c], R2 ;  /* 0x00172c0201007387 */ /* 0x000fe80000100800 */
[----:B------:R-:W-:Y:S04]  /*e170*/  STL [R1+0x1730], R2 ;  /* 0x0017300201007387 */ /* 0x000fe80000100800 */
[----:B------:R-:W-:Y:S04]  /*e180*/  STL [R1+0x1734], R2 ;  /* 0x0017340201007387 */ /* 0x000fe80000100800 */
[----:B------:R-:W2:Y:S01]  /*e190*/  LDL.LU R5, [R1+0x18bc] ;  /* 0x0018bc0001057983 */ /* 0x000ea20000300800 */
[----:B------:R-:W-:-:S02]  /*e1a0*/  ISETP.GT.AND P0, PT, R13, RZ, PT ;  /* 0x000000ff0d00720c */ /* 0x000fc40003f04270 */
[----:B0-----:R-:W-:-:S11]  /*e1b0*/  PRMT R12, RZ, 0x7610, R12 ;  /* 0x00007610ff0c7816 */ /* 0x001fd6000000000c */
[----:B--2---:R-:W2:Y:S01]  /*e1c0*/  @P0 LDG.E.U16 R12, [R4.64] ;  /* 0x00000004040c0981 */ /* 0x004ea2000c1e1500 */
[----:B------:R-:W-:-:S03]  /*e1d0*/  ISETP.GT.AND P1, PT, R13, 0x1, PT ;  /* 0x000000010d00780c */ /* 0x000fc60003f24270 */
[----:B--2---:R0:W-:Y:S04]  /*e1e0*/  STL [R1+0x28], R12 ;  /* 0x0000280c01007387 */ /* 0x0041e80000100800 */
[----:B0-----:R-:W2:Y:S04]  /*e1f0*/  LDL.LU R12, [R1+0x18b8] ;  /* 0x0018b800010c7983 */ /* 0x001ea80000300800 */
[----:B------:R-:W3:Y:S04]  /*e200*/  LDL R4, [R1+0xa90] ;  /* 0x000a900001047983 */ /* 0x000ee80000100800 */
[----:B------:R-:W3:Y:S01]  /*e210*/  LDL R5, [R1+0xa94] ;  /* 0x000a940001057983 */ /* 0x000ee20000100800 */
[----:B------:R-:W-:-:S02]  /*e220*/  PRMT R17, RZ, 0x7610, R17 ;  /* 0x00007610ff117816 */ /* 0x000fc40000000011 */
[----:B---3--:R-:W-:-:S04]  /*e230*/  @P1 LOP3.LUT R5, R5, R4, RZ, 0x3c, !PT ;  /* 0x0000000405051212 */ /* 0x008fc800078e3cff */
[----:B------:R-:W-:-:S04]  /*e240*/  @P1 LOP3.LUT R4, R5, R4, RZ, 0x3c, !PT ;  /* 0x0000000405041212 */ /* 0x000fc800078e3cff */
[----:B------:R-:W-:-:S05]  /*e250*/  @P1 LOP3.LUT R5, R5, R4, RZ, 0x3c, !PT ;  /* 0x0000000405051212 */ /* 0x000fca00078e3cff */
[----:B------:R-:W3:Y:S01]  /*e260*/  @P1 LDG.E.U16 R17, [R4.64] ;  /* 0x0000000404111981 */ /* 0x000ee2000c1e1500 */
[----:B------:R-:W-:-:S03]  /*e270*/  ISETP.GT.AND P2, PT, R13, 0x2, PT ;  /* 0x000000020d00780c */ /* 0x000fc60003f44270 */
[----:B---3--:R0:W-:Y:S04]  /*e280*/  STL [R1+0x38], R17 ;  /* 0x0000381101007387 */ /* 0x0081e80000100800 */
[----:B0-----:R-:W3:Y:S04]  /*e290*/  LDL.LU R17, [R1+0x18b4] ;  /* 0x0018b40001117983 */ /* 0x001ee80000300800 */
[----:B------:R-:W4:Y:S04]  /*e2a0*/  LDL R4, [R1+0xa88] ;  /* 0x000a880001047983 */ /* 0x000f280000100800 */
[----:B------:R-:W4:Y:S01]  /*e2b0*/  LDL R5, [R1+0xa8c] ;  /* 0x000a8c0001057983 */ /* 0x000f220000100800 */
[----:B--2---:R-:W-:-:S02]  /*e2c0*/  PRMT R12, RZ, 0x7610, R12 ;  /* 0x00007610ff0c7816 */ /* 0x004fc4000000000c */
[----:B----4-:R-:W-:-:S04]  /*e2d0*/  @P2 LOP3.LUT R5, R5, R4, RZ, 0x3c, !PT ;  /* 0x0000000405052212 */ /* 0x010fc800078e3cff */
[----:B------:R-:W-:-:S04]  /*e2e0*/  @P2 LOP3.LUT R4, R5, R4, RZ, 0x3c, !PT ;  /* 0x0000000405042212 */ /* 0x000fc800078e3cff */
[----:B------:R-:W-:-:S05]  /*e2f0*/  @P2 LOP3.LUT R5, R5, R4, RZ, 0x3c, !PT ;  /* 0x0000000405052212 */ /* 0x000fca00078e3cff */
[----:B------:R-:W2:Y:S01]  /*e300*/  @P2 LDG.E.U16 R12, [R4.64] ;  /* 0x00000004040c2981 */ /* 0x000ea2000c1e1500 */
[----:B------:R-:W-:-:S03]  /*e310*/  ISETP.GT.AND P3, PT, R13, 0x3, PT ;  /* 0x000000030d00780c */ /* 0x000fc60003f64270 */
[----:B--2---:R0:W-:Y:S04]  /*e320*/  STL [R1+0x2c4], R12 ;  /* 0x0002c40c01007387 */ /* 0x0041e80000100800 */
[----:B0-----:R-:W2:Y:S04]  /*e330*/  LDL.LU R12, [R1+0x18b0] ;  /* 0x0018b000010c7983 */ /* 0x001ea80000300800 */
[----:B------:R-:W4:Y:S04]  /*e340*/  LDL R4, [R1+0xa80] ;  /* 0x000a800001047983 */ /* 0x000f280000100800 */
[----:B------:R-:W4:Y:S01]  /*e350*/  LDL R5, [R1+0xa84] ;  /* 0x000a840001057983 */ /* 0x000f220000100800 */
[----:B---3--:R-:W-:-:S02]  /*e360*/  PRMT R17, RZ, 0x7610, R17 ;  /* 0x00007610ff117816 */ /* 0x008fc40000000011 */
[----:B----4-:R-:W-:-:S04]  /*e370*/  @P3 LOP3.LUT R5, R5, R4, RZ, 0x3c, !PT ;  /* 0x0000000405053212 */ /* 0x010fc800078e3cff */
        /* <DEDUP_REMOVED lines=292> */
[----:B------:R0:W2:Y:S04]  /*f5c0*/  @P0 LDG.E.U16 R12, [R4.64] ;  /* 0x00000004040c0981 */ /* 0x0000a8000c1e1500 */
[----:B0-----:R-:W4:Y:S04]  /*f5d0*/  LDL R4, [R1+0x990] ;  /* 0x0009900001047983 */ /* 0x001f280000100800 */
[----:B------:R-:W4:Y:S01]  /*f5e0*/  LDL R5, [R1+0x994] ;  /* 0x0009940001057983 */ /* 0x000f220000100800 */
[----:B------:R-:W-:Y:S02]  /*f5f0*/  ISETP.GT.AND P1, PT, R13, 0x21, PT ;  /* 0x000000210d00780c */ /* 0x000fe40003f24270 */
[----:B------:R-:W-:-:S11]  /*f600*/  PRMT R18, RZ, 0x7610, R18 ;  /* 0x00007610ff127816 */ /* 0x000fd60000000012 */
[----:B----4-:R-:W-:-:S04]  /*f610*/  @P1 LOP3.LUT R5, R5, R4, RZ, 0x3c, !PT ;  /* 0x0000000405051212 */ /* 0x010fc800078e3cff */
[----:B------:R-:W-:-:S04]  /*f620*/  @P1 LOP3.LUT R4, R5, R4, RZ, 0x3c, !PT ;  /* 0x0000000405041212 */ /* 0x000fc800078e3cff */
[----:B------:R-:W-:-:S05]  /*f630*/  @P1 LOP3.LUT R5, R5, R4, RZ, 0x3c, !PT ;  /* 0x0000000405051212 */ /* 0x000fca00078e3cff */
[----:B------:R-:W4:Y:S04]  /*f640*/  @P1 LDG.E.U16 R18, [R4.64] ;  /* 0x0000000404121981 */ /* 0x000f28000c1e1500 */
[----:B--2---:R-:W-:Y:S04]  /*f650*/  STL [R1+0x1708], R12 ;  /* 0x0017080c01007387 */ /* 0x004fe80000100800 */
[----:B------:R-:W-:Y:S01]  /*f660*/  STL [R1+0x170c], R12 ;  /* 0x00170c0c01007387 */ /* 0x000fe20000100800 */
[----:B------:R-:W-:-:S03]  /*f670*/  ISETP.GT.AND P2, PT, R13, 0x22, PT ;  /* 0x000000220d00780c */ /* 0x000fc60003f44270 */
[----:B----4-:R0:W-:Y:S04]  /*f680*/  STL [R1+0x24], R18 ;  /* 0x0000241201007387 */ /* 0x0101e80000100800 */
        /* <DEDUP_REMOVED lines=67> */
[----:B------:R0:W3:Y:S04]  /*fac0*/  @P0 LDG.E.U16 R17, [R4.64] ;  /* 0x0000000404110981 */ /* 0x0000e8000c1e1500 */
        /* <DEDUP_REMOVED lines=8> */
[----:B---3--:R-:W-:Y:S04]  /*fb50*/  STL [R1+0x1710], R17 ;  /* 0x0017101101007387 */ /* 0x008fe80000100800 */
[----:B------:R-:W-:Y:S01]  /*fb60*/  STL [R1+0x1714], R17 ;  /* 0x0017141101007387 */ /* 0x000fe20000100800 */
[----:B------:R-:W-:-:S03]  /*fb70*/  ISETP.GT.AND P2, PT, R13, 0x2a, PT ;  /* 0x0000002a0d00780c */ /* 0x000fc60003f44270 */
[----:B----4-:R0:W-:Y:S04]  /*fb80*/  STL [R1+0x1c], R19 ;  /* 0x00001c1301007387 */ /* 0x0101e80000100800 */
        /* <DEDUP_REMOVED lines=77> */
[----:B------:R-:W-:Y:S04]  /*10060*/  STL [R1+0x1718], R18 ;  /* 0x0017181201007387 */ /* 0x000fe80000100800 */
[----:B------:R-:W-:Y:S04]  /*10070*/  STL [R1+0x171c], R18 ;  /* 0x00171c1201007387 */ /* 0x000fe80000100800 */
[----:B----4-:R0:W-:Y:S04]  /*10080*/  STL [R1+0x10], R11 ;  /* 0x0000100b01007387 */ /* 0x0101e80000100800 */
[----:B0-----:R-:W2:Y:S04]  /*10090*/  LDL.LU R11, [R1+0x1800] ;  /* 0x00180000010b7983 */ /* 0x001ea80000300800 */
[----:B------:R-:W4:Y:S04]  /*100a0*/  LDL R4, [R1+0x908] ;  /* 0x0009080001047983 */ /* 0x000f280000100800 */
[----:B------:R-:W4:Y:S01]  /*100b0*/  LDL R5, [R1+0x90c] ;  /* 0x00090c0001057983 */ /* 0x000f220000100800 */
[----:B------:R-:W-:-:S02]  /*100c0*/  ISETP.GT.AND P2, PT, R13, 0x32, PT ;  /* 0x000000320d00780c */ /* 0x000fc40003f44270 */
[----:B---3--:R-:W-:-:S11]  /*100d0*/  PRMT R19, RZ, 0x7610, R19 ;  /* 0x00007610ff137816 */ /* 0x008fd60000000013 */
        /* <DEDUP_REMOVED lines=73> */
[----:B------:R-:W-:Y:S04]  /*10570*/  STL [R1+0x1720], R19 ;  /* 0x0017201301007387 */ /* 0x000fe80000100800 */
[----:B------:R-:W-:Y:S04]  /*10580*/  STL [R1+0x1724], R19 ;  /* 0x0017241301007387 */ /* 0x000fe80000100800 */
[----:B------:R-:W-:Y:S04]  /*10590*/  STL [R1+0x1728], R19 ;  /* 0x0017281301007387 */ /* 0x000fe80000100800 */
[----:B----4-:R0:W-:Y:S04]  /*105a0*/  STL [R1], R21 ;  /* 0x0000001501007387 */ /* 0x0101e80000100800 */
[----:B0-----:R-:W3:Y:S04]  /*105b0*/  LDL.LU R21, [R1+0x17e4] ;  /* 0x0017e40001157983 */ /* 0x001ee80000300800 */
[----:B------:R-:W4:Y:S04]  /*105c0*/  LDL R4, [R1+0x8c8] ;  /* 0x0008c80001047983 */ /* 0x000f280000100800 */
[----:B------:R-:W4:Y:S01]  /*105d0*/  LDL R5, [R1+0x8cc] ;  /* 0x0008cc0001057983 */ /* 0x000f220000100800 */
[----:B------:R-:W-:-:S02]  /*105e0*/  ISETP.GT.AND P2, PT, R13, 0x3a, PT ;  /* 0x0000003a0d00780c */ /* 0x000fc40003f44270 */
[----:B--2---:R-:W-:-:S11]  /*105f0*/  PRMT R11, RZ, 0x7610, R11 ;  /* 0x00007610ff0b7816 */ /* 0x004fd6000000000b */
        /* <DEDUP_REMOVED lines=67> */
[----:B---3--:R-:W-:Y:S01]  /*10a30*/  PRMT R21, RZ, 0x7610, R21 ;  /* 0x00007610ff157816 */ /* 0x008fe20000000015 */
[----:B--2---:R-:W-:Y:S10]  /*10a40*/  STL [R1+0x16fc], R11 ;  /* 0x0016fc0b01007387 */ /* 0x004ff40000100800 */
[----:B----4-:R-:W-:-:S04]  /*10a50*/  @P1 LOP3.LUT R5, R5, R4, RZ, 0x3c, !PT ;  /* 0x0000000405051212 */ /* 0x010fc800078e3cff */
[----:B------:R-:W-:-:S04]  /*10a60*/  @P1 LOP3.LUT R4, R5, R4, RZ, 0x3c, !PT ;  /* 0x0000000405041212 */ /* 0x000fc800078e3cff */
[----:B------:R-:W-:-:S05]  /*10a70*/  @P1 LOP3.LUT R5, R5, R4, RZ, 0x3c, !PT ;  /* 0x0000000405051212 */ /* 0x000fca00078e3cff */
[----:B------:R0:W2:Y:S04]  /*10a80*/  @P1 LDG.E.U16 R21, [R4.64] ;  /* 0x0000000404151981 */ /* 0x0000a8000c1e1500 */
[----:B0-----:R-:W3:Y:S04]  /*10a90*/  LDL R4, [R1+0x888] ;  /* 0x0008880001047983 */ /* 0x001ee80000100800 */
[----:B------:R-:W3:Y:S01]  /*10aa0*/  LDL R5, [R1+0x88c] ;  /* 0x00088c0001057983 */ /* 0x000ee20000100800 */
[----:B------:R-:W-:Y:S02]  /*10ab0*/  ISETP.GT.AND P2, PT, R13, 0x42, PT ;  /* 0x000000420d00780c */ /* 0x000fe40003f44270 */
[----:B------:R-:W-:-:S11]  /*10ac0*/  PRMT R10, RZ, 0x7610, R10 ;  /* 0x00007610ff0a7816 */ /* 0x000fd6000000000a */
[----:B---3--:R-:W-:-:S04]  /*10ad0*/  @P2 LOP3.LUT R5, R5, R4, RZ, 0x3c, !PT ;  /* 0x0000000405052212 */ /* 0x008fc800078e3cff */
[----:B------:R-:W-:-:S04]  /*10ae0*/  @P2 LOP3.LUT R4, R5, R4, RZ, 0x3c, !PT ;  /* 0x0000000405042212 */ /* 0x000fc800078e3cff */
[----:B------:R-:W-:-:S05]  /*10af0*/  @P2 LOP3.LUT R5, R5, R4, RZ, 0x3c, !PT ;  /* 0x0000000405052212 */ /* 0x000fca00078e3cff */
[----:B------:R-:W3:Y:S04]  /*10b00*/  @P2 LDG.E.U16 R10, [R4.64] ;  /* 0x00000004040a2981 */ /* 0x000ee8000c1e1500 */
[----:B--2---:R-:W-:Y:S01]  /*10b10*/  STL [R1+0x16c0], R21 ;  /* 0x0016c01501007387 */ /* 0x004fe20000100800 */
[----:B------:R-:W-:-:S03]  /*10b20*/  ISETP.GT.AND P3, PT, R13, 0x43, PT ;  /* 0x000000430d00780c */ /* 0x000fc60003f64270 */
[----:B---3--:R0:W-:Y:S04]  /*10b30*/  STL [R1+0x21c], R10 ;  /* 0x00021c0a01007387 */ /* 0x0081e80000100800 */
        /* <DEDUP_REMOVED lines=61> */
[----:B---3--:R-:W-:-:S11]  /*10f10*/  PRMT R27, RZ, 0x7610, R27 ;  /* 0x00007610ff1b7816 */ /* 0x008fd6000000001b */
        /* <DEDUP_REMOVED lines=19> */
[----:B------:R-:W-:-:S02]  /*11050*/  PRMT R24, RZ, 0x7610, R24 ;  /* 0x00007610ff187816 */ /* 0x000fc40000000018 */
[----:B----4-:R-:W-:-:S04]  /*11060*/  @P3 LOP3.LUT R5, R5, R4, RZ, 0x3c, !PT ;  /* 0x0000000405053212 */ /* 0x010fc800078e3cff */
[----:B------:R-:W-:-:S04]  /*11070*/  @P3 LOP3.LUT R4, R5, R4, RZ, 0x3c, !PT ;  /* 0x0000000405043212 */ /* 0x000fc800078e3cff */
[----:B------:R-:W-:-:S05]  /*11080*/  @P3 LOP3.LUT R5, R5, R4, RZ, 0x3c, !PT ;  /* 0x0000000405053212 */ /* 0x000fca00078e3cff */
[----:B------:R-:W4:Y:S01]  /*11090*/  @P3 LDG.E.U16 R24, [R4.64] ;  /* 0x0000000404183981 */ /* 0x000f22000c1e1500 */
[----:B------:R-:W-:-:S03]  /*110a0*/  ISETP.GT.AND P0, PT, R13, 0x4c, PT ;  /* 0x0000004c0d00780c */ /* 0x000fc60003f04270 */
[----:B----4-:R0:W-:Y:S04]  /*110b0*/  STL [R1+0x250], R24 ;  /* 0x0002501801007387 */ /* 0x0101e80000100800 */
[----:B0-----:R-:W4:Y:S04]  /*110c0*/  LDL.LU R24, [R1+0x17ac] ;  /* 0x0017ac0001187983 */ /* 0x001f280000300800 */
[----:B------:R-:W2:Y:S04]  /*110d0*/  LDL R4, [R1+0x838] ;  /* 0x0008380001047983 */ /* 0x000ea80000100800 */
[----:B------:R-:W2:Y:S01]  /*110e0*/  LDL R5, [R1+0x83c] ;  /* 0x00083c0001057983 */ /* 0x000ea20000100800 */
[----:B---3--:R-:W-:-:S02]  /*110f0*/  PRMT R9, RZ, 0x7610, R9 ;  /* 0x00007610ff097816 */ /* 0x008fc40000000009 */
[----:B--2---:R-:W-:-:S04]  /*11100*/  @P0 LOP3.LUT R5, R5, R4, RZ, 0x3c, !PT ;  /* 0x0000000405050212 */ /* 0x004fc800078e3cff */
[----:B------:R-:W-:-:S04]  /*11110*/  @P0 LOP3.LUT R4, R5, R4, RZ, 0x3c, !PT ;  /* 0x0000000405040212 */ /* 0x000fc800078e3cff */
[----:B------:R-:W-:-:S05]  /*11120*/  @P0 LOP3.LUT R5, R5, R4, RZ, 0x3c, !PT ;  /* 0x0000000405050212 */ /* 0x000fca00078e3cff */
[----:B------:R-:W2:Y:S01]  /*11130*/  @P0 LDG.E.U16 R9, [R4.64] ;  /* 0x0000000404090981 */ /* 0x000ea2000c1e1500 */
[----:B------:R-:W-:-:S03]  /*11140*/  ISETP.GT.AND P1, PT, R13, 0x4d, PT ;  /* 0x0000004d0d00780c */ /* 0x000fc60003f24270 */
[----:B--2---:R0:W-:Y:S04]  /*11150*/  STL [R1+0x270], R9 ;  /* 0x0002700901007387 */ /* 0x0041e80000100800 */
[----:B0-----:R-:W2:Y:S04]  /*11160*/  LDL.LU R9, [R1+0x17a8] ;  /* 0x0017a80001097983 */ /* 0x001ea80000300800 */
[----:B------:R-:W3:Y:S04]  /*11170*/  LDL R4, [R1+0x830] ;  /* 0x0008300001047983 */ /* 0x000ee80000100800 */
[----:B------:R-:W3:Y:S01]  /*11180*/  LDL R5, [R1+0x834] ;  /* 0x0008340001057983 */ /* 0x000ee20000100800 */
[----:B----4-:R-:W-:-:S02]  /*11190*/  PRMT R24, RZ, 0x7610, R24 ;  /* 0x00007610ff187816 */ /* 0x010fc40000000018 */
        /* <DEDUP_REMOVED lines=115> */
[----:B--2---:R-:W-:-:S11]  /*118d0*/  PRMT R25, RZ, 0x7610, R25 ;  /* 0x00007610ff197816 */ /* 0x004fd60000000019 */
        /* <DEDUP_REMOVED lines=40> */
[----:B------:R-:W-:-:S02]  /*11b60*/  PRMT R22, RZ, 0x7610, R22 ;  /* 0x00007610ff167816 */ /* 0x000fc40000000016 */
[----:B--2---:R-:W-:-:S04]  /*11b70*/  @P1 LOP3.LUT R5, R5, R4, RZ, 0x3c, !PT ;  /* 0x0000000405051212 */ /* 0x004fc800078e3cff */
[----:B------:R-:W-:-:S04]  /*11b80*/  @P1 LOP3.LUT R4, R5, R4, RZ, 0x3c, !PT ;  /* 0x0000000405041212 */ /* 0x000fc800078e3cff */
[----:B------:R-:W-:-:S05]  /*11b90*/  @P1 LOP3.LUT R5, R5, R4, RZ, 0x3c, !PT ;  /* 0x0000000405051212 */ /* 0x000fca00078e3cff */
[----:B------:R-:W2:Y:S01]  /*11ba0*/  @P1 LDG.E.U16 R22, [R4.64] ;  /* 0x0000000404161981 */ /* 0x000ea2000c1e1500 */
[----:B------:R-:W-:-:S03]  /*11bb0*/  ISETP.GT.AND P0, PT, R13, 0x5e, PT ;  /* 0x0000005e0d00780c */ /* 0x000fc60003f04270 */
[----:B--2---:R0:W-:Y:S04]  /*11bc0*/  STL [R1+0x238], R22 ;  /* 0x0002381601007387 */ /* 0x0041e80000100800 */
[----:B0-----:R-:W2:Y:S04]  /*11bd0*/  LDL.LU R22, [R1+0x1774] ;  /* 0x0017740001167983 */ /* 0x001ea80000300800 */
[----:B------:R-:W2:Y:S04]  /*11be0*/  LDL R4, [R1+0x7a8] ;  /* 0x0007a80001047983 */ /* 0x000ea80000100800 */
[----:B------:R-:W2:Y:S01]  /*11bf0*/  LDL R5, [R1+0x7ac] ;  /* 0x0007ac0001057983 */ /* 0x000ea20000100800 */
[----:B------:R-:W-:-:S02]  /*11c00*/  PRMT R15, RZ, 0x7610, R15 ;  /* 0x00007610ff0f7816 */ /* 0x000fc4000000000f */
[----:B--2---:R-:W-:-:S04]  /*11c10*/  @P0 LOP3.LUT R5, R5, R4, RZ, 0x3c, !PT ;  /* 0x0000000405050212 */ /* 0x004fc800078e3cff */
[----:B------:R-:W-:-:S04]  /*11c20*/  @P0 LOP3.LUT R4, R5, R4, RZ, 0x3c, !PT ;  /* 0x0000000405040212 */ /* 0x000fc800078e3cff */
[----:B------:R-:W-:-:S05]  /*11c30*/  @P0 LOP3.LUT R5, R5, R4, RZ, 0x3c, !PT ;  /* 0x0000000405050212 */ /* 0x000fca00078e3cff */
[----:B------:R0:W2:Y:S04]  /*11c40*/  @P0 LDG.E.U16 R15, [R4.64] ;  /* 0x00000004040f0981 */ /* 0x0000a8000c1e1500 */
[----:B0-----:R-:W2:Y:S04]  /*11c50*/  LDL R4, [R1+0x7a0] ;  /* 0x0007a00001047983 */ /* 0x001ea80000100800 */
[----:B------:R-:W2:Y:S01]  /*11c60*/  LDL R5, [R1+0x7a4] ;  /* 0x0007a40001057983 */ /* 0x000ea20000100800 */
[----:B------:R-:W-:Y:S02]  /*11c70*/  ISETP.GT.AND P1, PT, R13, 0x5f, PT ;  /* 0x0000005f0d00780c */ /* 0x000fe40003f24270 */
[----:B------:R-:W-:-:S11]  /*11c80*/  PRMT R29, RZ, 0x7610, R29 ;  /* 0x00007610ff1d7816 */ /* 0x000fd6000000001d */
[----:B--2---:R-:W-:-:S04]  /*11c90*/  @P1 LOP3.LUT R5, R5, R4, RZ, 0x3c, !PT ;  /* 0x0000000405051212 */ /* 0x004fc800078e3cff */
[----:B------:R-:W-:-:S04]  /*11ca0*/  @P1 LOP3.LUT R4, R5, R4, RZ, 0x3c, !PT ;  /* 0x0000000405041212 */ /* 0x000fc800078e3cff */
[----:B------:R-:W-:-:S05]  /*11cb0*/  @P1 LOP3.LUT R5, R5, R4, RZ, 0x3c, !PT ;  /* 0x0000000405051212 */ /* 0x000fca00078e3cff */
[----:B------:R-:W2:Y:S04]  /*11cc0*/  @P1 LDG.E.U16 R29, [R4.64] ;  /* 0x00000004041d1981 */ /* 0x000ea8000c1e1500 */
[----:B------:R0:W-:Y:S04]  /*11cd0*/  STL [R1+0x230], R15 ;  /* 0x0002300f01007387 */ /* 0x0001e80000100800 */
[----:B0-----:R-:W3:Y:S04]  /*11ce0*/  LDL R15, [R1+0x78c] ;  /* 0x00078c00010f7983 */ /* 0x001ee80000100800 */
[----:B--2---:R0:W-:Y:S04]  /*11cf0*/  STL [R1+0x228], R29 ;  /* 0x0002281d01007387 */ /* 0x0041e80000100800 */
[----:B0-----:R-:W2:Y:S04]  /*11d00*/  LDL.LU R29, [R1+0x1770] ;  /* 0x00177000011d7983 */ /* 0x001ea80000300800 */
[----:B------:R-:W2:Y:S04]  /*11d10*/  LDL R4, [R1+0x798] ;  /* 0x0007980001047983 */ /* 0x000ea80000100800 */
[----:B------:R-:W2:Y:S01]  /*11d20*/  LDL R5, [R1+0x79c] ;  /* 0x00079c0001057983 */ /* 0x000ea20000100800 */
[----:B------:R-:W-:-:S02]  /*11d30*/  ISETP.GT.AND P0, PT, R13, 0x60, PT ;  /* 0x000000600d00780c */ /* 0x000fc40003f04270 */
[----:B----4-:R-:W-:-:S11]  /*11d40*/  PRMT R7, RZ, 0x7610, R7 ;  /* 0x00007610ff077816 */ /* 0x010fd60000000007 */
[----:B--2---:R-:W-:-:S04]  /*11d50*/  @P0 LOP3.LUT R5, R5, R4, RZ, 0x3c, !PT ;  /* 0x0000000405050212 */ /* 0x004fc800078e3cff */
        /* <DEDUP_REMOVED lines=10> */
[----:B------:R0:W4:Y:S04]  /*11e00*/  @P1 LDG.E.U16 R22, [R4.64] ;  /* 0x0000000404161981 */ /* 0x000128000c1e1500 */
[----:B0-----:R-:W2:Y:S01]  /*11e10*/  LDL R5, [R1+0x788] ;  /* 0x0007880001057983 */ /* 0x001ea20000100800 */
[----:B------:R-:W-:Y:S02]  /*11e20*/  ISETP.GT.AND P0, PT, R13, 0x62, PT ;  /* 0x000000620d00780c */ /* 0x000fe40003f04270 */
[----:B------:R-:W-:-:S11]  /*11e30*/  PRMT R29, RZ, 0x7610, R29 ;  /* 0x00007610ff1d7816 */ /* 0x000fd6000000001d */
[----:B---3--:R-:W-:Y:S01]  /*11e40*/  @P0 IMAD.MOV.U32 R4, RZ, RZ, R15 ;  /* 0x000000ffff040224 */ /* 0x008fe200078e000f */
[----:B----4-:R-:W-:Y:S04]  /*11e50*/  STL [R1+0x16b8], R22 ;  /* 0x0016b81601007387 */ /* 0x010fe80000100800 */
[----:B------:R-:W-:Y:S04]  /*11e60*/  STL [R1+0x16d8], R22 ;  /* 0x0016d81601007387 */ /* 0x000fe80000100800 */
[----:B------:R-:W-:Y:S04]  /*11e70*/  STL [R1+0x16dc], R22 ;  /* 0x0016dc1601007387 */ /* 0x000fe80000100800 */
[----:B--2---:R0:W2:Y:S01]  /*11e80*/  @P0 LDG.E.U16 R29, [R4.64] ;  /* 0x00000004041d0981 */ /* 0x0040a2000c1e1500 */
[----:B------:R-:W-:-:S02]  /*11e90*/  ISETP.GT.AND P1, PT, R13, 0x63, PT ;  /* 0x000000630d00780c */ /* 0x000fc40003f24270 */
[----:B------:R-:W-:Y:S01]  /*11ea0*/  PRMT R14, RZ, 0x7610, R14 ;  /* 0x00007610ff0e7816 */ /* 0x000fe2000000000e */
[----:B------:R-:W3:Y:S04]  /*11eb0*/  LDL R15, [R1+0x76c] ;  /* 0x00076c00010f7983 */ /* 0x000ee80000100800 */
[----:B0-----:R-:W4:Y:S04]  /*11ec0*/  LDL R4, [R1+0x780] ;  /* 0x0007800001047983 */ /* 0x001f280000100800 */
[----:B------:R-:W4:Y:S02]  /*11ed0*/  LDL R5, [R1+0x784] ;  /* 0x0007840001057983 */ /* 0x000f240000100800 */
        /* <DEDUP_REMOVED lines=12> */
[----:B------:R-:W-:-:S11]  /*11fa0*/  PRMT R6, RZ, 0x7610, R6 ;  /* 0x00007610ff067816 */ /* 0x000fd60000000006 */
        /* <DEDUP_REMOVED lines=14> */
[C---:B------:R-:W-:Y:S02]  /*12090*/  ISETP.GT.AND P0, PT, R13.reuse, 0x66, PT ;  /* 0x000000660d00780c */ /* 0x040fe40003f04270 */
[----:B------:R-:W-:Y:S01]  /*120a0*/  PRMT R14, RZ, 0x7610, R14 ;  /* 0x00007610ff0e7816 */ /* 0x000fe2000000000e */
[----:B--2---:R0:W-:Y:S04]  /*120b0*/  STL [R1+0x218], R20 ;  /* 0x0002181401007387 */ /* 0x0041e80000100800 */
[----:B0-----:R-:W2:Y:S04]  /*120c0*/  LDL.LU R20, [R1+0x1764] ;  /* 0x0017640001147983 */ /* 0x001ea80000300800 */
[----:B------:R-:W2:Y:S02]  /*120d0*/  LDL R5, [R1+0x768] ;  /* 0x0007680001057983 */ /* 0x000ea40000100800 */
[----:B---3--:R-:W-:Y:S01]  /*120e0*/  @P0 IMAD.MOV.U32 R4, RZ, RZ, R15 ;  /* 0x000000ffff040224 */ /* 0x008fe200078e000f */
[----:B------:R-:W-:-:S02]  /*120f0*/  ISETP.GT.AND P1, PT, R13, 0x67, PT ;  /* 0x000000670d00780c */ /* 0x000fc40003f24270 */
[----:B------:R-:W-:Y:S01]  /*12100*/  PRMT R28, RZ, 0x7610, R28 ;  /* 0x00007610ff1c7816 */ /* 0x000fe2000000001c */
[----:B------:R-:W3:Y:S04]  /*12110*/  LDL R15, [R1+0x718] ;  /* 0x00071800010f7983 */ /* 0x000ee80000100800 */
[----:B--2---:R0:W2:Y:S04]  /*12120*/  @P0 LDG.E.U16 R14, [R4.64] ;  /* 0x00000004040e0981 */ /* 0x0040a8000c1e1500 */
[----:B0-----:R-:W2:Y:S04]  /*12130*/  LDL R4, [R1+0x760] ;  /* 0x0007600001047983 */ /* 0x001ea80000100800 */
[----:B------:R-:W2:Y:S02]  /*12140*/  LDL R5, [R1+0x764] ;  /* 0x0007640001057983 */ /* 0x000ea40000100800 */
        /* <DEDUP_REMOVED lines=23> */
[----:B------:R0:W4:Y:S01]  /*122c0*/  @P1 LDG.E.U16 R20, [R4.64] ;  /* 0x0000000404141981 */ /* 0x000122000c1e1500 */
[----:B------:R-:W-:Y:S02]  /*122d0*/  ISETP.GT.AND P0, PT, R13, 0x70, PT ;  /* 0x000000700d00780c */ /* 0x000fe40003f04270 */
[----:B0-----:R-:W-:-:S11]  /*122e0*/  PRMT R5, RZ, 0x7610, R5 ;  /* 0x00007610ff057816 */ /* 0x001fd60000000005 */
[----:B---3--:R0:W3:Y:S04]  /*122f0*/  @P0 LDG.E.U16 R5, [R14.64] ;  /* 0x000000040e050981 */ /* 0x0080e8000c1e1500 */
[----:B----4-:R-:W-:Y:S04]  /*12300*/  STL [R1+0x16e8], R20 ;  /* 0x0016e81401007387 */ /* 0x010fe80000100800 */
[----:B------:R-:W-:Y:S04]  /*12310*/  STL [R1+0x16ec], R20 ;  /* 0x0016ec1401007387 */ /* 0x000fe80000100800 */
[----:B0-----:R-:W4:Y:S04]  /*12320*/  LDL R14, [R1+0x6d8] ;  /* 0x0006d800010e7983 */ /* 0x001f280000100800 */
[----:B------:R-:W4:Y:S01]  /*12330*/  LDL R15, [R1+0x6dc] ;  /* 0x0006dc00010f7983 */ /* 0x000f220000100800 */
[----:B------:R-:W-:-:S02]  /*12340*/  ISETP.GT.AND P1, PT, R13, 0x78, PT ;  /* 0x000000780d00780c */ /* 0x000fc40003f24270 */
[----:B------:R-:W-:-:S11]  /*12350*/  PRMT R4, RZ, 0x7610, R4 ;  /* 0x00007610ff047816 */ /* 0x000fd60000000004 */
[----:B----4-:R-:W-:-:S04]  /*12360*/  @P1 LOP3.LUT R15, R15, R14, RZ, 0x3c, !PT ;  /* 0x0000000e0f0f1212 */ /* 0x010fc800078e3cff */
[----:B------:R-:W-:-:S04]  /*12370*/  @P1 LOP3.LUT R14, R15, R14, RZ, 0x3c, !PT ;  /* 0x0000000e0f0e1212 */ /* 0x000fc800078e3cff */
[----:B------:R-:W-:-:S05]  /*12380*/  @P1 LOP3.LUT R15, R15, R14, RZ, 0x3c, !PT ;  /* 0x0000000e0f0f1212 */ /* 0x000fca00078e3cff */
[----:B------:R0:W4:Y:S04]  /*12390*/  @P1 LDG.E.U16 R4, [R14.64] ;  /* 0x000000040e041981 */ /* 0x000128000c1e1500 */
[----:B0-----:R-:W2:Y:S04]  /*123a0*/  LDL R14, [R1+0x748] ;  /* 0x00074800010e7983 */ /* 0x001ea80000100800 */
[----:B------:R-:W2:Y:S01]  /*123b0*/  LDL R15, [R1+0x74c] ;  /* 0x00074c00010f7983 */ /* 0x000ea20000100800 */
[----:B------:R-:W-:Y:S02]  /*123c0*/  ISETP.GT.AND P0, PT, R13, 0x6a, PT ;  /* 0x0000006a0d00780c */ /* 0x000fe40003f04270 */
[----:B------:R-:W-:-:S11]  /*123d0*/  PRMT R28, RZ, 0x7610, R28 ;  /* 0x00007610ff1c7816 */ /* 0x000fd6000000001c */
        /* <DEDUP_REMOVED lines=12> */
[----:B------:R-:W-:Y:S04]  /*124a0*/  STL [R1+0x16f0], R28 ;  /* 0x0016f01c01007387 */ /* 0x000fe80000100800 */
[----:B------:R-:W-:Y:S01]  /*124b0*/  STL [R1+0x16f4], R28 ;  /* 0x0016f41c01007387 */ /* 0x000fe20000100800 */
[----:B------:R-:W-:-:S03]  /*124c0*/  ISETP.GT.AND P0, PT, R13, 0x6c, PT ;  /* 0x0000006c0d00780c */ /* 0x000fc60003f04270 */
[----:B--2---:R0:W-:Y:S04]  /*124d0*/  STL [R1+0x1f0], R3 ;  /* 0x0001f00301007387 */ /* 0x0041e80000100800 */
[----:B0-----:R-:W2:Y:S04]  /*124e0*/  LDL.LU R3, [R1+0x175c] ;  /* 0x00175c0001037983 */ /* 0x001ea80000300800 */
[----:B------:R-:W3:Y:S04]  /*124f0*/  LDL R14, [R1+0x738] ;  /* 0x00073800010e7983 */ /* 0x000ee80000100800 */
[----:B------:R-:W3:Y:S01]  /*12500*/  LDL R15, [R1+0x73c] ;  /* 0x00073c00010f7983 */ /* 0x000ee20000100800 */
[----:B--2---:R-:W-:-:S02]  /*12510*/  PRMT R3, RZ, 0x7610, R3 ;  /* 0x00007610ff037816 */ /* 0x004fc40000000003 */
[----:B---3--:R-:W-:-:S04]  /*12520*/  @P0 LOP3.LUT R15, R15, R14, RZ, 0x3c, !PT ;  /* 0x0000000e0f0f0212 */ /* 0x008fc800078e3cff */
        /* <DEDUP_REMOVED lines=36> */
[----:B------:R-:W3:Y:S04]  /*12770*/  LDL R14, [R1+0x710] ;  /* 0x00071000010e7983 */ /* 0x000ee80000100800 */
[----:B------:R-:W3:Y:S01]  /*12780*/  LDL R15, [R1+0x714] ;  /* 0x00071400010f7983 */ /* 0x000ee20000100800 */
[----:B--2---:R-:W-:-:S02]  /*12790*/  PRMT R3, RZ, 0x7610, R3 ;  /* 0x00007610ff037816 */ /* 0x004fc40000000003 */
[----:B---3--:R-:W-:-:S04]  /*127a0*/  @P0 LOP3.LUT R15, R15, R14, RZ, 0x3c, !PT ;  /* 0x0000000e0f0f0212 */ /* 0x008fc800078e3cff */
        /* <DEDUP_REMOVED lines=10> */
[----:B------:R0:W3:Y:S04]  /*12850*/  @P1 LDG.E.U16 R26, [R14.64] ;  /* 0x000000040e1a1981 */ /* 0x0000e8000c1e1500 */
[----:B0-----:R-:W2:Y:S04]  /*12860*/  LDL R14, [R1+0x700] ;  /* 0x00070000010e7983 */ /* 0x001ea80000100800 */
[----:B------:R-:W2:Y:S01]  /*12870*/  LDL R15, [R1+0x704] ;  /* 0x00070400010f7983 */ /* 0x000ea20000100800 */
[----:B------:R-:W-:Y:S02]  /*12880*/  ISETP.GT.AND P0, PT, R13, 0x73, PT ;  /* 0x000000730d00780c */ /* 0x000fe40003f04270 */
[----:B------:R-:W-:-:S11]  /*12890*/  PRMT R16, RZ, 0x7610, R16 ;  /* 0x00007610ff107816 */ /* 0x000fd60000000010 */
        /* <DEDUP_REMOVED lines=78> */
[----:B0-----:R-:W3:Y:S04]  /*12d80*/  LDL R14, [R1+0x6b0] ;  /* 0x0006b000010e7983 */ /* 0x001ee80000100800 */
[----:B------:R-:W3:Y:S01]  /*12d90*/  LDL R15, [R1+0x6b4] ;  /* 0x0006b400010f7983 */ /* 0x000ee20000100800 */
[----:B------:R-:W-:Y:S02]  /*12da0*/  ISETP.GT.AND P1, PT, R13, 0x7d, PT ;  /* 0x0000007d0d00780c */ /* 0x000fe40003f24270 */
[----:B------:R-:W-:Y:S01]  /*12db0*/  PRMT R27, RZ, 0x7610, R27 ;  /* 0x00007610ff1b7816 */ /* 0x000fe2000000001b */
[----:B--2---:R-:W-:Y:S10]  /*12dc0*/  STL [R1+0xc8], R18 ;  /* 0x0000c81201007387 */ /* 0x004ff40000100800 */
        /* <DEDUP_REMOVED lines=18> */
[----:B------:R-:W-:-:S03]  /*12ef0*/  PRMT R20, RZ, 0x7610, R20 ;  /* 0x00007610ff147816 */ /* 0x000fc60000000014 */
[----:B------:R-:W0:Y:S01]  /*12f00*/  S2R R18, SR_TID.X ;  /* 0x0000000000127919 */ /* 0x000e220000002100 */
[----:B---3--:R-:W-:-:S04]  /*12f10*/  @P1 LOP3.LUT R15, R15, R14, RZ, 0x3c, !PT ;  /* 0x0000000e0f0f1212 */ /* 0x008fc800078e3cff */
[----:B------:R-:W-:-:S04]  /*12f20*/  @P1 LOP3.LUT R14, R15, R14, RZ, 0x3c, !PT ;  /* 0x0000000e0f0e1212 */ /* 0x000fc800078e3cff */
[----:B------:R-:W-:-:S05]  /*12f30*/  @P1 LOP3.LUT R15, R15, R14, RZ, 0x3c, !PT ;  /* 0x0000000e0f0f1212 */ /* 0x000fca00078e3cff */
[----:B------:R1:W3:Y:S04]  /*12f40*/  @P1 LDG.E.U16 R20, [R14.64] ;  /* 0x000000040e141981 */ /* 0x0002e8000c1e1500 */
[----:B-1----:R-:W3:Y:S04]  /*12f50*/  LDL R14, [R1+0xb28] ;  /* 0x000b2800010e7983 */ /* 0x002ee80000100800 */
[----:B------:R-:W3:Y:S01]  /*12f60*/  LDL R15, [R1+0xb34] ;  /* 0x000b3400010f7983 */ /* 0x000ee20000100800 */
[----:B0-----:R-:W-:-:S04]  /*12f70*/  LOP3.LUT R27, R18, 0x3f, RZ, 0xc0, !PT ;  /* 0x0000003f121b7812 */ /* 0x001fc800078ec0ff */
[----:B------:R-:W-:Y:S02]  /*12f80*/  ISETP.GE.AND P0, PT, R27, R13, PT ;  /* 0x0000000d1b00720c */ /* 0x000fe40003f06270 */
[----:B--2---:R-:W-:Y:S01]  /*12f90*/  PRMT R2, RZ, 0x7610, R2 ;  /* 0x00007610ff027816 */ /* 0x004fe20000000002 */
[----:B------:R-:W-:Y:S10]  /*12fa0*/  BAR.SYNC.DEFER_BLOCKING 0x0 ;  /* 0x0000000000007b1d */ /* 0x000ff40000010000 */
[----:B---3--:R-:W-:-:S04]  /*12fb0*/  @!P0 LOP3.LUT R15, R15, R14, RZ, 0x3c, !PT ;  /* 0x0000000e0f0f8212 */ /* 0x008fc800078e3cff */
[----:B------:R-:W-:-:S04]  /*12fc0*/  @!P0 LOP3.LUT R14, R15, R14, RZ, 0x3c, !PT ;  /* 0x0000000e0f0e8212 */ /* 0x000fc800078e3cff */
[----:B------:R-:W-:-:S05]  /*12fd0*/  @!P0 LOP3.LUT R15, R15, R14, RZ, 0x3c, !PT ;  /* 0x0000000e0f0f8212 */ /* 0x000fca00078e3cff */
[----:B------:R-:W2:Y:S01]  /*12fe0*/  @!P0 LDG.E.U16 R2, [R14.64] ;  /* 0x000000040e028981 */ /* 0x000ea2000c1e1500 */
[----:B------:R-:W-:-:S04]  /*12ff0*/  LOP3.LUT R18, R18, 0x3f, RZ, 0xc0, !PT ;  /* 0x0000003f12127812 */ /* 0x000fc800078ec0ff */
[----:B------:R-:W-:Y:S01]  /*13000*/  LOP3.LUT R18, R18, 0x40, RZ, 0xfc, !PT ;  /* 0x0000004012127812 */ /* 0x000fe200078efcff */
[----:B------:R0:W-:Y:S03]  /*13010*/  STL [R1+0xb8], R20 ;  /* 0x0000b81401007387 */ /* 0x0001e60000100800 */
[----:B------:R-:W-:Y:S01]  /*13020*/  ISETP.GE.AND P1, PT, R18, R13, PT ;  /* 0x0000000d1200720c */ /* 0x000fe20003f26270 */
[----:B0-----:R-:W3:Y:S04]  /*13030*/  LDL R20, [R1+0x614] ;  /* 0x0006140001147983 */ /* 0x001ee80000100800 */
[----:B------:R-:W3:Y:S04]  /*13040*/  LDL.LU R18, [R1+0x28] ;  /* 0x0000280001127983 */ /* 0x000ee80000300800 */
[----:B--2---:R0:W-:Y:S04]  /*13050*/  STL [R1+0x2d4], R2 ;  /* 0x0002d40201007387 */ /* 0x0041e80000100800 */
[----:B0-----:R-:W2:Y:S04]  /*13060*/  LDL.LU R2, [R1+0x1730] ;  /* 0x0017300001027983 */ /* 0x001ea80000300800 */
[----:B------:R-:W3:Y:S04]  /*13070*/  LDL R14, [R1+0x698] ;  /* 0x00069800010e7983 */ /* 0x000ee80000100800 */
[----:B------:R-:W3:Y:S01]  /*13080*/  LDL R15, [R1+0x69c] ;  /* 0x00069c00010f7983 */ /* 0x000ee20000100800 */
[----:B--2---:R-:W-:-:S02]  /*13090*/  PRMT R2, RZ, 0x7610, R2 ;  /* 0x00007610ff027816 */ /* 0x004fc40000000002 */
[----:B---3--:R-:W-:-:S04]  /*130a0*/  @!P0 LOP3.LUT R15, R15, R14, RZ, 0x3c, !PT ;  /* 0x0000000e0f0f8212 */ /* 0x008fc800078e3cff */
[----:B------:R-:W-:-:S04]  /*130b0*/  @!P0 LOP3.LUT R14, R15, R14, RZ, 0x3c, !PT ;  /* 0x0000000e0f0e8212 */ /* 0x000fc800078e3cff */
[----:B------:R-:W-:-:S05]  /*130c0*/  @!P0 LOP3.LUT R15, R15, R14, RZ, 0x3c, !PT ;  /* 0x0000000e0f0f8212 */ /* 0x000fca00078e3cff */
[----:B------:R-:W2:Y:S04]  /*130d0*/  @!P0 LDG.E.U16 R2, [R14.64] ;  /* 0x000000040e028981 */ /* 0x000ea8000c1e1500 */
[----:B--2---:R0:W-:Y:S04]  /*130e0*/  STL [R1+0xb4], R2 ;  /* 0x0000b40201007387 */ /* 0x0041e80000100800 */
[----:B0-----:R-:W2:Y:S04]  /*130f0*/  LDL.LU R2, [R1+0x172c] ;  /* 0x00172c0001027983 */ /* 0x001ea80000300800 */
[----:B------:R-:W3:Y:S04]  /*13100*/  LDL R14, [R1+0x690] ;  /* 0x00069000010e7983 */ /* 0x000ee80000100800 */
[----:B------:R-:W3:Y:S01]  /*13110*/  LDL R15, [R1+0x694] ;  /* 0x00069400010f7983 */ /* 0x000ee20000100800 */
[----:B------:R-:W-:-:S02]  /*13120*/  PRMT R17, RZ, 0x7610, R17 ;  /* 0x00007610ff117816 */ /* 0x000fc40000000011 */
[----:B---3--:R-:W-:-:S04]  /*13130*/  @!P1 LOP3.LUT R15, R15, R14, RZ, 0x3c, !PT ;  /* 0x0000000e0f0f9212 */ /* 0x008fc800078e3cff */
[----:B------:R-:W-:-:S04]  /*13140*/  @!P1 LOP3.LUT R14, R15, R14, RZ, 0x3c, !PT ;  /* 0x0000000e0f0e9212 */ /* 0x000fc800078e3cff */
[----:B------:R-:W-:-:S05]  /*13150*/  @!P1 LOP3.LUT R15, R15, R14, RZ, 0x3c, !PT ;  /* 0x0000000e0f0f9212 */ /* 0x000fca00078e3cff */
[----:B------:R0:W3:Y:S04]  /*13160*/  @!P1 LDG.E.U16 R17, [R14.64] ;  /* 0x000000040e119981 */ /* 0x0000e8000c1e1500 */
[----:B0-----:R-:W2:Y:S04]  /*13170*/  LDL R14, [R1+0x618] ;  /* 0x00061800010e7983 */ /* 0x001ea80000100800 */
[----:B------:R-:W2:Y:S01]  /*13180*/  LDL R15, [R1+0x61c] ;  /* 0x00061c00010f7983 */ /* 0x000ea20000100800 */
[----:B------:R-:W-:-:S03]  /*13190*/  PRMT R12, RZ, 0x7610, R12 ;  /* 0x00007610ff0c7816 */ /* 0x000fc6000000000c */
[----:B---3--:R0:W-:Y:S04]  /*131a0*/  STL [R1+0xb0], R17 ;  /* 0x0000b01101007387 */ /* 0x0081e80000100800 */
[----:B0-----:R-:W3:Y:S01]  /*131b0*/  LDL.LU R17, [R1+0x14] ;  /* 0x0000140001117983 */ /* 0x001ee20000300800 */
[----:B--2---:R-:W-:-:S04]  /*131c0*/  @!P0 LOP3.LUT R15, R15, R14, RZ, 0x3c, !PT ;  /* 0x0000000e0f0f8212 */ /* 0x004fc800078e3cff */
[----:B------:R-:W-:-:S04]  /*131d0*/  @!P0 LOP3.LUT R14, R15, R14, RZ, 0x3c, !PT ;  /* 0x0000000e0f0e8212 */ /* 0x000fc800078e3cff */
[----:B------:R-:W-:-:S05]  /*131e0*/  @!P0 LOP3.LUT R15, R15, R14, RZ, 0x3c, !PT ;  /* 0x0000000e0f0f8212 */ /* 0x000fca00078e3cff */
[----:B------:R0:W2:Y:S04]  /*131f0*/  @!P0 LDG.E.U16 R12, [R14.64] ;  /* 0x000000040e0c8981 */ /* 0x0000a8000c1e1500 */
[----:B0-----:R-:W3:Y:S01]  /*13200*/  LDL R15, [R1+0x610] ;  /* 0x00061000010f7983 */ /* 0x001ee20000100800 */
[----:B------:R-:W-:Y:S01]  /*13210*/  PRMT R2, RZ, 0x7610, R2 ;  /* 0x00007610ff027816 */ /* 0x000fe20000000002 */
[----:B------:R-:W-:Y:S02]  /*13220*/  @!P1 IMAD.MOV.U32 R14, RZ, RZ, R20 ;  /* 0x000000ffff0e9224 */ /* 0x000fe400078e0014 */
[----:B--2---:R0:W-:Y:S04]  /*13230*/  STL [R1+0xac], R12 ;  /* 0x0000ac0c01007387 */ /* 0x0041e80000100800 */
[----:B0-----:R-:W2:Y:S04]  /*13240*/  LDL.LU R12, [R1+0x4] ;  /* 0x00000400010c7983 */ /* 0x001ea80000300800 */
[----:B---3--:R0:W3:Y:S01]  /*13250*/  @!P1 LDG.E.U16 R2, [R14.64] ;  /* 0x000000040e029981 */ /* 0x0080e2000c1e1500 */
[----:B------:R-:W-:-:S03]  /*13260*/  PRMT R19, RZ, 0x7610, R19 ;  /* 0x00007610ff137816 */ /* 0x000fc60000000013 */
[----:B------:R-:W2:Y:S04]  /*13270*/  LDL R20, [R1+0x498] ;  /* 0x0004980001147983 */ /* 0x000ea80000100800 */
[----:B0-----:R-:W2:Y:S04]  /*13280*/  LDL R14, [R1+0x598] ;  /* 0x00059800010e7983 */ /* 0x001ea80000100800 */
[----:B------:R-:W2:Y:S02]  /*13290*/  LDL R15, [R1+0x59c] ;  /* 0x00059c00010f7983 */ /* 0x000ea40000100800 */
[----:B--2---:R-:W-:-:S04]  /*132a0*/  @!P0 LOP3.LUT R15, R15, R14, RZ, 0x3c, !PT ;  /* 0x0000000e0f0f8212 */ /* 0x004fc800078e3cff */
[----:B------:R-:W-:-:S04]  /*132b0*/  @!P0 LOP3.LUT R14, R15, R14, RZ, 0x3c, !PT ;  /* 0x0000000e0f0e8212 */ /* 0x000fc800078e3cff */
[----:B------:R-:W-:-:S05]  /*132c0*/  @!P0 LOP3.LUT R15, R15, R14, RZ, 0x3c, !PT ;  /* 0x0000000e0f0f8212 */ /* 0x000fca00078e3cff */
[----:B------:R-:W2:Y:S04]  /*132d0*/  @!P0 LDG.E.U16 R19, [R14.64] ;  /* 0x000000040e138981 */ /* 0x000ea8000c1e1500 */
[----:B---3--:R0:W-:Y:S04]  /*132e0*/  STL [R1+0xa8], R2 ;  /* 0x0000a80201007387 */ /* 0x0081e80000100800 */
[----:B0-----:R-:W3:Y:S04]  /*132f0*/  LDL R2, [R1+0x49c] ;  /* 0x00049c0001027983 */ /* 0x001ee80000100800 */
        /* <DEDUP_REMOVED lines=22> */
[----:B------:R-:W-:Y:S01]  /*13460*/  IMAD.SHL.U32 R27, R27, 0x2, RZ ;  /* 0x000000021b1b7824 */ /* 0x000fe200078e00ff */
[----:B------:R-:W-:-:S04]  /*13470*/  PRMT R13, RZ, 0x7610, R13 ;  /* 0x00007610ff0d7816 */ /* 0x000fc8000000000d */
[----:B------:R0:W-:Y:S04]  /*13480*/  STS.U16 [R27], R18 ;  /* 0x000000121b007388 */ /* 0x0001e80000000400 */
[----:B0-----:R-:W2:Y:S01]  /*13490*/  LDL.LU R18, [R1+0x171c] ;  /* 0x00171c0001127983 */ /* 0x001ea20000300800 */
[----:B---3--:R-:W-:-:S04]  /*134a0*/  @!P1 LOP3.LUT R15, R15, R14, RZ, 0x3c, !PT ;  /* 0x0000000e0f0f9212 */ /* 0x008fc800078e3cff */
[----:B------:R-:W-:-:S04]  /*134b0*/  @!P1 LOP3.LUT R14, R15, R14, RZ, 0x3c, !PT ;  /* 0x0000000e0f0e9212 */ /* 0x000fc800078e3cff */
[----:B------:R-:W-:-:S05]  /*134c0*/  @!P1 LOP3.LUT R15, R15, R14, RZ, 0x3c, !PT ;  /* 0x0000000e0f0f9212 */ /* 0x000fca00078e3cff */
[----:B------:R0:W3:Y:S04]  /*134d0*/  @!P1 LDG.E.U16 R13, [R14.64] ;  /* 0x000000040e0d9981 */ /* 0x0000e8000c1e1500 */
[----:B0-----:R-:W3:Y:S01]  /*134e0*/  LDL.LU R15, [R1+0x20] ;  /* 0x00002000010f7983 */ /* 0x001ee20000300800 */
[----:B--2---:R-:W-:Y:S01]  /*134f0*/  PRMT R18, RZ, 0x7610, R18 ;  /* 0x00007610ff127816 */ /* 0x004fe20000000012 */
[----:B------:R-:W-:Y:S02]  /*13500*/  @!P0 IMAD.MOV.U32 R14, RZ, RZ, R2 ;  /* 0x000000ffff0e8224 */ /* 0x000fe400078e0002 */
[----:B---3--:R0:W-:Y:S02]  /*13510*/  STS.U16 [R27+0x400], R15 ;  /* 0x0004000f1b007388 */ /* 0x0081e40000000400 */
[----:B0-----:R-:W-:-:S05]  /*13520*/  @!P0 IMAD.MOV.U32 R15, RZ, RZ, R20 ;  /* 0x000000ffff0f8224 */ /* 0x001fca00078e0014 */
[----:B------:R-:W2:Y:S04]  /*13530*/  @!P0 LDG.E.U16 R18, [R14.64] ;  /* 0x000000040e128981 */ /* 0x000ea8000c1e1500 */
[----:B------:R0:W-:Y:S04]  /*13540*/  STL [R1+0x98], R13 ;  /* 0x0000980d01007387 */ /* 0x0001e80000100800 */
[----:B------:R-:W3:Y:S04]  /*13550*/  LDL R20, [R1+0x398] ;  /* 0x0003980001147983 */ /* 0x000ee80000100800 */
[----:B------:R-:W3:Y:S04]  /*13560*/  LDL R2, [R1+0x39c] ;  /* 0x00039c0001027983 */ /* 0x000ee80000100800 */
[----:B0-----:R-:W3:Y:S04]  /*13570*/  LDL R13, [R1+0x414] ;  /* 0x00041400010d7983 */ /* 0x001ee80000100800 */
[----:B------:R-:W-:Y:S04]  /*13580*/  STS.U16 [R27+0x800], R17 ;  /* 0x000800111b007388 */ /* 0x000fe80000000400 */
[----:B--2---:R0:W-:Y:S04]  /*13590*/  STL [R1+0x94], R18 ;  /* 0x0000941201007387 */ /* 0x0041e80000100800 */
[----:B0-----:R-:W2:Y:S04]  /*135a0*/  LDL.LU R18, [R1+0x1718] ;  /* 0x0017180001127983 */ /* 0x001ea80000300800 */
[----:B------:R-:W2:Y:S04]  /*135b0*/  LDL R14, [R1+0x490] ;  /* 0x00049000010e7983 */ /* 0x000ea80000100800 */
[----:B------:R-:W2:Y:S04]  /*135c0*/  LDL R15, [R1+0x494] ;  /* 0x00049400010f7983 */ /* 0x000ea80000100800 */
[----:B------:R-:W3:Y:S01]  /*135d0*/  LDL.LU R17, [R1+0x1714] ;  /* 0x0017140001117983 */ /* 0x000ee20000300800 */
[----:B--2---:R-:W-:-:S04]  /*135e0*/  @!P1 LOP3.LUT R15, R15, R14, RZ, 0x3c, !PT ;  /* 0x0000000e0f0f9212 */ /* 0x004fc800078e3cff */
[C---:B------:R-:W-:Y:S02]  /*135f0*/  @!P1 LOP3.LUT R14, R15.reuse, R14, RZ, 0x3c, !PT ;  /* 0x0000000e0f0e9212 */ /* 0x040fe400078e3cff */
[----:B---3--:R-:W-:Y:S02]  /*13600*/  PRMT R17, RZ, 0x7610, R17 ;  /* 0x00007610ff117816 */ /* 0x008fe40000000011 */
[----:B------:R-:W-:-:S05]  /*13610*/  @!P1 LOP3.LUT R15, R15, R14, RZ, 0x3c, !PT ;  /* 0x0000000e0f0f9212 */ /* 0x000fca00078e3cff */
[----:B------:R-:W2:Y:S04]  /*13620*/  @!P1 LDG.E.U16 R17, [R14.64] ;  /* 0x000000040e119981 */ /* 0x000ea8000c1e1500 */
[----:B------:R-:W-:Y:S04]  /*13630*/  STS.U16 [R27+0xc00], R12 ;  /* 0x000c000c1b007388 */ /* 0x000fe80000000400 */
[----:B--2---:R0:W-:Y:S04]  /*13640*/  STL [R1+0x90], R17 ;  /* 0x0000901101007387 */ /* 0x0041e80000100800 */
[----:B0-----:R-:W2:Y:S04]  /*13650*/  LDL.LU R17, [R1+0x1710] ;  /* 0x0017100001117983 */ /* 0x001ea80000300800 */
[----:B------:R-:W3:Y:S04]  /*13660*/  LDL R14, [R1+0x418] ;  /* 0x00041800010e7983 */ /* 0x000ee80000100800 */
[----:B------:R-:W3:Y:S04]  /*13670*/  LDL R15, [R1+0x41c] ;  /* 0x00041c00010f7983 */ /* 0x000ee80000100800 */
[----:B------:R-:W2:Y:S01]  /*13680*/  LDL.LU R12, [R1+0x170c] ;  /* 0x00170c00010c7983 */ /* 0x000ea20000300800 */
[----:B---3--:R-:W-:-:S04]  /*13690*/  @!P0 LOP3.LUT R15, R15, R14, RZ, 0x3c, !PT ;  /* 0x0000000e0f0f8212 */ /* 0x008fc800078e3cff */
[C---:B------:R-:W-:Y:S02]  /*136a0*/  @!P0 LOP3.LUT R14, R15.reuse, R14, RZ, 0x3c, !PT ;  /* 0x0000000e0f0e8212 */ /* 0x040fe400078e3cff */
[----:B--2---:R-:W-:Y:S02]  /*136b0*/  PRMT R12, RZ, 0x7610, R12 ;  /* 0x00007610ff0c7816 */ /* 0x004fe4000000000c */
[----:B------:R-:W-:-:S05]  /*136c0*/  @!P0 LOP3.LUT R15, R15, R14, RZ, 0x3c, !PT ;  /* 0x0000000e0f0f8212 */ /* 0x000fca00078e3cff */
[----:B------:R-:W2:Y:S04]  /*136d0*/  @!P0 LDG.E.U16 R12, [R14.64] ;  /* 0x000000040e0c8981 */ /* 0x000ea8000c1e1500 */
[----:B--2---:R0:W-:Y:S04]  /*136e0*/  STL [R1+0x8c], R12 ;  /* 0x00008c0c01007387 */ /* 0x0041e80000100800 */
[----:B0-----:R-:W2:Y:S04]  /*136f0*/  LDL.LU R12, [R1+0x1708] ;  /* 0x00170800010c7983 */ /* 0x001ea80000300800 */
[----:B--2---:R0:W-:Y:S04]  /*13700*/  STS.U16 [R27+0x1000], R12 ;  /* 0x0010000c1b007388 */ /* 0x0041e80000000400 */
[----:B0-----:R-:W2:Y:S01]  /*13710*/  LDL R12, [R1+0x410] ;  /* 0x00041000010c7983 */ /* 0x001ea20000100800 */
[----:B------:R-:W-:-:S02]  /*13720*/  PRMT R24, RZ, 0x7610, R24 ;  /* 0x00007610ff187816 */ /* 0x000fc40000000018 */
[----:B------:R-:W-:Y:S02]  /*13730*/  PRMT R18, RZ, 0x7610, R18 ;  /* 0x00007610ff127816 */ /* 0x000fe40000000012 */
[----:B--2---:R-:W-:-:S04]  /*13740*/  @!P1 LOP3.LUT R13, R13, R12, RZ, 0x3c, !PT ;  /* 0x0000000c0d0d9212 */ /* 0x004fc800078e3cff */
[----:B------:R-:W-:-:S04]  /*13750*/  @!P1 LOP3.LUT R12, R13, R12, RZ, 0x3c, !PT ;  /* 0x0000000c0d0c9212 */ /* 0x000fc800078e3cff */
[----:B------:R-:W-:-:S05]  /*13760*/  @!P1 LOP3.LUT R13, R13, R12, RZ, 0x3c, !PT ;  /* 0x0000000c0d0d9212 */ /* 0x000fca00078e3cff */
[----:B------:R0:W2:Y:S02]  /*13770*/  @!P1 LDG.E.U16 R24, [R12.64] ;  /* 0x000000040c189981 */ /* 0x0000a4000c1e1500 */
[----:B0-----:R-:W-:Y:S02]  /*13780*/  @!P0 IMAD.MOV.U32 R12, RZ, RZ, R2 ;  /* 0x000000ffff0c8224 */ /* 0x001fe400078e0002 */
[----:B------:R-:W-:-:S05]  /*13790*/  @!P0 IMAD.MOV.U32 R13, RZ, RZ, R20 ;  /* 0x000000ffff0d8224 */ /* 0x000fca00078e0014 */
[----:B------:R-:W3:Y:S04]  /*137a0*/  @!P0 LDG.E.U16 R18, [R12.64] ;  /* 0x000000040c128981 */ /* 0x000ee8000c1e1500 */
[----:B--2---:R0:W-:Y:S04]  /*137b0*/  STL [R1+0x88], R24 ;  /* 0x0000881801007387 */ /* 0x0041e80000100800 */
[----:B------:R-:W2:Y:S04]  /*137c0*/  LDL R20, [R1+0x688] ;  /* 0x0006880001147983 */ /* 0x000ea80000100800 */
[----:B0-----:R-:W2:Y:S04]  /*137d0*/  LDL R24, [R1+0xacc] ;  /* 0x000acc0001187983 */ /* 0x001ea80000100800 */
[----:B------:R-:W2:Y:S04]  /*137e0*/  LDL.LU R2, [R1+0x68c] ;  /* 0x00068c0001027983 */ /* 0x000ea80000300800 */
[----:B---3--:R0:W-:Y:S04]  /*137f0*/  STL [R1+0x84], R18 ;  /* 0x0000841201007387 */ /* 0x0081e80000100800 */
[----:B0-----:R-:W3:Y:S04]  /*13800*/  LDL.LU R18, [R1+0x1704] ;  /* 0x0017040001127983 */ /* 0x001ee80000300800 */
[----:B------:R-:W2:Y:S04]  /*13810*/  LDL R12, [R1+0x390] ;  /* 0x00039000010c7983 */ /* 0x000ea80000100800 */
[----:B------:R-:W2:Y:S01]  /*13820*/  LDL R13, [R1+0x394] ;  /* 0x00039400010d7983 */ /* 0x000ea20000100800 */
[----:B------:R-:W-:-:S02]  /*13830*/  PRMT R19, RZ, 0x7610, R19 ;  /* 0x00007610ff137816 */ /* 0x000fc40000000013 */
[----:B--2---:R-:W-:-:S04]  /*13840*/  @!P1 LOP3.LUT R13, R13, R12, RZ, 0x3c, !PT ;  /* 0x0000000c0d0d9212 */ /* 0x004fc800078e3cff */
[----:B------:R-:W-:-:S04]  /*13850*/  @!P1 LOP3.LUT R12, R13, R12, RZ, 0x3c, !PT ;  /* 0x0000000c0d0c9212 */ /* 0x000fc800078e3cff */
[----:B------:R-:W-:-:S05]  /*13860*/  @!P1 LOP3.LUT R13, R13, R12, RZ, 0x3c, !PT ;  /* 0x0000000c0d0d9212 */ /* 0x000fca00078e3cff */
[----:B------:R-:W2:Y:S04]  /*13870*/  @!P1 LDG.E.U16 R19, [R12.64] ;  /* 0x000000040c139981 */ /* 0x000ea8000c1e1500 */
[----:B--2---:R0:W-:Y:S04]  /*13880*/  STL [R1+0x80], R19 ;  /* 0x0000801301007387 */ /* 0x0041e80000100800 */
[----:B0-----:R-:W2:Y:S04]  /*13890*/  LDL.LU R19, [R1+0x1700] ;  /* 0x0017000001137983 */ /* 0x001ea80000300800 */
[----:B------:R-:W2:Y:S04]  /*138a0*/  LDL R12, [R1+0xab8] ;  /* 0x000ab800010c7983 */ /* 0x000ea80000100800 */
[----:B------:R-:W2:Y:S01]  /*138b0*/  LDL R13, [R1+0xac4] ;  /* 0x000ac400010d7983 */ /* 0x000ea20000100800 */
[----:B------:R-:W-:-:S02]  /*138c0*/  PRMT R11, RZ, 0x7610, R11 ;  /* 0x00007610ff0b7816 */ /* 0x000fc4000000000b */
[----:B--2---:R-:W-:-:S04]  /*138d0*/  @!P0 LOP3.LUT R13, R13, R12, RZ, 0x3c, !PT ;  /* 0x0000000c0d0d8212 */ /* 0x004fc800078e3cff */
[----:B------:R-:W-:-:S04]  /*138e0*/  @!P0 LOP3.LUT R12, R13, R12, RZ, 0x3c, !PT ;  /* 0x0000000c0d0c8212 */ /* 0x000fc800078e3cff */
[----:B------:R-:W-:-:S05]  /*138f0*/  @!P0 LOP3.LUT R13, R13, R12, RZ, 0x3c, !PT ;  /* 0x0000000c0d0d8212 */ /* 0x000fca00078e3cff */
[----:B------:R-:W2:Y:S01]  /*13900*/  @!P0 LDG.E.U16 R11, [R12.64] ;  /* 0x000000040c0b8981 */ /* 0x000ea2000c1e1500 */
[----:B------:R-:W-:-:S03]  /*13910*/  PRMT R21, RZ, 0x7610, R21 ;  /* 0x00007610ff157816 */ /* 0x000fc60000000015 */
[----:B--2---:R0:W-:Y:S04]  /*13920*/  STL [R1+0x7c], R11 ;  /* 0x00007c0b01007387 */ /* 0x0041e80000100800 */
[----:B0-----:R-:W2:Y:S04]  /*13930*/  LDL.LU R11, [R1+0x16fc] ;  /* 0x0016fc00010b7983 */ /* 0x001ea80000300800 */
[----:B------:R-:W2:Y:S01]  /*13940*/  LDL R13, [R1+0xac0] ;  /* 0x000ac000010d7983 */ /* 0x000ea20000100800 */
[----:B------:R-:W-:-:S03]  /*13950*/  @!P1 IMAD.MOV.U32 R12, RZ, RZ, R24 ;  /* 0x000000ffff0c9224 */ /* 0x000fc600078e0018 */
[----:B------:R-:W-:Y:S01]  /*13960*/  STS.U16 [R27+0x1400], R17 ;  /* 0x001400111b007388 */ /* 0x000fe20000000400 */
[----:B------:R-:W-:-:S03]  /*13970*/  PRMT R9, RZ, 0x7610, R9 ;  /* 0x00007610ff097816 */ /* 0x000fc60000000009 */
[----:B---3--:R-:W-:Y:S04]  /*13980*/  STS.U16 [R27+0x1800], R18 ;  /* 0x001800121b007388 */ /* 0x008fe80000000400 */
[----:B------:R-:W-:Y:S04]  /*13990*/  STS.U16 [R27+0x1c00], R19 ;  /* 0x001c00131b007388 */ /* 0x000fe80000000400 */
[----:B--2---:R-:W2:Y:S04]  /*139a0*/  @!P1 LDG.E.U16 R21, [R12.64] ;  /* 0x000000040c159981 */ /* 0x004ea8000c1e1500 */
[----:B------:R0:W-:Y:S04]  /*139b0*/  STS.U16 [R27+0x2000], R11 ;  /* 0x0020000b1b007388 */ /* 0x0001e80000000400 */
[----:B------:R1:W-:Y:S01]  /*139c0*/  STS.U16 [R27+0x2400], R10 ;  /* 0x0024000a1b007388 */ /* 0x0003e20000000400 */
[----:B0-----:R-:W-:-:S02]  /*139d0*/  @!P0 IMAD.MOV.U32 R11, RZ, RZ, R20 ;  /* 0x000000ffff0b8224 */ /* 0x001fc400078e0014 */
[----:B-1----:R-:W-:-:S05]  /*139e0*/  @!P0 IMAD.MOV.U32 R10, RZ, RZ, R2 ;  /* 0x000000ffff0a8224 */ /* 0x002fca00078e0002 */
[----:B------:R-:W3:Y:S04]  /*139f0*/  @!P0 LDG.E.U16 R9, [R10.64] ;  /* 0x000000040a098981 */ /* 0x000ee8000c1e1500 */
[----:B--2---:R0:W-:Y:S04]  /*13a00*/  STL [R1+0x78], R21 ;  /* 0x0000781501007387 */ /* 0x0041e80000100800 */
[----:B------:R-:W2:Y:S04]  /*13a10*/  LDL R24, [R1+0x608] ;  /* 0x0006080001187983 */ /* 0x000ea80000100800 */
[----:B------:R-:W2:Y:S04]  /*13a20*/  LDL R20, [R1+0x60c] ;  /* 0x00060c0001147983 */ /* 0x000ea80000100800 */
[----:B0-----:R-:W2:Y:S04]  /*13a30*/  LDL R21, [R1+0x684] ;  /* 0x0006840001157983 */ /* 0x001ea80000100800 */
        /* <DEDUP_REMOVED lines=10> */
[----:B---3--:R0:W-:Y:S04]  /*13ae0*/  STL [R1+0x74], R9 ;  /* 0x0000740901007387 */ /* 0x0081e80000100800 */
[----:B0-----:R-:W3:Y:S04]  /*13af0*/  LDL.LU R9, [R1+0x16f8] ;  /* 0x0016f80001097983 */ /* 0x001ee80000300800 */
[----:B------:R-:W4:Y:S04]  /*13b00*/  LDL R11, [R1+0x680] ;  /* 0x00068000010b7983 */ /* 0x000f280000100800 */
[----:B------:R-:W0:Y:S02]  /*13b10*/  S2R R2, SR_TID.X ;  /* 0x0000000000027919 */ /* 0x000e240000002100 */
[----:B0-----:R-:W-:-:S05]  /*13b20*/  LOP3.LUT R2, R2, 0x3f, RZ, 0xc0, !PT ;  /* 0x0000003f02027812 */ /* 0x001fca00078ec0ff */
[----:B------:R-:W-:Y:S02]  /*13b30*/  IMAD.SHL.U32 R2, R2, 0x2, RZ ;  /* 0x0000000202027824 */ /* 0x000fe400078e00ff */
[----:B--2---:R-:W-:Y:S01]  /*13b40*/  @!P1 IMAD.MOV.U32 R10, RZ, RZ, R21 ;  /* 0x000000ffff0a9224 */ /* 0x004fe200078e0015 */
[----:B------:R-:W-:Y:S01]  /*13b50*/  PRMT R29, RZ, 0x7610, R29 ;  /* 0x00007610ff1d7816 */ /* 0x000fe2000000001d */
[----:B------:R-:W2:Y:S04]  /*13b60*/  LDL.LU R21, [R1+0x38] ;  /* 0x0000380001157983 */ /* 0x000ea80000300800 */
[----:B---3--:R0:W-:Y:S02]  /*13b70*/  STS.U16 [R2+0x2800], R9 ;  /* 0x0028000902007388 */ /* 0x0081e40000000400 */
[----:B0-----:R-:W-:-:S06]  /*13b80*/  PRMT R9, RZ, 0x7610, R9 ;  /* 0x00007610ff097816 */ /* 0x001fcc0000000009 */
[----:B----4-:R-:W3:Y:S04]  /*13b90*/  @!P1 LDG.E.U16 R9, [R10.64] ;  /* 0x000000040a099981 */ /* 0x010ee8000c1e1500 */
[----:B------:R0:W-:Y:S02]  /*13ba0*/  STS.U16 [R2+0x2c00], R8 ;  /* 0x002c000802007388 */ /* 0x0001e40000000400 */
[----:B0-----:R-:W-:Y:S02]  /*13bb0*/  @!P0 IMAD.MOV.U32 R8, RZ, RZ, R20 ;  /* 0x000000ffff088224 */ /* 0x001fe400078e0014 */
[----:B---3--:R0:W-:Y:S02]  /*13bc0*/  STL [R1+0x70], R9 ;  /* 0x0000700901007387 */ /* 0x0081e40000100800 */
[----:B0-----:R-:W-:-:S02]  /*13bd0*/  @!P0 IMAD.MOV.U32 R9, RZ, RZ, R24 ;  /* 0x000000ffff098224 */ /* 0x001fc400078e0018 */
[----:B------:R-:W3:Y:S04]  /*13be0*/  LDL R24, [R1+0x584] ;  /* 0x0005840001187983 */ /* 0x000ee80000100800 */
[----:B------:R-:W4:Y:S04]  /*13bf0*/  LDL.LU R20, [R1+0x34] ;  /* 0x0000340001147983 */ /* 0x000f280000300800 */
[----:B------:R0:W2:Y:S04]  /*13c00*/  @!P0 LDG.E.U16 R29, [R8.64] ;  /* 0x00000004081d8981 */ /* 0x0000a8000c1e1500 */
[----:B0-----:R-:W2:Y:S04]  /*13c10*/  LDL R8, [R1+0x600] ;  /* 0x0006000001087983 */ /* 0x001ea80000100800 */
[----:B------:R-:W2:Y:S01]  /*13c20*/  LDL R9, [R1+0x604] ;  /* 0x0006040001097983 */ /* 0x000ea20000100800 */
[----:B------:R-:W-:-:S02]  /*13c30*/  PRMT R22, RZ, 0x7610, R22 ;  /* 0x00007610ff167816 */ /* 0x000fc40000000016 */
[----:B--2---:R-:W-:-:S04]  /*13c40*/  @!P1 LOP3.LUT R9, R9, R8, RZ, 0x3c, !PT ;  /* 0x0000000809099212 */ /* 0x004fc800078e3cff */
[----:B------:R-:W-:-:S04]  /*13c50*/  @!P1 LOP3.LUT R8, R9, R8, RZ, 0x3c, !PT ;  /* 0x0000000809089212 */ /* 0x000fc800078e3cff */
[----:B------:R-:W-:-:S05]  /*13c60*/  @!P1 LOP3.LUT R9, R9, R8, RZ, 0x3c, !PT ;  /* 0x0000000809099212 */ /* 0x000fca00078e3cff */
[----:B------:R-:W2:Y:S04]  /*13c70*/  @!P1 LDG.E.U16 R22, [R8.64] ;  /* 0x0000000408169981 */ /* 0x000ea8000c1e1500 */
[----:B------:R0:W-:Y:S04]  /*13c80*/  STL [R1+0x6c], R29 ;  /* 0x00006c1d01007387 */ /* 0x0001e80000100800 */
[----:B------:R1:W-:Y:S04]  /*13c90*/  STS.U16 [R2+0x3000], R7 ;  /* 0x0030000702007388 */ /* 0x0003e80000000400 */
[----:B0-----:R-:W3:Y:S04]  /*13ca0*/  LDL.LU R29, [R1+0x30] ;  /* 0x00003000011d7983 */ /* 0x001ee80000300800 */
[----:B-1----:R-:W3:Y:S04]  /*13cb0*/  LDL R7, [R1+0x58c] ;  /* 0x00058c0001077983 */ /* 0x002ee80000100800 */
[----:B------:R-:W-:Y:S04]  /*13cc0*/  STS.U16 [R2+0x3400], R6 ;  /* 0x0034000602007388 */ /* 0x000fe80000000400 */
[----:B--2---:R0:W-:Y:S04]  /*13cd0*/  STL [R1+0x68], R22 ;  /* 0x0000681601007387 */ /* 0x0041e80000100800 */
[----:B0-----:R-:W2:Y:S04]  /*13ce0*/  LDL.LU R22, [R1+0x2c] ;  /* 0x00002c0001167983 */ /* 0x001ea80000300800 */
[----:B------:R-:W3:Y:S01]  /*13cf0*/  LDL R6, [R1+0x588] ;  /* 0x0005880001067983 */ /* 0x000ee20000100800 */
[----:B------:R-:W-:-:S02]  /*13d00*/  PRMT R25, RZ, 0x7610, R25 ;  /* 0x00007610ff197816 */ /* 0x000fc40000000019 */
[----:B---3--:R-:W-:-:S04]  /*13d10*/  @!P0 LOP3.LUT R7, R7, R6, RZ, 0x3c, !PT ;  /* 0x0000000607078212 */ /* 0x008fc800078e3cff */
[----:B------:R-:W-:-:S04]  /*13d20*/  @!P0 LOP3.LUT R6, R7, R6, RZ, 0x3c, !PT ;  /* 0x0000000607068212 */ /* 0x000fc800078e3cff */
[----:B------:R-:W-:-:S05]  /*13d30*/  @!P0 LOP3.LUT R7, R7, R6, RZ, 0x3c, !PT ;  /* 0x0000000607078212 */ /* 0x000fca00078e3cff */
[----:B------:R0:W3:Y:S04]  /*13d40*/  @!P0 LDG.E.U16 R25, [R6.64] ;  /* 0x0000000406198981 */ /* 0x0000e8000c1e1500 */
[----:B------:R-:W-:Y:S04]  /*13d50*/  STS.U16 [R2+0x3800], R5 ;  /* 0x0038000502007388 */ /* 0x000fe80000000400 */
[----:B0-----:R-:W2:Y:S01]  /*13d60*/  LDL R7, [R1+0x580] ;  /* 0x0005800001077983 */ /* 0x001ea20000100800 */
[----:B------:R-:W-:-:S03]  /*13d70*/  @!P1 IMAD.MOV.U32 R6, RZ, RZ, R24 ;  /* 0x000000ffff069224 */ /* 0x000fc600078e0018 */
[----:B------:R-:W-:Y:S04]  /*13d80*/  STS.U16 [R2+0x3c00], R4 ;  /* 0x003c000402007388 */ /* 0x000fe80000000400 */
[----:B---3--:R0:W-:Y:S04]  /*13d90*/  STL [R1+0x64], R25 ;  /* 0x0000641901007387 */ /* 0x0081e80000100800 */
[----:B0-----:R-:W3:Y:S04]  /*13da0*/  LDL.LU R25, [R1+0x24] ;  /* 0x0000240001197983 */ /* 0x001ee80000300800 */
[----:B------:R-:W3:Y:S04]  /*13db0*/  LDL R5, [R1+0x50c] ;  /* 0x00050c0001057983 */ /* 0x000ee80000100800 */
[----:B------:R-:W3:Y:S04]  /*13dc0*/  LDL.LU R24, [R1+0x1c] ;  /* 0x00001c0001187983 */ /* 0x000ee80000300800 */
[----:B------:R-:W3:Y:S01]  /*13dd0*/  LDL R4, [R1+0x508] ;  /* 0x0005080001047983 */ /* 0x000ee20000100800 */
[----:B------:R-:W-:-:S02]  /*13de0*/  PRMT R14, RZ, 0x7610, R14 ;  /* 0x00007610ff0e7816 */ /* 0x000fc4000000000e */
[----:B------:R-:W-:-:S04]  /*13df0*/  PRMT R28, RZ, 0x7610, R28 ;  /* 0x00007610ff1c7816 */ /* 0x000fc8000000001c */
[----:B--2---:R-:W2:Y:S01]  /*13e00*/  @!P1 LDG.E.U16 R14, [R6.64] ;  /* 0x00000004060e9981 */ /* 0x004ea2000c1e1500 */
[----:B---3--:R-:W-:-:S04]  /*13e10*/  @!P0 LOP3.LUT R5, R5, R4, RZ, 0x3c, !PT ;  /* 0x0000000405058212 */ /* 0x008fc800078e3cff */
[----:B------:R-:W-:-:S04]  /*13e20*/  @!P0 LOP3.LUT R4, R5, R4, RZ, 0x3c, !PT ;  /* 0x0000000405048212 */ /* 0x000fc800078e3cff */
[----:B------:R-:W-:-:S05]  /*13e30*/  @!P0 LOP3.LUT R5, R5, R4, RZ, 0x3c, !PT ;  /* 0x0000000405058212 */ /* 0x000fca00078e3cff */
[----:B------:R-:W3:Y:S04]  /*13e40*/  @!P0 LDG.E.U16 R28, [R4.64] ;  /* 0x00000004041c8981 */ /* 0x000ee8000c1e1500 */
[----:B--2---:R0:W-:Y:S02]  /*13e50*/  STL [R1+0x60], R14 ;  /* 0x0000600e01007387 */ /* 0x0041e40000100800 */
[----:B0-----:R-:W-:Y:S02]  /*13e60*/  LOP3.LUT R14, R27, 0x10, RZ, 0x3c, !PT ;  /* 0x000000101b0e7812 */ /* 0x001fe400078e3cff */
[----:B------:R-:W2:Y:S04]  /*13e70*/  LDL.LU R27, [R1+0x10] ;  /* 0x00001000011b7983 */ /* 0x000ea80000300800 */
[----:B---3--:R0:W-:Y:S04]  /*13e80*/  STL [R1+0x5c], R28 ;  /* 0x00005c1c01007387 */ /* 0x0081e80000100800 */
[----:B0-----:R-:W3:Y:S04]  /*13e90*/  LDL.LU R28, [R1+0x16f4] ;  /* 0x0016f400011c7983 */ /* 0x001ee80000300800 */
[----:B------:R-:W2:Y:S04]  /*13ea0*/  LDL R4, [R1+0x500] ;  /* 0x0005000001047983 */ /* 0x000ea80000100800 */
[----:B------:R-:W2:Y:S01]  /*13eb0*/  LDL R5, [R1+0x504] ;  /* 0x0005040001057983 */ /* 0x000ea20000100800 */
[----:B---3--:R-:W-:-:S02]  /*13ec0*/  PRMT R28, RZ, 0x7610, R28 ;  /* 0x00007610ff1c7816 */ /* 0x008fc4000000001c */
[----:B--2---:R-:W-:-:S04]  /*13ed0*/  @!P1 LOP3.LUT R5, R5, R4, RZ, 0x3c, !PT ;  /* 0x0000000405059212 */ /* 0x004fc800078e3cff */
[----:B------:R-:W-:-:S04]  /*13ee0*/  @!P1 LOP3.LUT R4, R5, R4, RZ, 0x3c, !PT ;  /* 0x0000000405049212 */ /* 0x000fc800078e3cff */
[----:B------:R-:W-:-:S05]  /*13ef0*/  @!P1 LOP3.LUT R5, R5, R4, RZ, 0x3c, !PT ;  /* 0x0000000405059212 */ /* 0x000fca00078e3cff */
[----:B------:R-:W2:Y:S04]  /*13f00*/  @!P1 LDG.E.U16 R28, [R4.64] ;  /* 0x00000004041c9981 */ /* 0x000ea8000c1e1500 */
[----:B------:R0:W-:Y:S04]  /*13f10*/  STS.U16 [R14+0x80], R21 ;  /* 0x000080150e007388 */ /* 0x0001e80000000400 */
[----:B0-----:R-:W3:Y:S04]  /*13f20*/  LDL.LU R21, [R1] ;  /* 0x0000000001157983 */ /* 0x001ee80000300800 */
[----:B----4-:R-:W-:Y:S04]  /*13f30*/  STS.U16 [R14+0x480], R20 ;  /* 0x000480140e007388 */ /* 0x010fe80000000400 */
[----:B--2---:R0:W-:Y:S04]  /*13f40*/  STL [R1+0x58], R28 ;  /* 0x0000581c01007387 */ /* 0x0041e80000100800 */
[----:B0-----:R-:W2:Y:S04]  /*13f50*/  LDL.LU R28, [R1+0x16f0] ;  /* 0x0016f000011c7983 */ /* 0x001ea80000300800 */
[----:B------:R-:W4:Y:S04]  /*13f60*/  LDL R4, [R1+0x488] ;  /* 0x0004880001047983 */ /* 0x000f280000100800 */
[----:B------:R-:W4:Y:S04]  /*13f70*/  LDL R5, [R1+0x48c] ;  /* 0x00048c0001057983 */ /* 0x000f280000100800 */
[----:B------:R-:W2:Y:S01]  /*13f80*/  LDL.LU R20, [R1+0x16ec] ;  /* 0x0016ec0001147983 */ /* 0x000ea20000300800 */
[----:B----4-:R-:W-:-:S04]  /*13f90*/  @!P0 LOP3.LUT R5, R5, R4, RZ, 0x3c, !PT ;  /* 0x0000000405058212 */ /* 0x010fc800078e3cff */
[C---:B------:R-:W-:Y:S02]  /*13fa0*/  @!P0 LOP3.LUT R4, R5.reuse, R4, RZ, 0x3c, !PT ;  /* 0x0000000405048212 */ /* 0x040fe400078e3cff */
[----:B--2---:R-:W-:Y:S02]  /*13fb0*/  PRMT R20, RZ, 0x7610, R20 ;  /* 0x00007610ff147816 */ /* 0x004fe40000000014 */
[----:B------:R-:W-:-:S05]  /*13fc0*/  @!P0 LOP3.LUT R5, R5, R4, RZ, 0x3c, !PT ;  /* 0x0000000405058212 */ /* 0x000fca00078e3cff */
[----:B------:R-:W2:Y:S04]  /*13fd0*/  @!P0 LDG.E.U16 R20, [R4.64] ;  /* 0x0000000404148981 */ /* 0x000ea8000c1e1500 */
[----:B------:R-:W-:Y:S04]  /*13fe0*/  STS.U16 [R14+0x880], R29 ;  /* 0x0008801d0e007388 */ /* 0x000fe80000000400 */
        /* <DEDUP_REMOVED lines=32> */
[----:B--2---:R0:W-:Y:S04]  /*141f0*/  STL [R1+0x48], R25 ;  /* 0x0000481901007387 */ /* 0x0041e80000100800 */
[----:B0-----:R-:W2:Y:S04]  /*14200*/  LDL.LU R25, [R1+0x16d0] ;  /* 0x0016d00001197983 */ /* 0x001ea80000300800 */
[----:B------:R-:W4:Y:S04]  /*14210*/  LDL R4, [R1+0x388] ;  /* 0x0003880001047983 */ /* 0x000f280000100800 */
[----:B------:R-:W4:Y:S01]  /*14220*/  LDL R5, [R1+0x38c] ;  /* 0x00038c0001057983 */ /* 0x000f220000100800 */
[----:B------:R-:W-:-:S02]  /*14230*/  PRMT R13, RZ, 0x7610, R13 ;  /* 0x00007610ff0d7816 */ /* 0x000fc4000000000d */
[----:B----4-:R-:W-:-:S04]  /*14240*/  @!P0 LOP3.LUT R5, R5, R4, RZ, 0x3c, !PT ;  /* 0x0000000405058212 */ /* 0x010fc800078e3cff */
[----:B------:R-:W-:-:S04]  /*14250*/  @!P0 LOP3.LUT R4, R5, R4, RZ, 0x3c, !PT ;  /* 0x0000000405048212 */ /* 0x000fc800078e3cff */
[----:B------:R-:W-:-:S05]  /*14260*/  @!P0 LOP3.LUT R5, R5, R4, RZ, 0x3c, !PT ;  /* 0x0000000405058212 */ /* 0x000fca00078e3cff */
[----:B------:R0:W4:Y:S04]  /*14270*/  @!P0 LDG.E.U16 R13, [R4.64] ;  /* 0x00000004040d8981 */ /* 0x000128000c1e1500 */
[----:B------:R1:W-:Y:S04]  /*14280*/  STS.U16 [R14+0x1480], R24 ;  /* 0x001480180e007388 */ /* 0x0003e80000000400 */
[----:B-1----:R-:W2:Y:S04]  /*14290*/  LDL.LU R24, [R1+0x16cc] ;  /* 0x0016cc0001187983 */ /* 0x002ea80000300800 */
[----:B0-----:R-:W2:Y:S04]  /*142a0*/  LDL R4, [R1+0x380] ;  /* 0x0003800001047983 */ /* 0x001ea80000100800 */
[----:B------:R-:W2:Y:S04]  /*142b0*/  LDL R5, [R1+0x384] ;  /* 0x0003840001057983 */ /* 0x000ea80000100800 */
[----:B------:R-:W-:Y:S04]  /*142c0*/  STS.U16 [R14+0x1880], R27 ;  /* 0x0018801b0e007388 */ /* 0x000fe80000000400 */
[----:B----4-:R0:W-:Y:S04]  /*142d0*/  STL [R1+0x44], R13 ;  /* 0x0000440d01007387 */ /* 0x0101e80000100800 */
[----:B0-----:R-:W4:Y:S04]  /*142e0*/  LDL R13, [R1+0x67c] ;  /* 0x00067c00010d7983 */ /* 0x001f280000100800 */
[----:B------:R-:W3:Y:S01]  /*142f0*/  LDL.LU R27, [R1+0x16c8] ;  /* 0x0016c800011b7983 */ /* 0x000ee20000300800 */
[----:B--2---:R-:W-:-:S04]  /*14300*/  @!P1 LOP3.LUT R5, R5, R4, RZ, 0x3c, !PT ;  /* 0x0000000405059212 */ /* 0x004fc800078e3cff */
[----:B------:R-:W-:-:S04]  /*14310*/  @!P1 LOP3.LUT R4, R5, R4, RZ, 0x3c, !PT ;  /* 0x0000000405049212 */ /* 0x000fc800078e3cff */
[----:B------:R-:W-:Y:S02]  /*14320*/  @!P1 LOP3.LUT R5, R5, R4, RZ, 0x3c, !PT ;  /* 0x0000000405059212 */ /* 0x000fe400078e3cff */
[----:B---3--:R-:W-:-:S06]  /*14330*/  PRMT R27, RZ, 0x7610, R27 ;  /* 0x00007610ff1b7816 */ /* 0x008fcc000000001b */
[----:B------:R-:W2:Y:S04]  /*14340*/  @!P1 LDG.E.U16 R27, [R4.64] ;  /* 0x00000004041b9981 */ /* 0x000ea8000c1e1500 */
[----:B--2---:R0:W-:Y:S04]  /*14350*/  STL [R1+0x2c], R27 ;  /* 0x00002c1b01007387 */ /* 0x0041e80000100800 */
[----:B0-----:R-:W2:Y:S04]  /*14360*/  LDL.LU R27, [R1+0x16c4] ;  /* 0x0016c400011b7983 */ /* 0x001ea80000300800 */
[----:B------:R-:W3:Y:S04]  /*14370*/  LDL R4, [R1+0xac8] ;  /* 0x000ac80001047983 */ /* 0x000ee80000100800 */
[----:B------:R-:W3:Y:S01]  /*14380*/  LDL R5, [R1+0xad4] ;  /* 0x000ad40001057983 */ /* 0x000ee20000100800 */
[----:B------:R-:W-:-:S03]  /*14390*/  PRMT R9, RZ, 0x7610, R9 ;  /* 0x00007610ff097816 */ /* 0x000fc60000000009 */
[----:B------:R0:W-:Y:S04]  /*143a0*/  STS.U16 [R14+0x1c80], R21 ;  /* 0x001c80150e007388 */ /* 0x0001e80000000400 */
[----:B0-----:R-:W2:Y:S01]  /*143b0*/  LDL.LU R21, [R1+0x16c0] ;  /* 0x0016c00001157983 */ /* 0x001ea20000300800 */
[----:B---3--:R-:W-:-:S04]  /*143c0*/  @!P0 LOP3.LUT R5, R5, R4, RZ, 0x3c, !PT ;  /* 0x0000000405058212 */ /* 0x008fc800078e3cff */
[----:B------:R-:W-:-:S04]  /*143d0*/  @!P0 LOP3.LUT R4, R5, R4, RZ, 0x3c, !PT ;  /* 0x0000000405048212 */ /* 0x000fc800078e3cff */
[----:B------:R-:W-:-:S05]  /*143e0*/  @!P0 LOP3.LUT R5, R5, R4, RZ, 0x3c, !PT ;  /* 0x0000000405058212 */ /* 0x000fca00078e3cff */
[----:B------:R0:W3:Y:S04]  /*143f0*/  @!P0 LDG.E.U16 R9, [R4.64] ;  /* 0x0000000404098981 */ /* 0x0000e8000c1e1500 */
[----:B0-----:R-:W2:Y:S04]  /*14400*/  LDL R4, [R1+0xad0] ;  /* 0x000ad00001047983 */ /* 0x001ea80000100800 */
[----:B------:R-:W2:Y:S01]  /*14410*/  LDL R5, [R1+0xadc] ;  /* 0x000adc0001057983 */ /* 0x000ea20000100800 */
[----:B------:R-:W-:-:S03]  /*14420*/  PRMT R12, RZ, 0x7610, R12 ;  /* 0x00007610ff0c7816 */ /* 0x000fc6000000000c */
[----:B---3--:R0:W-:Y:S01]  /*14430*/  STL [R1+0x28], R9 ;  /* 0x0000280901007387 */ /* 0x0081e20000100800 */
[----:B------:R-:W-:-:S03]  /*14440*/  PRMT R7, RZ, 0x7610, R7 ;  /* 0x00007610ff077816 */ /* 0x000fc60000000007 */
[----:B0-----:R-:W3:Y:S01]  /*14450*/  LDL R9, [R1+0x5fc] ;  /* 0x0005fc0001097983 */ /* 0x001ee20000100800 */
[----:B--2---:R-:W-:-:S04]  /*14460*/  @!P1 LOP3.LUT R5, R5, R4, RZ, 0x3c, !PT ;  /* 0x0000000405059212 */ /* 0x004fc800078e3cff */
[----:B------:R-:W-:-:S04]  /*14470*/  @!P1 LOP3.LUT R4, R5, R4, RZ, 0x3c, !PT ;  /* 0x0000000405049212 */ /* 0x000fc800078e3cff */
[----:B------:R-:W-:-:S05]  /*14480*/  @!P1 LOP3.LUT R5, R5, R4, RZ, 0x3c, !PT ;  /* 0x0000000405059212 */ /* 0x000fca00078e3cff */
[----:B------:R0:W2:Y:S04]  /*14490*/  @!P1 LDG.E.U16 R12, [R4.64] ;  /* 0x00000004040c9981 */ /* 0x0000a8000c1e1500 */
[----:B0-----:R-:W3:Y:S01]  /*144a0*/  LDL R5, [R1+0x678] ;  /* 0x0006780001057983 */ /* 0x001ee20000100800 */
[----:B----4-:R-:W-:-:S03]  /*144b0*/  @!P0 IMAD.MOV.U32 R4, RZ, RZ, R13 ;  /* 0x000000ffff048224 */ /* 0x010fc600078e000d */
[----:B--2---:R0:W-:Y:S01]  /*144c0*/  STL [R1+0x24], R12 ;  /* 0x0000240c01007387 */ /* 0x0041e20000100800 */
[----:B------:R-:W-:-:S03]  /*144d0*/  PRMT R25, RZ, 0x7610, R25 ;  /* 0x00007610ff197816 */ /* 0x000fc60000000019 */
[----:B------:R-:W2:Y:S04]  /*144e0*/  LDL R13, [R1+0x578] ;  /* 0x00057800010d7983 */ /* 0x000ea80000100800 */
[----:B---3--:R1:W3:Y:S04]  /*144f0*/  @!P0 LDG.E.U16 R7, [R4.64] ;  /* 0x0000000404078981 */ /* 0x0082e8000c1e1500 */
[----:B0-----:R-:W4:Y:S04]  /*14500*/  LDL R12, [R1+0x5f4] ;  /* 0x0005f400010c7983 */ /* 0x001f280000100800 */
[----:B-1----:R-:W2:Y:S04]  /*14510*/  LDL R4, [R1+0x670] ;  /* 0x0006700001047983 */ /* 0x002ea80000100800 */
        /* <DEDUP_REMOVED lines=9> */
[----:B------:R-:W2:Y:S01]  /*145b0*/  LDL R5, [R1+0x5f8] ;  /* 0x0005f80001057983 */ /* 0x000ea20000100800 */
[----:B------:R-:W-:Y:S01]  /*145c0*/  PRMT R22, RZ, 0x7610, R22 ;  /* 0x00007610ff167816 */ /* 0x000fe20000000016 */
[----:B------:R-:W-:-:S02]  /*145d0*/  @!P0 IMAD.MOV.U32 R4, RZ, RZ, R9 ;  /* 0x000000ffff048224 */ /* 0x000fc400078e0009 */
[----:B------:R-:W3:Y:S04]  /*145e0*/  LDL R9, [R1+0x574] ;  /* 0x0005740001097983 */ /* 0x000ee80000100800 */
[----:B--2---:R-:W2:Y:S01]  /*145f0*/  @!P0 LDG.E.U16 R22, [R4.64] ;  /* 0x0000000404168981 */ /* 0x004ea2000c1e1500 */
[----:B------:R-:W-:-:S03]  /*14600*/  PRMT R15, RZ, 0x7610, R15 ;  /* 0x00007610ff0f7816 */ /* 0x000fc6000000000f */
[----:B--2---:R0:W-:Y:S04]  /*14610*/  STL [R1+0x38], R22 ;  /* 0x0000381601007387 */ /* 0x0041e80000100800 */
[----:B0-----:R-:W2:Y:S04]  /*14620*/  LDL.LU R22, [R1+0x16b8] ;  /* 0x0016b80001167983 */ /* 0x001ea80000300800 */
[----:B------:R-:W2:Y:S01]  /*14630*/  LDL R5, [R1+0x5f0] ;  /* 0x0005f00001057983 */ /* 0x000ea20000100800 */
[----:B----4-:R-:W-:Y:S01]  /*14640*/  @!P1 IMAD.MOV.U32 R4, RZ, RZ, R12 ;  /* 0x000000ffff049224 */ /* 0x010fe200078e000c */
[----:B------:R-:W-:-:S02]  /*14650*/  PRMT R6, RZ, 0x7610, R6 ;  /* 0x00007610ff067816 */ /* 0x000fc40000000006 */
[----:B------:R-:W4:Y:S04]  /*14660*/  LDL.LU R12, [R1+0x298] ;  /* 0x00029800010c7983 */ /* 0x000f280000300800 */
[----:B--2---:R3:W2:Y:S02]  /*14670*/  @!P1 LDG.E.U16 R15, [R4.64] ;  /* 0x00000004040f9981 */ /* 0x0046a4000c1e1500 */
[----:B---3--:R-:W-:Y:S02]  /*14680*/  @!P0 IMAD.MOV.U32 R4, RZ, RZ, R7 ;  /* 0x000000ffff048224 */ /* 0x008fe400078e0007 */
[----:B------:R-:W-:-:S05]  /*14690*/  @!P0 IMAD.MOV.U32 R5, RZ, RZ, R13 ;  /* 0x000000ffff058224 */ /* 0x000fca00078e000d */
[----:B------:R0:W3:Y:S04]  /*146a0*/  @!P0 LDG.E.U16 R6, [R4.64] ;  /* 0x0000000404068981 */ /* 0x0000e8000c1e1500 */
[----:B--2---:R1:W-:Y:S04]  /*146b0*/  STL [R1+0x34], R15 ;  /* 0x0000340f01007387 */ /* 0x0043e80000100800 */
[----:B0-----:R-:W2:Y:S01]  /*146c0*/  LDL R5, [R1+0x570] ;  /* 0x0005700001057983 */ /* 0x001ea20000100800 */
[----:B------:R-:W-:Y:S01]  /*146d0*/  PRMT R8, RZ, 0x7610, R8 ;  /* 0x00007610ff087816 */ /* 0x000fe20000000008 */
[----:B------:R-:W-:-:S02]  /*146e0*/  @!P1 IMAD.MOV.U32 R4, RZ, RZ, R9 ;  /* 0x000000ffff049224 */ /* 0x000fc400078e0009 */
[----:B------:R-:W4:Y:S04]  /*146f0*/  LDL R7, [R1+0x4f0] ;  /* 0x0004f00001077983 */ /* 0x000f280000100800 */
[----:B-1----:R-:W4:Y:S04]  /*14700*/  LDL R15, [R1+0x4fc] ;  /* 0x0004fc00010f7983 */ /* 0x002f280000100800 */
[----:B---3--:R0:W-:Y:S04]  /*14710*/  STL [R1+0x30], R6 ;  /* 0x0000300601007387 */ /* 0x0081e80000100800 */
[----:B0-----:R-:W3:Y:S04]  /*14720*/  LDL R6, [R1+0x4f4] ;  /* 0x0004f40001067983 */ /* 0x001ee80000100800 */
[----:B------:R-:W3:Y:S01]  /*14730*/  LDL.LU R13, [R1+0x284] ;  /* 0x00028400010d7983 */ /* 0x000ee20000300800 */
[----:B------:R-:W-:-:S03]  /*14740*/  PRMT R10, RZ, 0x7610, R10 ;  /* 0x00007610ff0a7816 */ /* 0x000fc6000000000a */
[----:B------:R-:W-:Y:S04]  /*14750*/  STS.U16 [R14+0x2080], R21 ;  /* 0x002080150e007388 */ /* 0x000fe80000000400 */
[----:B--2---:R0:W2:Y:S04]  /*14760*/  @!P1 LDG.E.U16 R8, [R4.64] ;  /* 0x0000000404089981 */ /* 0x0040a8000c1e1500 */
[----:B------:R-:W3:Y:S04]  /*14770*/  LDL R9, [R1+0x478] ;  /* 0x0004780001097983 */ /* 0x000ee80000100800 */
[----:B0-----:R-:W3:Y:S01]  /*14780*/  LDL R5, [R1+0x4f8] ;  /* 0x0004f80001057983 */ /* 0x001ee20000100800 */
[----:B----4-:R-:W-:-:S03]  /*14790*/  @!P0 IMAD.MOV.U32 R4, RZ, RZ, R15 ;  /* 0x000000ffff048224 */ /* 0x010fc600078e000f */
[----:B------:R-:W-:Y:S04]  /*147a0*/  STS.U16 [R14+0x2480], R27 ;  /* 0x0024801b0e007388 */ /* 0x000fe80000000400 */
[----:B------:R-:W-:Y:S04]  /*147b0*/  STS.U16 [R14+0x2880], R24 ;  /* 0x002880180e007388 */ /* 0x000fe80000000400 */
[----:B------:R-:W-:Y:S04]  /*147c0*/  STS.U16 [R14+0x2c80], R25 ;  /* 0x002c80190e007388 */ /* 0x000fe80000000400 */
[----:B------:R-:W-:Y:S04]  /*147d0*/  STS.U16 [R14+0x3080], R22 ;  /* 0x003080160e007388 */ /* 0x000fe80000000400 */
[----:B------:R-:W-:Y:S04]  /*147e0*/  STS.U16 [R14+0x3480], R20 ;  /* 0x003480140e007388 */ /* 0x000fe80000000400 */
[----:B------:R-:W-:Y:S04]  /*147f0*/  STS.U16 [R14+0x3880], R3 ;  /* 0x003880030e007388 */ /* 0x000fe80000000400 */
[----:B------:R-:W-:Y:S04]  /*14800*/  STS.U16 [R14+0x3c80], R16 ;  /* 0x003c80100e007388 */ /* 0x000fe80000000400 */
[----:B--2---:R0:W-:Y:S04]  /*14810*/  STL [R1+0x20], R8 ;  /* 0x0000200801007387 */ /* 0x0041e80000100800 */
[----:B0-----:R-:W2:Y:S04]  /*14820*/  LDL R8, [R1+0x47c] ;  /* 0x00047c0001087983 */ /* 0x001ea80000100800 */
[----:B------:R-:W4:Y:S04]  /*14830*/  LDL.LU R14, [R1+0x274] ;  /* 0x00027400010e7983 */ /* 0x000f280000300800 */
[----:B---3--:R0:W3:Y:S04]  /*14840*/  @!P0 LDG.E.U16 R10, [R4.64] ;  /* 0x00000004040a8981 */ /* 0x0080e8000c1e1500 */
[----:B0-----:R-:W2:Y:S01]  /*14850*/  LDL.LU R5, [R1+0x2c4] ;  /* 0x0002c40001057983 */ /* 0x001ea20000300800 */
[----:B------:R-:W-:Y:S01]  /*14860*/  LOP3.LUT R2, R2, 0x20, RZ, 0x3c, !PT ;  /* 0x0000002002027812 */ /* 0x000fe200078e3cff */
[----:B------:R-:W-:Y:S01]  /*14870*/  @!P1 IMAD.MOV.U32 R4, RZ, RZ, R6 ;  /* 0x000000ffff049224 */ /* 0x000fe200078e0006 */
[----:B------:R-:W-:-:S03]  /*14880*/  PRMT R29, RZ, 0x7610, R29 ;  /* 0x00007610ff1d7816 */ /* 0x000fc6000000001d */
[----:B--2---:R0:W-:Y:S02]  /*14890*/  STS.U16 [R2+0x100], R5 ;  /* 0x0001000502007388 */ /* 0x0041e40000000400 */
[----:B0-----:R-:W-:-:S05]  /*148a0*/  @!P1 IMAD.MOV.U32 R5, RZ, RZ, R7 ;  /* 0x000000ffff059224 */ /* 0x001fca00078e0007 */
[----:B------:R-:W2:Y:S04]  /*148b0*/  @!P1 LDG.E.U16 R29, [R4.64] ;  /* 0x00000004041d9981 */ /* 0x000ea8000c1e1500 */
[----:B---3--:R0:W-:Y:S04]  /*148c0*/  STL [R1+0x4], R10 ;  /* 0x0000040a01007387 */ /* 0x0081e80000100800 */
[----:B0-----:R-:W3:Y:S04]  /*148d0*/  LDL R10, [R1+0x474] ;  /* 0x00047400010a7983 */ /* 0x001ee80000100800 */
[----:B------:R-:W3:Y:S04]  /*148e0*/  LDL.LU R15, [R1+0x25c] ;  /* 0x00025c00010f7983 */ /* 0x000ee80000300800 */
[----:B------:R-:W3:Y:S04]  /*148f0*/  LDL R7, [R1+0x3f8] ;  /* 0x0003f80001077983 */ /* 0x000ee80000100800 */
[----:B------:R-:W3:Y:S04]  /*14900*/  LDL R6, [R1+0x3fc] ;  /* 0x0003fc0001067983 */ /* 0x000ee80000100800 */
[----:B--2---:R0:W-:Y:S04]  /*14910*/  STL [R1], R29 ;  /* 0x0000001d01007387 */ /* 0x0041e80000100800 */
[----:B0-----:R-:W2:Y:S04]  /*14920*/  LDL.LU R29, [R1+0x16b4] ;  /* 0x0016b400011d7983 */ /* 0x001ea80000300800 */
[----:B------:R-:W2:Y:S01]  /*14930*/  LDL.LU R5, [R1+0x2ac] ;  /* 0x0002ac0001057983 */ /* 0x000ea20000300800 */
[----:B------:R-:W-:Y:S01]  /*14940*/  PRMT R24, RZ, 0x7610, R24 ;  /* 0x00007610ff187816 */ /* 0x000fe20000000018 */
[----:B------:R-:W-:-:S02]  /*14950*/  @!P0 IMAD.MOV.U32 R4, RZ, RZ, R8 ;  /* 0x000000ffff048224 */ /* 0x000fc400078e0008 */
[----:B--2---:R0:W-:Y:S02]  /*14960*/  STS.U16 [R2+0x500], R5 ;  /* 0x0005000502007388 */ /* 0x0041e40000000400 */
[----:B0-----:R-:W-:-:S05]  /*14970*/  @!P0 IMAD.MOV.U32 R5, RZ, RZ, R9 ;  /* 0x000000ffff058224 */ /* 0x001fca00078e0009 */
[----:B------:R0:W2:Y:S04]  /*14980*/  @!P0 LDG.E.U16 R24, [R4.64] ;  /* 0x0000000404188981 */ /* 0x0000a8000c1e1500 */
[----:B0-----:R-:W4:Y:S01]  /*14990*/  LDL R5, [R1+0x470] ;  /* 0x0004700001057983 */ /* 0x001f220000100800 */
[----:B------:R-:W-:Y:S01]  /*149a0*/  PRMT R22, RZ, 0x7610, R22 ;  /* 0x00007610ff167816 */ /* 0x000fe20000000016 */
[----:B---3--:R-:W-:Y:S01]  /*149b0*/  @!P1 IMAD.MOV.U32 R4, RZ, RZ, R10 ;  /* 0x000000ffff049224 */ /* 0x008fe200078e000a */
[----:B------:R-:W-:Y:S01]  /*149c0*/  PRMT R16, RZ, 0x7610, R16 ;  /* 0x00007610ff107816 */ /* 0x000fe20000000010 */
[----:B--2---:R-:W-:Y:S04]  /*149d0*/  STL [R1+0x1650], R24 ;  /* 0x0016501801007387 */ /* 0x004fe80000100800 */
[----:B------:R-:W2:Y:S04]  /*149e0*/  LDL R9, [R1+0x3f0] ;  /* 0x0003f00001097983 */ /* 0x000ea80000100800 */
[----:B------:R-:W3:Y:S04]  /*149f0*/  LDL R8, [R1+0x3f4] ;  /* 0x0003f40001087983 */ /* 0x000ee80000100800 */
[----:B----4-:R0:W4:Y:S02]  /*14a00*/  @!P1 LDG.E.U16 R22, [R4.64] ;  /* 0x0000000404169981 */ /* 0x010124000c1e1500 */
[----:B0-----:R-:W-:-:S02]  /*14a10*/  @!P0 IMAD.MOV.U32 R4, RZ, RZ, R6 ;  /* 0x000000ffff048224 */ /* 0x001fc400078e0006 */
[----:B------:R-:W-:-:S05]  /*14a20*/  @!P0 IMAD.MOV.U32 R5, RZ, RZ, R7 ;  /* 0x000000ffff058224 */ /* 0x000fca00078e0007 */
[----:B------:R2:W4:Y:S04]  /*14a30*/  @!P0 LDG.E.U16 R16, [R4.64] ;  /* 0x0000000404108981 */ /* 0x000528000c1e1500 */
[----:B------:R0:W-:Y:S01]  /*14a40*/  STS.U16 [R2+0x900], R12 ;  /* 0x0009000c02007388 */ /* 0x0001e20000000400 */
[----:B------:R-:W-:-:S03]  /*14a50*/  PRMT R3, RZ, 0x7610, R3 ;  /* 0x00007610ff037816 */ /* 0x000fc60000000003 */
[----:B------:R-:W-:Y:S04]  /*14a60*/  STS.U16 [R2+0xd00], R13 ;  /* 0x000d000d02007388 */ /* 0x000fe80000000400 */
[----:B0-----:R-:W4:Y:S01]  /*14a70*/  LDL.LU R12, [R1+0x22c] ;  /* 0x00022c00010c7983 */ /* 0x001f220000300800 */
[----:B--2---:R-:W-:Y:S02]  /*14a80*/  @!P1 IMAD.MOV.U32 R5, RZ, RZ, R9 ;  /* 0x000000ffff059224 */ /* 0x004fe400078e0009 */
[----:B---3--:R-:W-:Y:S01]  /*14a90*/  @!P1 IMAD.MOV.U32 R4, RZ, RZ, R8 ;  /* 0x000000ffff049224 */ /* 0x008fe200078e0008 */
[----:B----4-:R-:W-:Y:S04]  /*14aa0*/  STL [R1+0x1654], R22 ;  /* 0x0016541601007387 */ /* 0x010fe80000100800 */
[----:B------:R-:W2:Y:S04]  /*14ab0*/  LDL R7, [R1+0x378] ;  /* 0x0003780001077983 */ /* 0x000ea80000100800 */
[----:B------:R-:W2:Y:S04]  /*14ac0*/  LDL R6, [R1+0x37c] ;  /* 0x00037c0001067983 */ /* 0x000ea80000100800 */
[----:B------:R0:W3:Y:S04]  /*14ad0*/  @!P1 LDG.E.U16 R3, [R4.64] ;  /* 0x0000000404039981 */ /* 0x0000e8000c1e1500 */
[----:B------:R1:W-:Y:S04]  /*14ae0*/  STL [R1+0x1658], R16 ;  /* 0x0016581001007387 */ /* 0x0003e80000100800 */
[----:B-1----:R-:W4:Y:S04]  /*14af0*/  LDL.LU R16, [R1+0x244] ;  /* 0x0002440001107983 */ /* 0x002f280000300800 */
[----:B------:R-:W4:Y:S04]  /*14b00*/  LDL R13, [R1+0x370] ;  /* 0x00037000010d7983 */ /* 0x000f280000100800 */
[----:B------:R-:W4:Y:S01]  /*14b10*/  LDL R10, [R1+0x374] ;  /* 0x00037400010a7983 */ /* 0x000f220000100800 */
[----:B0-----:R-:W-:-:S02]  /*14b20*/  PRMT R4, RZ, 0x7610, R4 ;  /* 0x00007610ff047816 */ /* 0x001fc40000000004 */
[----:B------:R-:W-:-:S04]  /*14b30*/  PRMT R5, RZ, 0x7610, R5 ;  /* 0x00007610ff057816 */ /* 0x000fc80000000005 */
[----:B--2---:R4:W2:Y:S04]  /*14b40*/  @!P0 LDG.E.U16 R4, [R6.64] ;  /* 0x0000000406048981 */ /* 0x0048a8000c1e1500 */
[----:B---3--:R-:W-:Y:S04]  /*14b50*/  STL [R1+0x165c], R3 ;  /* 0x00165c0301007387 */ /* 0x008fe80000100800 */
[----:B------:R-:W3:Y:S04]  /*14b60*/  LDL R9, [R1+0xad8] ;  /* 0x000ad80001097983 */ /* 0x000ee80000100800 */
[----:B------:R-:W3:Y:S04]  /*14b70*/  LDL R8, [R1+0xae4] ;  /* 0x000ae40001087983 */ /* 0x000ee80000100800 */
[----:B------:R-:W-:Y:S01]  /*14b80*/  STS.U16 [R2+0x1100], R14 ;  /* 0x0011000e02007388 */ /* 0x000fe20000000400 */
[----:B----4-:R-:W-:-:S02]  /*14b90*/  @!P1 IMAD.MOV.U32 R7, RZ, RZ, R13 ;  /* 0x000000ffff079224 */ /* 0x010fc400078e000d */
[----:B------:R-:W-:Y:S01]  /*14ba0*/  @!P1 IMAD.MOV.U32 R6, RZ, RZ, R10 ;  /* 0x000000ffff069224 */ /* 0x000fe200078e000a */
[----:B------:R-:W4:Y:S04]  /*14bb0*/  LDL.LU R24, [R1+0xc] ;  /* 0x00000c0001187983 */ /* 0x000f280000300800 */
[----:B------:R0:W4:Y:S04]  /*14bc0*/  @!P1 LDG.E.U16 R5, [R6.64] ;  /* 0x0000000406059981 */ /* 0x000128000c1e1500 */
[----:B------:R1:W-:Y:S01]  /*14bd0*/  STS.U16 [R2+0x1500], R15 ;  /* 0x0015000f02007388 */ /* 0x0003e20000000400 */
[----:B0-----:R-:W-:-:S03]  /*14be0*/  PRMT R6, RZ, 0x7610, R6 ;  /* 0x00007610ff067816 */ /* 0x001fc60000000006 */
[----:B------:R0:W-:Y:S04]  /*14bf0*/  STS.U16 [R2+0x1900], R16 ;  /* 0x0019001002007388 */ /* 0x0001e80000000400 */
[----:B-1----:R-:W4:Y:S04]  /*14c00*/  LDL.LU R15, [R1+0x8] ;  /* 0x00000800010f7983 */ /* 0x002f280000300800 */
[----:B------:R-:W4:Y:S04]  /*14c10*/  LDL R14, [R1+0xaec] ;  /* 0x000aec00010e7983 */ /* 0x000f280000100800 */
[----:B------:R1:W-:Y:S04]  /*14c20*/  STS.U16 [R2+0x1d00], R12 ;  /* 0x001d000c02007388 */ /* 0x0003e80000000400 */
[----:B--2---:R-:W-:Y:S04]  /*14c30*/  STL [R1+0x1660], R4 ;  /* 0x0016600401007387 */ /* 0x004fe80000100800 */
[----:B------:R-:W2:Y:S04]  /*14c40*/  LDL R13, [R1+0x668] ;  /* 0x00066800010d7983 */ /* 0x000ea80000100800 */
[----:B------:R-:W2:Y:S04]  /*14c50*/  LDL R10, [R1+0x66c] ;  /* 0x00066c00010a7983 */ /* 0x000ea80000100800 */
[----:B---3--:R3:W2:Y:S04]  /*14c60*/  @!P0 LDG.E.U16 R6, [R8.64] ;  /* 0x0000000408068981 */ /* 0x0086a8000c1e1500 */
[----:B----4-:R-:W-:Y:S04]  /*14c70*/  STL [R1+0x1664], R5 ;  /* 0x0016640501007387 */ /* 0x010fe80000100800 */
[----:B0-----:R-:W4:Y:S04]  /*14c80*/  LDL R16, [R1+0x660] ;  /* 0x0006600001107983 */ /* 0x001f280000100800 */
[----:B-1----:R-:W4:Y:S04]  /*14c90*/  LDL R12, [R1+0x664] ;  /* 0x00066400010c7983 */ /* 0x002f280000100800 */
[----:B---3--:R-:W3:Y:S04]  /*14ca0*/  LDL.LU R8, [R1+0x21c] ;  /* 0x00021c0001087983 */ /* 0x008ee80000300800 */
[----:B------:R-:W4:Y:S01]  /*14cb0*/  LDL R9, [R1+0xae0] ;  /* 0x000ae00001097983 */ /* 0x000f220000100800 */
[----:B------:R-:W-:-:S03]  /*14cc0*/  PRMT R7, RZ, 0x7610, R7 ;  /* 0x00007610ff077816 */ /* 0x000fc60000000007 */
[----:B--2---:R0:W-:Y:S04]  /*14cd0*/  STL [R1+0x1668], R6 ;  /* 0x0016680601007387 */ /* 0x0041e80000100800 */
[----:B0-----:R-:W2:Y:S04]  /*14ce0*/  LDL R6, [R1+0x5ec] ;  /* 0x0005ec0001067983 */ /* 0x001ea80000100800 */
[----:B---3--:R0:W-:Y:S02]  /*14cf0*/  STS.U16 [R2+0x2100], R8 ;  /* 0x0021000802007388 */ /* 0x0081e40000000400 */
[----:B0-----:R-:W-:-:S02]  /*14d00*/  @!P1 IMAD.MOV.U32 R8, RZ, RZ, R14 ;  /* 0x000000ffff089224 */ /* 0x001fc400078e000e */
[----:B------:R-:W3:Y:S04]  /*14d10*/  LDL R14, [R1+0x5e8] ;  /* 0x0005e800010e7983 */ /* 0x000ee80000100800 */
[----:B----4-:R0:W4:Y:S04]  /*14d20*/  @!P1 LDG.E.U16 R7, [R8.64] ;  /* 0x0000000408079981 */ /* 0x010128000c1e1500 */
[----:B0-----:R-:W2:Y:S01]  /*14d30*/  LDL.LU R9, [R1+0x18] ;  /* 0x0000180001097983 */ /* 0x001ea20000300800 */
[----:B------:R-:W-:Y:S01]  /*14d40*/  PRMT R22, RZ, 0x7610, R22 ;  /* 0x00007610ff167816 */ /* 0x000fe20000000016 */
[----:B------:R-:W-:Y:S01]  /*14d50*/  @!P0 IMAD.MOV.U32 R8, RZ, RZ, R10 ;  /* 0x000000ffff088224 */ /* 0x000fe200078e000a */
[----:B------:R-:W-:-:S02]  /*14d60*/  PRMT R3, RZ, 0x7610, R3 ;  /* 0x00007610ff037816 */ /* 0x000fc40000000003 */
[----:B------:R-:W-:Y:S01]  /*14d70*/  PRMT R5, RZ, 0x7610, R5 ;  /* 0x00007610ff057816 */ /* 0x000fe20000000005 */
[----:B--2---:R0:W-:Y:S02]  /*14d80*/  STS.U16 [R2+0x2500], R9 ;  /* 0x0025000902007388 */ /* 0x0041e40000000400 */
[----:B0-----:R-:W-:-:S05]  /*14d90*/  @!P0 IMAD.MOV.U32 R9, RZ, RZ, R13 ;  /* 0x000000ffff098224 */ /* 0x001fca00078e000d */
[----:B------:R0:W2:Y:S02]  /*14da0*/  @!P0 LDG.E.U16 R22, [R8.64] ;  /* 0x0000000408168981 */ /* 0x0000a4000c1e1500 */
[----:B0-----:R-:W-:Y:S02]  /*14db0*/  @!P1 IMAD.MOV.U32 R8, RZ, RZ, R12 ;  /* 0x000000ffff089224 */ /* 0x001fe400078e000c */
[----:B------:R-:W-:-:S05]  /*14dc0*/  @!P1 IMAD.MOV.U32 R9, RZ, RZ, R16 ;  /* 0x000000ffff099224 */ /* 0x000fca00078e0010 */
[----:B------:R0:W2:Y:S04]  /*14dd0*/  @!P1 LDG.E.U16 R3, [R8.64] ;  /* 0x0000000408039981 */ /* 0x0000a8000c1e1500 */
[----:B----4-:R1:W-:Y:S04]  /*14de0*/  STL [R1+0x166c], R7 ;  /* 0x00166c0701007387 */ /* 0x0103e80000100800 */
[----:B------:R-:W4:Y:S01]  /*14df0*/  LDL R13, [R1+0x5e0] ;  /* 0x0005e000010d7983 */ /* 0x000f220000100800 */
[----:B0-----:R-:W-:Y:S02]  /*14e00*/  @!P0 IMAD.MOV.U32 R8, RZ, RZ, R6 ;  /* 0x000000ffff088224 */ /* 0x001fe400078e0006 */
[----:B---3--:R-:W-:Y:S01]  /*14e10*/  @!P0 IMAD.MOV.U32 R9, RZ, RZ, R14 ;  /* 0x000000ffff098224 */ /* 0x008fe200078e000e */
[----:B------:R-:W3:Y:S04]  /*14e20*/  LDL R10, [R1+0x5e4] ;  /* 0x0005e400010a7983 */ /* 0x000ee80000100800 */
[----:B------:R4:W3:Y:S04]  /*14e30*/  @!P0 LDG.E.U16 R5, [R8.64] ;  /* 0x0000000408058981 */ /* 0x0008e8000c1e1500 */
[----:B------:R-:W3:Y:S04]  /*14e40*/  LDL R12, [R1+0x568] ;  /* 0x00056800010c7983 */ /* 0x000ee80000100800 */
[----:B------:R-:W-:Y:S01]  /*14e50*/  STS.U16 [R2+0x2900], R24 ;  /* 0x0029001802007388 */ /* 0x000fe20000000400 */
[----:B-1----:R-:W-:-:S03]  /*14e60*/  PRMT R7, RZ, 0x7610, R7 ;  /* 0x00007610ff077816 */ /* 0x002fc60000000007 */
[----:B------:R-:W-:Y:S04]  /*14e70*/  STS.U16 [R2+0x2d00], R15 ;  /* 0x002d000f02007388 */ /* 0x000fe80000000400 */
[----:B--2---:R0:W-:Y:S04]  /*14e80*/  STL [R1+0x18], R3 ;  /* 0x0000180301007387 */ /* 0x0041e80000100800 */
[----:B0-----:R-:W2:Y:S01]  /*14e90*/  LDL R3, [R1+0x56c] ;  /* 0x00056c0001037983 */ /* 0x001ea20000100800 */
[----:B----4-:R-:W-:-:S03]  /*14ea0*/  @!P1 IMAD.MOV.U32 R9, RZ, RZ, R13 ;  /* 0x000000ffff099224 */ /* 0x010fc600078e000d */
[----:B------:R-:W4:Y:S01]  /*14eb0*/  LDL.LU R15, [R1+0x308] ;  /* 0x00030800010f7983 */ /* 0x000f220000300800 */
[----:B---3--:R-:W-:-:S03]  /*14ec0*/  @!P1 IMAD.MOV.U32 R8, RZ, RZ, R10 ;  /* 0x000000ffff089224 */ /* 0x008fc600078e000a */
[----:B------:R-:W3:Y:S04]  /*14ed0*/  LDL R6, [R1+0x560] ;  /* 0x0005600001067983 */ /* 0x000ee80000100800 */
[----:B------:R0:W-:Y:S04]  /*14ee0*/  STL [R1+0x14], R5 ;  /* 0x0000140501007387 */ /* 0x0001e80000100800 */
[----:B------:R1:W4:Y:S04]  /*14ef0*/  @!P1 LDG.E.U16 R7, [R8.64] ;  /* 0x0000000408079981 */ /* 0x000328000c1e1500 */
[----:B0-----:R-:W4:Y:S01]  /*14f00*/  LDL R5, [R1+0x564] ;  /* 0x0005640001057983 */ /* 0x001f220000100800 */
[----:B------:R-:W-:Y:S01]  /*14f10*/  PRMT R4, RZ, 0x7610, R4 ;  /* 0x00007610ff047816 */ /* 0x000fe20000000004 */
[----:B-1----:R-:W-:Y:S01]  /*14f20*/  @!P0 IMAD.MOV.U32 R9, RZ, RZ, R12 ;  /* 0x000000ffff098224 */ /* 0x002fe200078e000c */
[----:B------:R-:W-:Y:S01]  /*14f30*/  PRMT R11, RZ, 0x7610, R11 ;  /* 0x00007610ff0b7816 */ /* 0x000fe2000000000b */
[----:B------:R-:W4:Y:S04]  /*14f40*/  LDL.LU R24, [R1+0x2f4] ;  /* 0x0002f40001187983 */ /* 0x000f280000300800 */
[----:B------:R-:W4:Y:S01]  /*14f50*/  LDL R10, [R1+0x4e8] ;  /* 0x0004e800010a7983 */ /* 0x000f220000100800 */
[----:B--2---:R-:W-:-:S05]  /*14f60*/  @!P0 IMAD.MOV.U32 R8, RZ, RZ, R3 ;  /* 0x000000ffff088224 */ /* 0x004fca00078e0003 */
[----:B------:R3:W2:Y:S02]  /*14f70*/  @!P0 LDG.E.U16 R4, [R8.64] ;  /* 0x0000000408048981 */ /* 0x0006a4000c1e1500 */
[----:B---3--:R-:W-:Y:S02]  /*14f80*/  @!P1 IMAD.MOV.U32 R9, RZ, RZ, R6 ;  /* 0x000000ffff099224 */ /* 0x008fe400078e0006 */
[----:B----4-:R0:W-:Y:S01]  /*14f90*/  STL [R1+0x10], R7 ;  /* 0x0000100701007387 */ /* 0x0101e20000100800 */
[----:B------:R-:W-:-:S03]  /*14fa0*/  @!P1 IMAD.MOV.U32 R8, RZ, RZ, R5 ;  /* 0x000000ffff089224 */ /* 0x000fc600078e0005 */
[----:B0-----:R-:W3:Y:S04]  /*14fb0*/  LDL R7, [R1+0x4ec] ;  /* 0x0004ec0001077983 */ /* 0x001ee80000100800 */
[----:B------:R0:W4:Y:S04]  /*14fc0*/  @!P1 LDG.E.U16 R11, [R8.64] ;  /* 0x00000004080b9981 */ /* 0x000128000c1e1500 */
[----:B------:R-:W1:Y:S04]  /*14fd0*/  S2R R14, SR_TID.X ;  /* 0x00000000000e7919 */ /* 0x000e680000002100 */
[----:B------:R-:W-:Y:S01]  /*14fe0*/  STS.U16 [R2+0x3100], R29 ;  /* 0x0031001d02007388 */ /* 0x000fe20000000400 */
[----:B-1----:R-:W-:-:S03]  /*14ff0*/  LOP3.LUT R3, R14, 0x3f, RZ, 0xc0, !PT ;  /* 0x0000003f0e037812 */ /* 0x002fc600078ec0ff */
[----:B------:R-:W4:Y:S04]  /*15000*/  LDL.LU R14, [R1+0x2e0] ;  /* 0x0002e000010e7983 */ /* 0x000f280000300800 */
[----:B------:R-:W-:Y:S01]  /*15010*/  STL [R1+0x1c], R22 ;  /* 0x00001c1601007387 */ /* 0x000fe20000100800 */
[----:B0-----:R-:W-:-:S03]  /*15020*/  @!P0 IMAD.MOV.U32 R9, RZ, RZ, R10 ;  /* 0x000000ffff098224 */ /* 0x001fc600078e000a */
[----:B------:R0:W-:Y:S02]  /*15030*/  STS.U16 [R2+0x3500], R28 ;  /* 0x0035001c02007388 */ /* 0x0001e40000000400 */
[----:B0-----:R-:W-:Y:S02]  /*15040*/  PRMT R28, RZ, 0x7610, R28 ;  /* 0x00007610ff1c7816 */ /* 0x001fe4000000001c */
[----:B--2---:R-:W-:Y:S04]  /*15050*/  STL [R1+0xc], R4 ;  /* 0x00000c0401007387 */ /* 0x004fe80000100800 */
[----:B------:R-:W2:Y:S04]  /*15060*/  LDL R6, [R1+0x4e0] ;  /* 0x0004e00001067983 */ /* 0x000ea80000100800 */
[----:B------:R-:W2:Y:S01]  /*15070*/  LDL R5, [R1+0x4e4] ;  /* 0x0004e40001057983 */ /* 0x000ea20000100800 */
[----:B---3--:R-:W-:-:S03]  /*15080*/  @!P0 IMAD.MOV.U32 R8, RZ, RZ, R7 ;  /* 0x000000ffff088224 */ /* 0x008fc600078e0007 */
[----:B----4-:R0:W-:Y:S04]  /*15090*/  STL [R1+0x8], R11 ;  /* 0x0000080b01007387 */ /* 0x0101e80000100800 */
[----:B------:R2:W3:Y:S04]  /*150a0*/  @!P0 LDG.E.U16 R28, [R8.64] ;  /* 0x00000004081c8981 */ /* 0x0004e8000c1e1500 */
[----:B0-----:R-:W4:Y:S04]  /*150b0*/  LDL.LU R11, [R1+0x2cc] ;  /* 0x0002cc00010b7983 */ /* 0x001f280000300800 */
[----:B------:R-:W3:Y:S04]  /*150c0*/  LDL R13, [R1+0x468] ;  /* 0x00046800010d7983 */ /* 0x000ee80000100800 */
[----:B------:R-:W4:Y:S04]  /*150d0*/  LDL R7, [R1+0x46c] ;  /* 0x00046c0001077983 */ /* 0x000f280000100800 */
[----:B------:R0:W-:Y:S01]  /*150e0*/  STS.U16 [R2+0x3900], R26 ;  /* 0x0039001a02007388 */ /* 0x0001e20000000400 */
[----:B------:R-:W-:-:S02]  /*150f0*/  PRMT R20, RZ, 0x7610, R20 ;  /* 0x00007610ff147816 */ /* 0x000fc40000000014 */
[----:B0-----:R-:W-:Y:S01]  /*15100*/  PRMT R26, RZ, 0x7610, R26 ;  /* 0x00007610ff1a7816 */ /* 0x001fe2000000001a */
[----:B--2---:R-:W-:Y:S02]  /*15110*/  @!P1 IMAD.MOV.U32 R9, RZ, RZ, R6 ;  /* 0x000000ffff099224 */ /* 0x004fe400078e0006 */
[----:B------:R-:W-:-:S05]  /*15120*/  @!P1 IMAD.MOV.U32 R8, RZ, RZ, R5 ;  /* 0x000000ffff089224 */ /* 0x000fca00078e0005 */
[----:B------:R3:W2:Y:S02]  /*15130*/  @!P1 LDG.E.U16 R26, [R8.64] ;  /* 0x00000004081a9981 */ /* 0x0006a4000c1e1500 */
[----:B---3--:R-:W-:Y:S02]  /*15140*/  @!P0 IMAD.MOV.U32 R9, RZ, RZ, R13 ;  /* 0x000000ffff098224 */ /* 0x008fe400078e000d */
[----:B----4-:R-:W-:-:S05]  /*15150*/  @!P0 IMAD.MOV.U32 R8, RZ, RZ, R7 ;  /* 0x000000ffff088224 */ /* 0x010fca00078e0007 */
[----:B------:R-:W3:Y:S04]  /*15160*/  @!P0 LDG.E.U16 R20, [R8.64] ;  /* 0x0000000408148981 */ /* 0x000ee8000c1e1500 */
[----:B------:R0:W-:Y:S04]  /*15170*/  STL [R1+0x163c], R28 ;  /* 0x00163c1c01007387 */ /* 0x0001e80000100800 */
[----:B0-----:R-:W4:Y:S04]  /*15180*/  LDL.LU R28, [R1+0x2bc] ;  /* 0x0002bc00011c7983 */ /* 0x001f280000300800 */
[----:B------:R-:W4:Y:S01]  /*15190*/  LDL R12, [R1+0x460] ;  /* 0x00046000010c7983 */ /* 0x000f220000100800 */
[----:B------:R-:W-:-:S03]  /*151a0*/  IMAD.SHL.U32 R4, R3, 0x2, RZ ;  /* 0x0000000203047824 */ /* 0x000fc600078e00ff */
[----:B------:R0:W-:Y:S04]  /*151b0*/  STS.U16 [R2+0x3d00], R23 ;  /* 0x003d001702007388 */ /* 0x0001e80000000400 */
[----:B------:R-:W4:Y:S01]  /*151c0*/  LDL R10, [R1+0x464] ;  /* 0x00046400010a7983 */ /* 0x000f220000100800 */
[----:B0-----:R-:W-:-:S05]  /*151d0*/  LOP3.LUT R2, R4, 0x30, RZ, 0x3c, !PT ;  /* 0x0000003004027812 */ /* 0x001fca00078e3cff */
[----:B------:R0:W-:Y:S04]  /*151e0*/  STS.U16 [R2+0x180], R15 ;  /* 0x0001800f02007388 */ /* 0x0001e80000000400 */
[----:B------:R-:W-:Y:S04]  /*151f0*/  STS.U16 [R2+0x580], R24 ;  /* 0x0005801802007388 */ /* 0x000fe80000000400 */
[----:B0-----:R-:W4:Y:S04]  /*15200*/  LDL.LU R15, [R1+0x2a8] ;  /* 0x0002a800010f7983 */ /* 0x001f280000300800 */
[----:B------:R0:W-:Y:S04]  /*15210*/  STS.U16 [R2+0x980], R14 ;  /* 0x0009800e02007388 */ /* 0x0001e80000000400 */
[----:B--2---:R-:W-:Y:S04]  /*15220*/  STL [R1+0x1640], R26 ;  /* 0x0016401a01007387 */ /* 0x004fe80000100800 */
[----:B------:R-:W2:Y:S04]  /*15230*/  LDL R6, [R1+0x3e8] ;  /* 0x0003e80001067983 */ /* 0x000ea80000100800 */
[----:B------:R-:W2:Y:S04]  /*15240*/  LDL R5, [R1+0x3ec] ;  /* 0x0003ec0001057983 */ /* 0x000ea80000100800 */
[----:B------:R-:W2:Y:S04]  /*15250*/  LDL.LU R16, [R1+0x290] ;  /* 0x0002900001107983 */ /* 0x000ea80000300800 */
[----:B---3--:R-:W-:Y:S04]  /*15260*/  STL [R1+0x1644], R20 ;  /* 0x0016441401007387 */ /* 0x008fe80000100800 */
[----:B0-----:R-:W3:Y:S04]  /*15270*/  LDL R14, [R1+0x3e0] ;  /* 0x0003e000010e7983 */ /* 0x001ee80000100800 */
[----:B------:R-:W3:Y:S04]  /*15280*/  LDL R7, [R1+0x3e4] ;  /* 0x0003e40001077983 */ /* 0x000ee80000100800 */
[----:B------:R-:W3:Y:S01]  /*15290*/  LDL R13, [R1+0x368] ;  /* 0x00036800010d7983 */ /* 0x000ee20000100800 */
[----:B----4-:R-:W-:-:S03]  /*152a0*/  @!P1 IMAD.MOV.U32 R9, RZ, RZ, R12 ;  /* 0x000000ffff099224 */ /* 0x010fc600078e000c */
[----:B------:R-:W4:Y:S01]  /*152b0*/  LDL R12, [R1+0x36c] ;  /* 0x00036c00010c7983 */ /* 0x000f220000100800 */
[----:B------:R-:W-:Y:S01]  /*152c0*/  PRMT R18, RZ, 0x7610, R18 ;  /* 0x00007610ff127816 */ /* 0x000fe20000000012 */
[----:B------:R-:W-:Y:S02]  /*152d0*/  @!P1 IMAD.MOV.U32 R8, RZ, RZ, R10 ;  /* 0x000000ffff089224 */ /* 0x000fe400078e000a */
[----:B------:R2:W-:Y:S04]  /*152e0*/  STS.U16 [R2+0xd80], R11 ;  /* 0x000d800b02007388 */ /* 0x0005e80000000400 */
[----:B------:R0:W4:Y:S04]  /*152f0*/  @!P1 LDG.E.U16 R18, [R8.64] ;  /* 0x0000000408129981 */ /* 0x000128000c1e1500 */
[----:B------:R-:W4:Y:S01]  /*15300*/  LDL.LU R22, [R1+0x278] ;  /* 0x0002780001167983 */ /* 0x000f220000300800 */
[----:B0-----:R-:W-:-:S02]  /*15310*/  PRMT R8, RZ, 0x7610, R8 ;  /* 0x00007610ff087816 */ /* 0x001fc40000000008 */
[----:B------:R-:W-:Y:S01]  /*15320*/  PRMT R9, RZ, 0x7610, R9 ;  /* 0x00007610ff097816 */ /* 0x000fe20000000009 */
[----:B--2---:R-:W-:Y:S02]  /*15330*/  @!P0 IMAD.MOV.U32 R11, RZ, RZ, R6 ;  /* 0x000000ffff0b8224 */ /* 0x004fe400078e0006 */
[----:B------:R-:W-:-:S05]  /*15340*/  @!P0 IMAD.MOV.U32 R10, RZ, RZ, R5 ;  /* 0x000000ffff0a8224 */ /* 0x000fca00078e0005 */
[----:B------:R3:W2:Y:S02]  /*15350*/  @!P0 LDG.E.U16 R8, [R10.64] ;  /* 0x000000040a088981 */ /* 0x0006a4000c1e1500 */
[----:B---3--:R-:W-:Y:S02]  /*15360*/  @!P1 IMAD.MOV.U32 R11, RZ, RZ, R14 ;  /* 0x000000ffff0b9224 */ /* 0x008fe400078e000e */
[----:B------:R-:W-:-:S05]  /*15370*/  @!P1 IMAD.MOV.U32 R10, RZ, RZ, R7 ;  /* 0x000000ffff0a9224 */ /* 0x000fca00078e0007 */
[----:B------:R0:W3:Y:S02]  /*15380*/  @!P1 LDG.E.U16 R9, [R10.64] ;  /* 0x000000040a099981 */ /* 0x0000e4000c1e1500 */
[----:B0-----:R-:W-:-:S06]  /*15390*/  PRMT R10, RZ, 0x7610, R10 ;  /* 0x00007610ff0a7816 */ /* 0x001fcc000000000a */
[----:B----4-:R-:W4:Y:S04]  /*153a0*/  @!P0 LDG.E.U16 R10, [R12.64] ;  /* 0x000000040c0a8981 */ /* 0x010f28000c1e1500 */
[----:B------:R-:W-:Y:S04]  /*153b0*/  STL [R1+0x1648], R18 ;  /* 0x0016481201007387 */ /* 0x000fe80000100800 */
[----:B------:R-:W4:Y:S04]  /*153c0*/  LDL R6, [R1+0x360] ;  /* 0x0003600001067983 */ /* 0x000f280000100800 */
[----:B------:R-:W4:Y:S04]  /*153d0*/  LDL R5, [R1+0x364] ;  /* 0x0003640001057983 */ /* 0x000f280000100800 */
[----:B------:R-:W4:Y:S04]  /*153e0*/  LDL.LU R24, [R1+0x264] ;  /* 0x0002640001187983 */ /* 0x000f280000300800 */
[----:B------:R-:W-:Y:S04]  /*153f0*/  STS.U16 [R2+0x1180], R28 ;  /* 0x0011801c02007388 */ /* 0x000fe80000000400 */
[----:B------:R0:W-:Y:S04]  /*15400*/  STS.U16 [R2+0x1580], R15 ;  /* 0x0015800f02007388 */ /* 0x0001e80000000400 */
[----:B--2---:R-:W-:Y:S04]  /*15410*/  STL [R1+0x164c], R8 ;  /* 0x00164c0801007387 */ /* 0x004fe80000100800 */
[----:B---3--:R1:W-:Y:S04]  /*15420*/  STL [R1+0x1670], R9 ;  /* 0x0016700901007387 */ /* 0x0083e80000100800 */
[----:B------:R-:W2:Y:S04]  /*15430*/  LDL.LU R7, [R1+0x250] ;  /* 0x0002500001077983 */ /* 0x000ea80000300800 */
[----:B0-----:R-:W3:Y:S04]  /*15440*/  LDL R15, [R1+0xae8] ;  /* 0x000ae800010f7983 */ /* 0x001ee80000100800 */
[----:B------:R-:W3:Y:S04]  /*15450*/  LDL R14, [R1+0xaf4] ;  /* 0x000af400010e7983 */ /* 0x000ee80000100800 */
[----:B----4-:R-:W-:Y:S04]  /*15460*/  STL [R1+0x1674], R10 ;  /* 0x0016740a01007387 */ /* 0x010fe80000100800 */
[----:B------:R-:W4:Y:S04]  /*15470*/  LDL.LU R26, [R1+0x240] ;  /* 0x00024000011a7983 */ /* 0x000f280000300800 */
[----:B-1----:R-:W2:Y:S04]  /*15480*/  LDL R9, [R1+0xaf0] ;  /* 0x000af00001097983 */ /* 0x002ea80000100800 */
[----:B------:R-:W4:Y:S01]  /*15490*/  LDL R8, [R1+0xafc] ;  /* 0x000afc0001087983 */ /* 0x000f220000100800 */
[----:B------:R-:W-:Y:S01]  /*154a0*/  PRMT R11, RZ, 0x7610, R11 ;  /* 0x00007610ff0b7816 */ /* 0x000fe2000000000b */
[----:B------:R-:W-:-:S02]  /*154b0*/  @!P1 IMAD.MOV.U32 R12, RZ, RZ, R5 ;  /* 0x000000ffff0c9224 */ /* 0x000fc400078e0005 */
[----:B------:R-:W-:Y:S01]  /*154c0*/  @!P1 IMAD.MOV.U32 R13, RZ, RZ, R6 ;  /* 0x000000ffff0d9224 */ /* 0x000fe200078e0006 */
[----:B------:R-:W4:Y:S04]  /*154d0*/  LDL.LU R28, [R1+0x224] ;  /* 0x00022400011c7983 */ /* 0x000f280000300800 */
[----:B------:R0:W4:Y:S02]  /*154e0*/  @!P1 LDG.E.U16 R11, [R12.64] ;  /* 0x000000040c0b9981 */ /* 0x000124000c1e1500 */
[----:B0-----:R-:W-:Y:S02]  /*154f0*/  PRMT R12, RZ, 0x7610, R12 ;  /* 0x00007610ff0c7816 */ /* 0x001fe4000000000c */
[----:B------:R-:W-:-:S04]  /*15500*/  PRMT R13, RZ, 0x7610, R13 ;  /* 0x00007610ff0d7816 */ /* 0x000fc8000000000d */
[----:B---3--:R2:W3:Y:S02]  /*15510*/  @!P0 LDG.E.U16 R12, [R14.64] ;  /* 0x000000040e0c8981 */ /* 0x0084e4000c1e1500 */
[----:B--2---:R-:W-:Y:S02]  /*15520*/  @!P1 IMAD.MOV.U32 R15, RZ, RZ, R9 ;  /* 0x000000ffff0f9224 */ /* 0x004fe400078e0009 */
[----:B----4-:R-:W-:-:S05]  /*15530*/  @!P1 IMAD.MOV.U32 R14, RZ, RZ, R8 ;  /* 0x000000ffff0e9224 */ /* 0x010fca00078e0008 */
[----:B------:R-:W2:Y:S04]  /*15540*/  @!P1 LDG.E.U16 R13, [R14.64] ;  /* 0x000000040e0d9981 */ /* 0x000ea8000c1e1500 */
[----:B------:R-:W-:Y:S04]  /*15550*/  STL [R1+0x1678], R11 ;  /* 0x0016780b01007387 */ /* 0x000fe80000100800 */
[----:B------:R-:W4:Y:S04]  /*15560*/  LDL R6, [R1+0x658] ;  /* 0x0006580001067983 */ /* 0x000f280000100800 */
[----:B------:R-:W4:Y:S04]  /*15570*/  LDL R5, [R1+0x65c] ;  /* 0x00065c0001057983 */ /* 0x000f280000100800 */
[----:B------:R0:W-:Y:S04]  /*15580*/  STS.U16 [R2+0x1980], R16 ;  /* 0x0019801002007388 */ /* 0x0001e80000000400 */
[----:B------:R1:W-:Y:S04]  /*15590*/  STS.U16 [R2+0x1d80], R22 ;  /* 0x001d801602007388 */ /* 0x0003e80000000400 */
[----:B0-----:R-:W4:Y:S04]  /*155a0*/  LDL.LU R16, [R1+0x204] ;  /* 0x0002040001107983 */ /* 0x001f280000300800 */
[----:B-1----:R-:W4:Y:S04]  /*155b0*/  LDL.LU R22, [R1+0x1f0] ;  /* 0x0001f00001167983 */ /* 0x002f280000300800 */
[----:B------:R-:W-:Y:S04]  /*155c0*/  STS.U16 [R2+0x2180], R24 ;  /* 0x0021801802007388 */ /* 0x000fe80000000400 */
[----:B------:R-:W-:Y:S04]  /*155d0*/  STS.U16 [R2+0x2580], R7 ;  /* 0x0025800702007388 */ /* 0x000fe80000000400 */
[----:B---3--:R0:W-:Y:S04]  /*155e0*/  STL [R1+0x167c], R12 ;  /* 0x00167c0c01007387 */ /* 0x0081e80000100800 */
[----:B------:R-:W3:Y:S04]  /*155f0*/  LDL R11, [R1+0x654] ;  /* 0x00065400010b7983 */ /* 0x000ee80000100800 */
[----:B0-----:R-:W3:Y:S04]  /*15600*/  LDL R12, [R1+0x650] ;  /* 0x00065000010c7983 */ /* 0x001ee80000100800 */
[----:B------:R-:W3:Y:S04]  /*15610*/  LDL.LU R24, [R1+0xd4] ;  /* 0x0000d40001187983 */ /* 0x000ee80000300800 */
[----:B------:R-:W3:Y:S04]  /*15620*/  LDL R10, [R1+0x5d8] ;  /* 0x0005d800010a7983 */ /* 0x000ee80000100800 */
[----:B------:R-:W3:Y:S04]  /*15630*/  LDL R9, [R1+0x5dc] ;  /* 0x0005dc0001097983 */ /* 0x000ee80000100800 */
[----:B--2---:R-:W-:Y:S04]  /*15640*/  STL [R1+0x1680], R13 ;  /* 0x0016800d01007387 */ /* 0x004fe80000100800 */
[----:B------:R-:W2:Y:S04]  /*15650*/  LDL R8, [R1+0x5d0] ;  /* 0x0005d00001087983 */ /* 0x000ea80000100800 */
[----:B------:R-:W2:Y:S01]  /*15660*/  LDL R7, [R1+0x5d4] ;  /* 0x0005d40001077983 */ /* 0x000ea20000100800 */
[----:B------:R-:W-:Y:S01]  /*15670*/  PRMT R17, RZ, 0x7610, R17 ;  /* 0x00007610ff117816 */ /* 0x000fe20000000011 */
[----:B----4-:R-:W-:-:S02]  /*15680*/  @!P0 IMAD.MOV.U32 R14, RZ, RZ, R5 ;  /* 0x000000ffff0e8224 */ /* 0x010fc400078e0005 */
[----:B------:R-:W-:Y:S01]  /*15690*/  @!P0 IMAD.MOV.U32 R15, RZ, RZ, R6 ;  /* 0x000000ffff0f8224 */ /* 0x000fe200078e0006 */
[----:B------:R-:W-:Y:S01]  /*156a0*/  PRMT R19, RZ, 0x7610, R19 ;  /* 0x00007610ff137816 */ /* 0x000fe20000000013 */
[----:B------:R-:W4:Y:S04]  /*156b0*/  LDL R6, [R1+0x558] ;  /* 0x0005580001067983 */ /* 0x000f280000100800 */
[----:B------:R3:W4:Y:S04]  /*156c0*/  @!P0 LDG.E.U16 R17, [R14.64] ;  /* 0x000000040e118981 */ /* 0x000728000c1e1500 */
[----:B------:R-:W4:Y:S01]  /*156d0*/  LDL R5, [R1+0x55c] ;  /* 0x00055c0001057983 */ /* 0x000f220000100800 */
[----:B------:R-:W-:-:S02]  /*156e0*/  PRMT R21, RZ, 0x7610, R21 ;  /* 0x00007610ff157816 */ /* 0x000fc40000000015 */
[----:B------:R-:W-:Y:S01]  /*156f0*/  PRMT R23, RZ, 0x7610, R23 ;  /* 0x00007610ff177816 */ /* 0x000fe20000000017 */
[----:B---3--:R-:W-:Y:S02]  /*15700*/  @!P1 IMAD.MOV.U32 R14, RZ, RZ, R11 ;  /* 0x000000ffff0e9224 */ /* 0x008fe400078e000b */
[----:B------:R-:W-:-:S05]  /*15710*/  @!P1 IMAD.MOV.U32 R15, RZ, RZ, R12 ;  /* 0x000000ffff0f9224 */ /* 0x000fca00078e000c */
[----:B------:R0:W3:Y:S02]  /*15720*/  @!P1 LDG.E.U16 R19, [R14.64] ;  /* 0x000000040e139981 */ /* 0x0000e4000c1e1500 */
[----:B0-----:R-:W-:Y:S02]  /*15730*/  @!P0 IMAD.MOV.U32 R14, RZ, RZ, R9 ;  /* 0x000000ffff0e8224 */ /* 0x001fe400078e0009 */
[----:B------:R-:W-:-:S05]  /*15740*/  @!P0 IMAD.MOV.U32 R15, RZ, RZ, R10 ;  /* 0x000000ffff0f8224 */ /* 0x000fca00078e000a */
[----:B------:R2:W3:Y:S02]  /*15750*/  @!P0 LDG.E.U16 R21, [R14.64] ;  /* 0x000000040e158981 */ /* 0x0004e4000c1e1500 */
[----:B--2---:R-:W-:Y:S02]  /*15760*/  @!P1 IMAD.MOV.U32 R14, RZ, RZ, R7 ;  /* 0x000000ffff0e9224 */ /* 0x004fe400078e0007 */
[----:B------:R-:W-:-:S05]  /*15770*/  @!P1 IMAD.MOV.U32 R15, RZ, RZ, R8 ;  /* 0x000000ffff0f9224 */ /* 0x000fca00078e0008 */
[----:B------:R4:W2:Y:S01]  /*15780*/  @!P1 LDG.E.U16 R23, [R14.64] ;  /* 0x000000040e179981 */ /* 0x0008a2000c1e1500 */
[----:B------:R-:W-:Y:S01]  /*15790*/  PRMT R25, RZ, 0x7610, R25 ;  /* 0x00007610ff197816 */ /* 0x000fe20000000019 */
[----:B----4-:R-:W-:Y:S02]  /*157a0*/  @!P0 IMAD.MOV.U32 R14, RZ, RZ, R5 ;  /* 0x000000ffff0e8224 */ /* 0x010fe400078e0005 */
[----:B------:R-:W-:-:S05]  /*157b0*/  @!P0 IMAD.MOV.U32 R15, RZ, RZ, R6 ;  /* 0x000000ffff0f8224 */ /* 0x000fca00078e0006 */
[----:B------:R-:W4:Y:S04]  /*157c0*/  @!P0 LDG.E.U16 R25, [R14.64] ;  /* 0x000000040e198981 */ /* 0x000f28000c1e1500 */
[----:B------:R-:W-:Y:S04]  /*157d0*/  STL [R1+0x1684], R17 ;  /* 0x0016841101007387 */ /* 0x000fe80000100800 */
[----:B------:R-:W-:Y:S04]  /*157e0*/  STS.U16 [R2+0x2980], R26 ;  /* 0x0029801a02007388 */ /* 0x000fe80000000400 */
[----:B------:R-:W-:Y:S04]  /*157f0*/  STS.U16 [R2+0x2d80], R28 ;  /* 0x002d801c02007388 */ /* 0x000fe80000000400 */
[----:B------:R-:W-:Y:S04]  /*15800*/  STS.U16 [R2+0x3180], R16 ;  /* 0x0031801002007388 */ /* 0x000fe80000000400 */
[----:B------:R0:W-:Y:S04]  /*15810*/  STS.U16 [R2+0x3580], R22 ;  /* 0x0035801602007388 */ /* 0x0001e80000000400 */
[----:B---3--:R-:W-:Y:S04]  /*15820*/  STL [R1+0x1688], R19 ;  /* 0x0016881301007387 */ /* 0x008fe80000100800 */
[----:B------:R-:W-:Y:S04]  /*15830*/  STL [R1+0x168c], R21 ;  /* 0x00168c1501007387 */ /* 0x000fe80000100800 */
[----:B--2---:R1:W-:Y:S04]  /*15840*/  STL [R1+0x1690], R23 ;  /* 0x0016901701007387 */ /* 0x0043e80000100800 */
[----:B0-----:R-:W2:Y:S04]  /*15850*/  LDL R22, [R1+0x550] ;  /* 0x0005500001167983 */ /* 0x001ea80000100800 */
[----:B------:R-:W3:Y:S04]  /*15860*/  LDL R16, [R1+0x554] ;  /* 0x0005540001107983 */ /* 0x000ee80000100800 */
[----:B----4-:R-:W-:Y:S04]  /*15870*/  STL [R1+0x1694], R25 ;  /* 0x0016941901007387 */ /* 0x010fe80000100800 */
[----:B-1----:R-:W4:Y:S04]  /*15880*/  LDL R23, [R1+0x4d8] ;  /* 0x0004d80001177983 */ /* 0x002f280000100800 */
[----:B------:R-:W4:Y:S01]  /*15890*/  LDL R21, [R1+0x4dc] ;  /* 0x0004dc0001157983 */ /* 0x000f220000100800 */
[----:B------:R-:W-:-:S02]  /*158a0*/  PRMT R27, RZ, 0x7610, R27 ;  /* 0x00007610ff1b7816 */ /* 0x000fc4000000001b */
[----:B------:R-:W-:Y:S01]  /*158b0*/  PRMT R29, RZ, 0x7610, R29 ;  /* 0x00007610ff1d7816 */ /* 0x000fe2000000001d */
[----:B------:R-:W4:Y:S04]  /*158c0*/  LDL.LU R19, [R1+0x338] ;  /* 0x0003380001137983 */ /* 0x000f280000300800 */
        /* <DEDUP_REMOVED lines=12> */
[----:B------:R-:W4:Y:S01]  /*15990*/  LDL.LU R5, [R1+0x200] ;  /* 0x0002000001057983 */ /* 0x000f220000300800 */
[----:B--2---:R-:W-:-:S02]  /*159a0*/  @!P1 IMAD.MOV.U32 R15, RZ, RZ, R22 ;  /* 0x000000ffff0f9224 */ /* 0x004fc400078e0016 */
[----:B---3--:R-:W-:-:S05]  /*159b0*/  @!P1 IMAD.MOV.U32 R14, RZ, RZ, R16 ;  /* 0x000000ffff0e9224 */ /* 0x008fca00078e0010 */
[----:B------:R4:W2:Y:S02]  /*159c0*/  @!P1 LDG.E.U16 R27, [R14.64] ;  /* 0x000000040e1b9981 */ /* 0x0008a4000c1e1500 */
[----:B----4-:R-:W-:Y:S02]  /*159d0*/  @!P0 IMAD.MOV.U32 R15, RZ, RZ, R23 ;  /* 0x000000ffff0f8224 */ /* 0x010fe400078e0017 */
[----:B------:R-:W-:-:S05]  /*159e0*/  @!P0 IMAD.MOV.U32 R14, RZ, RZ, R21 ;  /* 0x000000ffff0e8224 */ /* 0x000fca00078e0015 */
[----:B------:R-:W3:Y:S01]  /*159f0*/  @!P0 LDG.E.U16 R29, [R14.64] ;  /* 0x000000040e1d8981 */ /* 0x000ee2000c1e1500 */
[----:B------:R-:W-:-:S03]  /*15a00*/  IMAD.SHL.U32 R8, R3, 0x2, RZ ;  /* 0x0000000203087824 */ /* 0x000fc600078e00ff */
[----:B------:R0:W-:Y:S04]  /*15a10*/  STS.U16 [R2+0x3980], R24 ;  /* 0x0039801802007388 */ /* 0x0001e80000000400 */
[----:B--2---:R-:W-:Y:S04]  /*15a20*/  STL [R1+0x1698], R27 ;  /* 0x0016981b01007387 */ /* 0x004fe80000100800 */
[----:B------:R-:W2:Y:S04]  /*15a30*/  LDL.LU R16, [R1+0xdc] ;  /* 0x0000dc0001107983 */ /* 0x000ea80000300800 */
[----:B------:R-:W4:Y:S04]  /*15a40*/  LDL.LU R22, [R1+0xc8] ;  /* 0x0000c80001167983 */ /* 0x000f280000300800 */
[----:B------:R-:W-:Y:S04]  /*15a50*/  STL [R1+0x169c], R2 ;  /* 0x00169c0201007387 */ /* 0x000fe80000100800 */
[----:B------:R-:W-:Y:S04]  /*15a60*/  STL [R1+0x16ac], R8 ;  /* 0x0016ac0801007387 */ /* 0x000fe80000100800 */
[----:B0-----:R-:W4:Y:S04]  /*15a70*/  LDL.LU R24, [R1+0x334] ;  /* 0x0003340001187983 */ /* 0x001f280000300800 */
[----:B------:R0:W-:Y:S02]  /*15a80*/  STS.U16 [R2+0x3d80], R0 ;  /* 0x003d800002007388 */ /* 0x0001e40000000400 */
[----:B0-----:R-:W-:-:S02]  /*15a90*/  LOP3.LUT R0, R8, 0x40, RZ, 0x3c, !PT ;  /* 0x0000004008007812 */ /* 0x001fc400078e3cff */
[----:B---3--:R-:W-:Y:S04]  /*15aa0*/  STL [R1+0x16a8], R29 ;  /* 0x0016a81d01007387 */ /* 0x008fe80000100800 */
[----:B------:R-:W-:Y:S04]  /*15ab0*/  STS.U16 [R0+0x200], R19 ;  /* 0x0002001300007388 */ /* 0x000fe80000000400 */
[----:B------:R-:W-:Y:S04]  /*15ac0*/  STS.U16 [R0+0x600], R17 ;  /* 0x0006001100007388 */ /* 0x000fe80000000400 */
[----:B------:R-:W-:Y:S04]  /*15ad0*/  STS.U16 [R0+0xa00], R13 ;  /* 0x000a000d00007388 */ /* 0x000fe80000000400 */
[----:B------:R-:W-:Y:S04]  /*15ae0*/  STS.U16 [R0+0xe00], R12 ;  /* 0x000e000c00007388 */ /* 0x000fe80000000400 */
[----:B------:R-:W-:Y:S04]  /*15af0*/  STS.U16 [R0+0x1200], R11 ;  /* 0x0012000b00007388 */ /* 0x000fe80000000400 */
[----:B------:R-:W-:Y:S04]  /*15b00*/  STL [R1+0x16a4], R14 ;  /* 0x0016a40e01007387 */ /* 0x000fe80000100800 */
[----:B------:R-:W-:Y:S04]  /*15b10*/  STS.U16 [R0+0x1600], R10 ;  /* 0x0016000a00007388 */ /* 0x000fe80000000400 */
[----:B------:R0:W-:Y:S04]  /*15b20*/  STL [R1+0x16a0], R15 ;  /* 0x0016a00f01007387 */ /* 0x0001e80000100800 */
[----:B------:R-:W-:Y:S04]  /*15b30*/  STS.U16 [R0+0x1a00], R9 ;  /* 0x001a000900007388 */ /* 0x000fe80000000400 */
[----:B------:R-:W-:Y:S04]  /*15b40*/  STS.U16 [R0+0x1e00], R18 ;  /* 0x001e001200007388 */ /* 0x000fe80000000400 */
[----:B0-----:R-:W3:Y:S04]  /*15b50*/  LDL.LU R15, [R1+0x314] ;  /* 0x00031400010f7983 */ /* 0x001ee80000300800 */
[----:B------:R-:W-:Y:S04]  /*15b60*/  STS.U16 [R0+0x2200], R20 ;  /* 0x0022001400007388 */ /* 0x000fe80000000400 */
[----:B------:R-:W3:Y:S04]  /*15b70*/  LDL.LU R14, [R1+0x300] ;  /* 0x00030000010e7983 */ /* 0x000ee80000300800 */
[----:B------:R-:W-:Y:S04]  /*15b80*/  STS.U16 [R0+0x2600], R26 ;  /* 0x0026001a00007388 */ /* 0x000fe80000000400 */
[----:B------:R-:W3:Y:S04]  /*15b90*/  LDL.LU R29, [R1+0x2ec] ;  /* 0x0002ec00011d7983 */ /* 0x000ee80000300800 */
[----:B------:R-:W-:Y:S04]  /*15ba0*/  STS.U16 [R0+0x2a00], R28 ;  /* 0x002a001c00007388 */ /* 0x000fe80000000400 */
[----:B------:R-:W3:Y:S04]  /*15bb0*/  LDL.LU R8, [R1+0x2d8] ;  /* 0x0002d80001087983 */ /* 0x000ee80000300800 */
[----:B------:R0:W-:Y:S04]  /*15bc0*/  STS.U16 [R0+0x2e00], R7 ;  /* 0x002e000700007388 */ /* 0x0001e80000000400 */
[----:B------:R-:W3:Y:S04]  /*15bd0*/  LDL.LU R27, [R1+0x2b8] ;  /* 0x0002b800011b7983 */ /* 0x000ee80000300800 */
[----:B------:R1:W-:Y:S04]  /*15be0*/  STS.U16 [R0+0x3200], R6 ;  /* 0x0032000600007388 */ /* 0x0003e80000000400 */
[----:B0-----:R-:W3:Y:S04]  /*15bf0*/  LDL.LU R7, [R1+0x2a0] ;  /* 0x0002a00001077983 */ /* 0x001ee80000300800 */
[----:B------:R0:W-:Y:S04]  /*15c00*/  STS.U16 [R0+0x3600], R5 ;  /* 0x0036000500007388 */ /* 0x0001e80000000400 */
[----:B-1----:R-:W3:Y:S04]  /*15c10*/  LDL.LU R6, [R1+0x288] ;  /* 0x0002880001067983 */ /* 0x002ee80000300800 */
[----:B0-----:R-:W3:Y:S04]  /*15c20*/  LDL.LU R5, [R1+0x26c] ;  /* 0x00026c0001057983 */ /* 0x001ee80000300800 */
[----:B------:R-:W3:Y:S04]  /*15c30*/  LDL.LU R25, [R1+0x254] ;  /* 0x0002540001197983 */ /* 0x000ee80000300800 */
[----:B------:R-:W3:Y:S04]  /*15c40*/  LDL.LU R23, [R1+0x238] ;  /* 0x0002380001177983 */ /* 0x000ee80000300800 */
[----:B------:R-:W3:Y:S04]  /*15c50*/  LDL.LU R21, [R1+0x218] ;  /* 0x0002180001157983 */ /* 0x000ee80000300800 */
[----:B------:R-:W-:Y:S01]  /*15c60*/  STL [R1+0x16b0], R0 ;  /* 0x0016b00001007387 */ /* 0x000fe20000100800 */
[----:B------:R-:W-:-:S05]  /*15c70*/  IMAD.SHL.U32 R3, R3, 0x2, RZ ;  /* 0x0000000203037824 */ /* 0x000fca00078e00ff */
[----:B------:R-:W-:Y:S01]  /*15c80*/  LOP3.LUT R2, R3, 0x50, RZ, 0x3c, !PT ;  /* 0x0000005003027812 */ /* 0x000fe200078e3cff */
[----:B--2---:R-:W-:Y:S04]  /*15c90*/  STS.U16 [R0+0x3a00], R16 ;  /* 0x003a001000007388 */ /* 0x004fe80000000400 */
[----:B----4-:R0:W-:Y:S04]  /*15ca0*/  STS.U16 [R0+0x3e00], R22 ;  /* 0x003e001600007388 */ /* 0x0101e80000000400 */
[----:B0-----:R-:W2:Y:S04]  /*15cb0*/  LDL.LU R0, [R1+0x324] ;  /* 0x0003240001007983 */ /* 0x001ea80000300800 */
        /* <DEDUP_REMOVED lines=13> */
[----:B------:R0:W-:Y:S04]  /*15d90*/  STS.U16 [R2+0x280], R24 ;  /* 0x0002801802007388 */ /* 0x0001e80000000400 */
[----:B------:R-:W4:Y:S04]  /*15da0*/  LDL.LU R22, [R1+0x24c] ;  /* 0x00024c0001167983 */ /* 0x000f280000300800 */
[----:B0-----:R-:W4:Y:S04]  /*15db0*/  LDL.LU R24, [R1+0x230] ;  /* 0x0002300001187983 */ /* 0x001f280000300800 */
[----:B--2---:R-:W-:Y:S04]  /*15dc0*/  STS.U16 [R2+0x680], R0 ;  /* 0x0006800002007388 */ /* 0x004fe80000000400 */
[----:B---3--:R-:W-:Y:S04]  /*15dd0*/  STS.U16 [R2+0xa80], R15 ;  /* 0x000a800f02007388 */ /* 0x008fe80000000400 */
[----:B------:R-:W-:Y:S04]  /*15de0*/  STS.U16 [R2+0xe80], R14 ;  /* 0x000e800e02007388 */ /* 0x000fe80000000400 */
[----:B------:R-:W-:Y:S04]  /*15df0*/  STS.U16 [R2+0x1280], R29 ;  /* 0x0012801d02007388 */ /* 0x000fe80000000400 */
[----:B------:R-:W-:Y:S04]  /*15e00*/  STS.U16 [R2+0x1680], R8 ;  /* 0x0016800802007388 */ /* 0x000fe80000000400 */
[----:B------:R-:W-:Y:S04]  /*15e10*/  STS.U16 [R2+0x1a80], R27 ;  /* 0x001a801b02007388 */ /* 0x000fe80000000400 */
[----:B------:R0:W-:Y:S04]  /*15e20*/  STS.U16 [R2+0x1e80], R7 ;  /* 0x001e800702007388 */ /* 0x0001e80000000400 */
[----:B------:R1:W-:Y:S04]  /*15e30*/  STS.U16 [R2+0x2280], R6 ;  /* 0x0022800602007388 */ /* 0x0003e80000000400 */
[----:B------:R2:W-:Y:S04]  /*15e40*/  STS.U16 [R2+0x2680], R5 ;  /* 0x0026800502007388 */ /* 0x0005e80000000400 */
[----:B0-----:R-:W3:Y:S04]  /*15e50*/  LDL.LU R7, [R1+0x214] ;  /* 0x0002140001077983 */ /* 0x001ee80000300800 */
[----:B-1----:R-:W3:Y:S04]  /*15e60*/  LDL.LU R6, [R1+0x1f8] ;  /* 0x0001f80001067983 */ /* 0x002ee80000300800 */
[----:B--2---:R-:W2:Y:S04]  /*15e70*/  LDL.LU R5, [R1+0xd0] ;  /* 0x0000d00001057983 */ /* 0x004ea80000300800 */
[----:B------:R-:W2:Y:S01]  /*15e80*/  LDL.LU R8, [R1+0xbc] ;  /* 0x0000bc0001087983 */ /* 0x000ea20000300800 */
[----:B------:R-:W-:-:S03]  /*15e90*/  LOP3.LUT R0, R4, 0x60, RZ, 0x3c, !PT ;  /* 0x0000006004007812 */ /* 0x000fc600078e3cff */
[----:B------:R-:W-:Y:S04]  /*15ea0*/  STS.U16 [R2+0x2a80], R25 ;  /* 0x002a801902007388 */ /* 0x000fe80000000400 */
[----:B------:R-:W-:Y:S04]  /*15eb0*/  STS.U16 [R2+0x2e80], R23 ;  /* 0x002e801702007388 */ /* 0x000fe80000000400 */
[----:B------:R-:W-:Y:S04]  /*15ec0*/  STS.U16 [R2+0x3280], R21 ;  /* 0x0032801502007388 */ /* 0x000fe80000000400 */
[----:B----4-:R-:W-:Y:S04]  /*15ed0*/  STS.U16 [R2+0x3680], R19 ;  /* 0x0036801302007388 */ /* 0x010fe80000000400 */
[----:B------:R-:W-:Y:S04]  /*15ee0*/  STS.U16 [R2+0x3a80], R17 ;  /* 0x003a801102007388 */ /* 0x000fe80000000400 */
[----:B------:R-:W-:Y:S04]  /*15ef0*/  STS.U16 [R2+0x3e80], R13 ;  /* 0x003e800d02007388 */ /* 0x000fe80000000400 */
[----:B------:R-:W-:Y:S04]  /*15f00*/  STS.U16 [R0+0x300], R12 ;  /* 0x0003000c00007388 */ /* 0x000fe80000000400 */
[----:B------:R-:W-:Y:S04]  /*15f10*/  STS.U16 [R0+0x700], R11 ;  /* 0x0007000b00007388 */ /* 0x000fe80000000400 */
[----:B------:R-:W-:Y:S04]  /*15f20*/  STS.U16 [R0+0xb00], R10 ;  /* 0x000b000a00007388 */ /* 0x000fe80000000400 */
[----:B------:R-:W-:Y:S04]  /*15f30*/  STS.U16 [R0+0xf00], R9 ;  /* 0x000f000900007388 */ /* 0x000fe80000000400 */
[----:B------:R-:W-:Y:S04]  /*15f40*/  STS.U16 [R0+0x1300], R18 ;  /* 0x0013001200007388 */ /* 0x000fe80000000400 */
[----:B------:R-:W-:Y:S04]  /*15f50*/  STS.U16 [R0+0x1700], R20 ;  /* 0x0017001400007388 */ /* 0x000fe80000000400 */
[----:B------:R-:W4:Y:S04]  /*15f60*/  LDL.LU R15, [R1+0x32c] ;  /* 0x00032c00010f7983 */ /* 0x000f280000300800 */
[----:B------:R-:W-:Y:S04]  /*15f70*/  STS.U16 [R0+0x1b00], R26 ;  /* 0x001b001a00007388 */ /* 0x000fe80000000400 */
[----:B------:R-:W4:Y:S04]  /*15f80*/  LDL.LU R14, [R1+0x31c] ;  /* 0x00031c00010e7983 */ /* 0x000f280000300800 */
[----:B------:R-:W-:Y:S04]  /*15f90*/  STS.U16 [R0+0x1f00], R28 ;  /* 0x001f001c00007388 */ /* 0x000fe80000000400 */
[----:B------:R-:W4:Y:S04]  /*15fa0*/  LDL.LU R29, [R1+0x30c] ;  /* 0x00030c00011d7983 */ /* 0x000f280000300800 */
[----:B------:R0:W-:Y:S04]  /*15fb0*/  STS.U16 [R0+0x2300], R3 ;  /* 0x0023000300007388 */ /* 0x0001e80000000400 */
[----:B------:R-:W4:Y:S04]  /*15fc0*/  LDL.LU R27, [R1+0x2f8] ;  /* 0x0002f800011b7983 */ /* 0x000f280000300800 */
[----:B------:R1:W-:Y:S04]  /*15fd0*/  STS.U16 [R0+0x2700], R16 ;  /* 0x0027001000007388 */ /* 0x0003e80000000400 */
[----:B0-----:R-:W4:Y:S04]  /*15fe0*/  LDL.LU R3, [R1+0x2e4] ;  /* 0x0002e40001037983 */ /* 0x001f280000300800 */
[----:B------:R0:W-:Y:S04]  /*15ff0*/  STS.U16 [R0+0x2b00], R22 ;  /* 0x002b001600007388 */ /* 0x0001e80000000400 */
[----:B-1----:R-:W4:Y:S04]  /*16000*/  LDL.LU R16, [R1+0x2c8] ;  /* 0x0002c80001107983 */ /* 0x002f280000300800 */
[----:B------:R1:W-:Y:S04]  /*16010*/  STS.U16 [R0+0x2f00], R24 ;  /* 0x002f001800007388 */ /* 0x0003e80000000400 */
[----:B0-----:R-:W4:Y:S04]  /*16020*/  LDL.LU R22, [R1+0x2b0] ;  /* 0x0002b00001167983 */ /* 0x001f280000300800 */
[----:B-1----:R-:W4:Y:S04]  /*16030*/  LDL.LU R24, [R1+0x294] ;  /* 0x0002940001187983 */ /* 0x002f280000300800 */
        /* <DEDUP_REMOVED lines=13> */
[----:B------:R-:W-:-:S03]  /*16110*/  LOP3.LUT R2, R4, 0x70, RZ, 0x3c, !PT ;  /* 0x0000007004027812 */ /* 0x000fc600078e3cff */
[----:B------:R-:W4:Y:S04]  /*16120*/  LDL.LU R28, [R1+0xa0] ;  /* 0x0000a000011c7983 */ /* 0x000f280000300800 */
[----:B---3--:R0:W-:Y:S04]  /*16130*/  STS.U16 [R0+0x3300], R7 ;  /* 0x0033000700007388 */ /* 0x0081e80000000400 */
[----:B------:R1:W-:Y:S04]  /*16140*/  STS.U16 [R0+0x3700], R6 ;  /* 0x0037000600007388 */ /* 0x0003e80000000400 */
[----:B--2---:R2:W-:Y:S04]  /*16150*/  STS.U16 [R0+0x3b00], R5 ;  /* 0x003b000500007388 */ /* 0x0045e80000000400 */
[----:B0-----:R-:W3:Y:S04]  /*16160*/  LDL.LU R7, [R1+0x9c] ;  /* 0x00009c0001077983 */ /* 0x001ee80000300800 */
[----:B-1----:R-:W3:Y:S04]  /*16170*/  LDL.LU R6, [R1+0x98] ;  /* 0x0000980001067983 */ /* 0x002ee80000300800 */
[----:B--2---:R-:W2:Y:S04]  /*16180*/  LDL.LU R5, [R1+0x94] ;  /* 0x0000940001057983 */ /* 0x004ea80000300800 */
[----:B------:R-:W2:Y:S04]  /*16190*/  LDL.LU R4, [R1+0x90] ;  /* 0x0000900001047983 */ /* 0x000ea80000300800 */
[----:B------:R0:W-:Y:S04]  /*161a0*/  STS.U16 [R0+0x3f00], R8 ;  /* 0x003f000800007388 */ /* 0x0001e80000000400 */
[----:B0-----:R-:W2:Y:S04]  /*161b0*/  LDL.LU R0, [R1+0x16b0] ;  /* 0x0016b00001007983 */ /* 0x001ea80000300800 */
[----:B------:R-:W2:Y:S04]  /*161c0*/  LDL.LU R8, [R1+0x16ac] ;  /* 0x0016ac0001087983 */ /* 0x000ea80000300800 */
[----:B----4-:R-:W-:Y:S04]  /*161d0*/  STS.U16 [R2+0x380], R15 ;  /* 0x0003800f02007388 */ /* 0x010fe80000000400 */
[----:B------:R-:W-:Y:S04]  /*161e0*/  STS.U16 [R2+0x780], R14 ;  /* 0x0007800e02007388 */ /* 0x000fe80000000400 */
[----:B------:R-:W-:Y:S04]  /*161f0*/  STS.U16 [R2+0xb80], R29 ;  /* 0x000b801d02007388 */ /* 0x000fe80000000400 */
[----:B------:R-:W-:Y:S04]  /*16200*/  STS.U16 [R2+0xf80], R27 ;  /* 0x000f801b02007388 */ /* 0x000fe80000000400 */
[----:B------:R0:W-:Y:S04]  /*16210*/  STS.U16 [R2+0x1380], R3 ;  /* 0x0013800302007388 */ /* 0x0001e80000000400 */
[----:B------:R1:W-:Y:S04]  /*16220*/  STS.U16 [R2+0x1780], R16 ;  /* 0x0017801002007388 */ /* 0x0003e80000000400 */
[----:B0-----:R-:W3:Y:S04]  /*16230*/  LDL.LU R3, [R1+0x8c] ;  /* 0x00008c0001037983 */ /* 0x001ee80000300800 */
[----:B------:R0:W-:Y:S04]  /*16240*/  STS.U16 [R2+0x1b80], R22 ;  /* 0x001b801602007388 */ /* 0x0001e80000000400 */
[----:B-1----:R-:W3:Y:S04]  /*16250*/  LDL.LU R16, [R1+0x88] ;  /* 0x0000880001107983 */ /* 0x002ee80000300800 */
[----:B------:R1:W-:Y:S04]  /*16260*/  STS.U16 [R2+0x1f80], R24 ;  /* 0x001f801802007388 */ /* 0x0003e80000000400 */
[----:B0-----:R-:W3:Y:S04]  /*16270*/  LDL.LU R22, [R1+0x84] ;  /* 0x0000840001167983 */ /* 0x001ee80000300800 */
[----:B-1----:R-:W3:Y:S04]  /*16280*/  LDL.LU R24, [R1+0x80] ;  /* 0x0000800001187983 */ /* 0x002ee80000300800 */
[----:B------:R-:W-:Y:S04]  /*16290*/  STS.U16 [R2+0x2380], R25 ;  /* 0x0023801902007388 */ /* 0x000fe80000000400 */
[----:B------:R-:W-:Y:S04]  /*162a0*/  STS.U16 [R2+0x2780], R23 ;  /* 0x0027801702007388 */ /* 0x000fe80000000400 */
[----:B------:R-:W-:Y:S04]  /*162b0*/  STS.U16 [R2+0x2b80], R21 ;  /* 0x002b801502007388 */ /* 0x000fe80000000400 */
[----:B------:R-:W-:Y:S04]  /*162c0*/  STS.U16 [R2+0x2f80], R19 ;  /* 0x002f801302007388 */ /* 0x000fe80000000400 */
[----:B------:R-:W-:Y:S04]  /*162d0*/  STS.U16 [R2+0x3380], R17 ;  /* 0x0033801102007388 */ /* 0x000fe80000000400 */
[----:B------:R-:W-:Y:S04]  /*162e0*/  STS.U16 [R2+0x3780], R13 ;  /* 0x0037800d02007388 */ /* 0x000fe80000000400 */
[----:B------:R-:W-:Y:S04]  /*162f0*/  STS.U16 [R2+0x3b80], R12 ;  /* 0x003b800c02007388 */ /* 0x000fe80000000400 */
[----:B------:R-:W3:Y:S04]  /*16300*/  LDL.LU R29, [R1+0x7c] ;  /* 0x00007c00011d7983 */ /* 0x000ee80000300800 */
[----:B------:R0:W-:Y:S04]  /*16310*/  STS.U16 [R2+0x3f80], R11 ;  /* 0x003f800b02007388 */ /* 0x0001e80000000400 */
[----:B------:R-:W3:Y:S04]  /*16320*/  LDL.LU R14, [R1+0x78] ;  /* 0x00007800010e7983 */ /* 0x000ee80000300800 */
[----:B------:R-:W3:Y:S04]  /*16330*/  LDL.LU R15, [R1+0x74] ;  /* 0x00007400010f7983 */ /* 0x000ee80000300800 */
[----:B0-----:R-:W3:Y:S04]  /*16340*/  LDL.LU R2, [R1+0x70] ;  /* 0x0000700001027983 */ /* 0x001ee80000300800 */
[----:B------:R-:W3:Y:S04]  /*16350*/  LDL.LU R27, [R1+0x6c] ;  /* 0x00006c00011b7983 */ /* 0x000ee80000300800 */
[----:B--2---:R-:W-:Y:S01]  /*16360*/  STS.U16 [R8+0x4000], R10 ;  /* 0x0040000a08007388 */ /* 0x004fe20000000400 */
[----:B------:R-:W-:Y:S02]  /*16370*/  STS.U16 [R8+0x4080], R9 ;  /* 0x0040800908007388 */ /* 0x000fe40000000400 */
[----:B------:R0:W-:Y:S02]  /*16380*/  STS.U16 [R8+0x4800], R18 ;  /* 0x0048001208007388 */ /* 0x0001e40000000400 */
[----:B------:R1:W-:Y:S01]  /*16390*/  STS.U16 [R8+0x4880], R20 ;  /* 0x0048801408007388 */ /* 0x0003e20000000400 */
[----:B------:R2:W-:Y:S01]  /*163a0*/  STS.U16 [R8+0x5000], R26 ;  /* 0x0050001a08007388 */ /* 0x0005e20000000400 */
[----:B------:R3:W-:Y:S03]  /*163b0*/  STS.U16 [R8+0x5080], R28 ;  /* 0x0050801c08007388 */ /* 0x0007e60000000400 */
[----:B0-----:R-:W4:Y:S01]  /*163c0*/  LDL.LU R18, [R1+0x68] ;  /* 0x0000680001127983 */ /* 0x001f220000300800 */
[----:B-1----:R-:W4:Y:S02]  /*163d0*/  LDL.LU R20, [R1+0x64] ;  /* 0x0000640001147983 */ /* 0x002f240000300800 */
[----:B--2---:R-:W2:Y:S02]  /*163e0*/  LDL.LU R26, [R1+0x60] ;  /* 0x00006000011a7983 */ /* 0x004ea40000300800 */
[----:B---3--:R-:W3:Y:S01]  /*163f0*/  LDL.LU R28, [R1+0x5c] ;  /* 0x00005c00011c7983 */ /* 0x008ee20000300800 */
[----:B------:R-:W3:Y:S01]  /*16400*/  LDL.LU R25, [R1+0x58] ;  /* 0x0000580001197983 */ /* 0x000ee20000300800 */
[----:B------:R-:W3:Y:S02]  /*16410*/  LDL.LU R23, [R1+0x54] ;  /* 0x0000540001177983 */ /* 0x000ee40000300800 */
[----:B------:R-:W3:Y:S02]  /*16420*/  LDL.LU R21, [R1+0x50] ;  /* 0x0000500001157983 */ /* 0x000ee40000300800 */
[----:B------:R-:W3:Y:S01]  /*16430*/  LDL.LU R19, [R1+0x4c] ;  /* 0x00004c0001137983 */ /* 0x000ee20000300800 */
[----:B------:R-:W3:Y:S01]  /*16440*/  LDL.LU R17, [R1+0x48] ;  /* 0x0000480001117983 */ /* 0x000ee20000300800 */
[----:B------:R-:W3:Y:S02]  /*16450*/  LDL.LU R13, [R1+0x44] ;  /* 0x00004400010d7983 */ /* 0x000ee40000300800 */
[----:B------:R-:W3:Y:S02]  /*16460*/  LDL.LU R12, [R1+0x2c] ;  /* 0x00002c00010c7983 */ /* 0x000ee40000300800 */
[----:B------:R-:W3:Y:S01]  /*16470*/  LDL.LU R11, [R1+0x28] ;  /* 0x00002800010b7983 */ /* 0x000ee20000300800 */
[----:B------:R-:W3:Y:S04]  /*16480*/  LDL.LU R9, [R1+0x24] ;  /* 0x0000240001097983 */ /* 0x000ee80000300800 */
[----:B------:R0:W-:Y:S01]  /*16490*/  STS.U16 [R8+0x5800], R7 ;  /* 0x0058000708007388 */ /* 0x0001e20000000400 */
[----:B------:R1:W-:Y:S02]  /*164a0*/  STS.U16 [R8+0x5880], R6 ;  /* 0x0058800608007388 */ /* 0x0003e40000000400 */
[----:B------:R1:W-:Y:S02]  /*164b0*/  STS.U16 [R8+0x6000], R5 ;  /* 0x0060000508007388 */ /* 0x0003e40000000400 */
[----:B------:R1:W-:Y:S01]  /*164c0*/  STS.U16 [R8+0x6080], R4 ;  /* 0x0060800408007388 */ /* 0x0003e20000000400 */
[----:B0-----:R-:W3:Y:S01]  /*164d0*/  LDL.LU R7, [R1+0x40] ;  /* 0x0000400001077983 */ /* 0x001ee20000300800 */
[----:B-1----:R-:W3:Y:S02]  /*164e0*/  LDL.LU R6, [R1+0x3c] ;  /* 0x00003c0001067983 */ /* 0x002ee40000300800 */
[----:B------:R-:W3:Y:S02]  /*164f0*/  LDL.LU R5, [R1+0x38] ;  /* 0x0000380001057983 */ /* 0x000ee40000300800 */
[----:B------:R-:W3:Y:S01]  /*16500*/  LDL.LU R4, [R1+0x34] ;  /* 0x0000340001047983 */ /* 0x000ee20000300800 */
[----:B------:R0:W-:Y:S04]  /*16510*/  STS.U16 [R8+0x6800], R3 ;  /* 0x0068000308007388 */ /* 0x0001e80000000400 */
[----:B------:R1:W-:Y:S04]  /*16520*/  STS.U16 [R8+0x6880], R16 ;  /* 0x0068801008007388 */ /* 0x0003e80000000400 */
[----:B0-----:R-:W3:Y:S04]  /*16530*/  LDL.LU R3, [R1+0x30] ;  /* 0x0000300001037983 */ /* 0x001ee80000300800 */
[----:B------:R0:W-:Y:S04]  /*16540*/  STS.U16 [R8+0x7000], R22 ;  /* 0x0070001608007388 */ /* 0x0001e80000000400 */
[----:B-1----:R-:W3:Y:S04]  /*16550*/  LDL.LU R16, [R1+0x20] ;  /* 0x0000200001107983 */ /* 0x002ee80000300800 */
[----:B------:R1:W-:Y:S04]  /*16560*/  STS.U16 [R8+0x7080], R24 ;  /* 0x0070801808007388 */ /* 0x0003e80000000400 */
[----:B0-----:R-:W3:Y:S04]  /*16570*/  LDL.LU R22, [R1+0x4] ;  /* 0x0000040001167983 */ /* 0x001ee80000300800 */
[----:B-1----:R-:W3:Y:S01]  /*16580*/  LDL.LU R24, [R1] ;  /* 0x0000000001187983 */ /* 0x002ee20000300800 */
[----:B------:R-:W-:-:S03]  /*16590*/  LOP3.LUT R10, R8, 0x10, RZ, 0x3c, !PT ;  /* 0x00000010080a7812 */ /* 0x000fc600078e3cff */
[----:B------:R0:W-:Y:S04]  /*165a0*/  STS.U16 [R8+0x7800], R29 ;  /* 0x0078001d08007388 */ /* 0x0001e80000000400 */
[----:B------:R1:W-:Y:S04]  /*165b0*/  STS.U16 [R8+0x7880], R14 ;  /* 0x0078800e08007388 */ /* 0x0003e80000000400 */
[----:B0-----:R-:W3:Y:S04]  /*165c0*/  LDL.LU R29, [R1+0x16a8] ;  /* 0x0016a800011d7983 */ /* 0x001ee80000300800 */
[----:B------:R0:W-:Y:S04]  /*165d0*/  STS.U16 [R10+0x4100], R15 ;  /* 0x0041000f0a007388 */ /* 0x0001e80000000400 */
[----:B------:R0:W-:Y:S04]  /*165e0*/  STS.U16 [R10+0x4180], R2 ;  /* 0x004180020a007388 */ /* 0x0001e80000000400 */
[----:B-1----:R-:W3:Y:S04]  /*165f0*/  LDL.LU R14, [R1+0x16a4] ;  /* 0x0016a400010e7983 */ /* 0x002ee80000300800 */
[----:B0-----:R-:W3:Y:S04]  /*16600*/  LDL.LU R15, [R1+0x16a0] ;  /* 0x0016a000010f7983 */ /* 0x001ee80000300800 */
[----:B------:R0:W-:Y:S04]  /*16610*/  STS.U16 [R10+0x4900], R27 ;  /* 0x0049001b0a007388 */ /* 0x0001e80000000400 */
[----:B------:R-:W3:Y:S04]  /*16620*/  LDL.LU R2, [R1+0x169c] ;  /* 0x00169c0001027983 */ /* 0x000ee80000300800 */
[----:B0-----:R-:W3:Y:S01]  /*16630*/  LDL.LU R27, [R1+0x1698] ;  /* 0x00169800011b7983 */ /* 0x001ee20000300800 */
[----:B------:R-:W-:-:S03]  /*16640*/  LOP3.LUT R8, R8, 0x20, RZ, 0x3c, !PT ;  /* 0x0000002008087812 */ /* 0x000fc600078e3cff */
[----:B----4-:R0:W-:Y:S01]  /*16650*/  STS.U16 [R10+0x4980], R18 ;  /* 0x004980120a007388 */ /* 0x0101e20000000400 */
[----:B------:R1:W-:Y:S02]  /*16660*/  STS.U16 [R10+0x5100], R20 ;  /* 0x005100140a007388 */ /* 0x0003e40000000400 */
[----:B--2---:R2:W-:Y:S01]  /*16670*/  STS.U16 [R10+0x5180], R26 ;  /* 0x0051801a0a007388 */ /* 0x0045e20000000400 */
[----:B---3--:R4:W-:Y:S04]  /*16680*/  STS.U16 [R10+0x5900], R28 ;  /* 0x0059001c0a007388 */ /* 0x0089e80000000400 */
[----:B------:R4:W-:Y:S01]  /*16690*/  STS.U16 [R10+0x5980], R25 ;  /* 0x005980190a007388 */ /* 0x0009e20000000400 */
[----:B------:R4:W-:Y:S03]  /*166a0*/  STS.U16 [R10+0x6100], R23 ;  /* 0x006100170a007388 */ /* 0x0009e60000000400 */
[----:B0-----:R-:W3:Y:S01]  /*166b0*/  LDL.LU R18, [R1+0x1c] ;  /* 0x00001c0001127983 */ /* 0x001ee20000300800 */
[----:B-1----:R-:W3:Y:S02]  /*166c0*/  LDL.LU R20, [R1+0x18] ;  /* 0x0000180001147983 */ /* 0x002ee40000300800 */
[----:B--2---:R-:W2:Y:S01]  /*166d0*/  LDL.LU R26, [R1+0x14] ;  /* 0x00001400011a7983 */ /* 0x004ea20000300800 */
[----:B----4-:R-:W3:Y:S04]  /*166e0*/  LDL.LU R28, [R1+0x10] ;  /* 0x00001000011c7983 */ /* 0x010ee80000300800 */
[----:B------:R-:W2:Y:S01]  /*166f0*/  LDL.LU R25, [R1+0x1694] ;  /* 0x0016940001197983 */ /* 0x000ea20000300800 */
[----:B------:R-:W2:Y:S03]  /*16700*/  LDL.LU R23, [R1+0x1690] ;  /* 0x0016900001177983 */ /* 0x000ea60000300800 */
[----:B------:R0:W-:Y:S01]  /*16710*/  STS.U16 [R10+0x6180], R21 ;  /* 0x006180150a007388 */ /* 0x0001e20000000400 */
[----:B------:R1:W-:Y:S02]  /*16720*/  STS.U16 [R10+0x6900], R19 ;  /* 0x006900130a007388 */ /* 0x0003e40000000400 */
[----:B------:R1:W-:Y:S02]  /*16730*/  STS.U16 [R10+0x6980], R17 ;  /* 0x006980110a007388 */ /* 0x0003e40000000400 */
[----:B------:R1:W-:Y:S01]  /*16740*/  STS.U16 [R10+0x7100], R13 ;  /* 0x0071000d0a007388 */ /* 0x0003e20000000400 */
[----:B------:R1:W-:Y:S01]  /*16750*/  STS.U16 [R10+0x7180], R12 ;  /* 0x0071800c0a007388 */ /* 0x0003e20000000400 */
[----:B------:R1:W-:Y:S03]  /*16760*/  STS.U16 [R10+0x7900], R11 ;  /* 0x0079000b0a007388 */ /* 0x0003e60000000400 */
[----:B0-----:R-:W2:Y:S01]  /*16770*/  LDL.LU R21, [R1+0x168c] ;  /* 0x00168c0001157983 */ /* 0x001ea20000300800 */
[----:B-1----:R-:W2:Y:S03]  /*16780*/  LDL.LU R19, [R1+0x1688] ;  /* 0x0016880001137983 */ /* 0x002ea60000300800 */
[----:B------:R-:W2:Y:S01]  /*16790*/  LDL.LU R17, [R1+0x1684] ;  /* 0x0016840001117983 */ /* 0x000ea20000300800 */
[----:B------:R-:W2:Y:S03]  /*167a0*/  LDL.LU R13, [R1+0x1680] ;  /* 0x00168000010d7983 */ /* 0x000ea60000300800 */
[----:B------:R-:W2:Y:S01]  /*167b0*/  LDL.LU R12, [R1+0x167c] ;  /* 0x00167c00010c7983 */ /* 0x000ea20000300800 */
[----:B------:R-:W2:Y:S03]  /*167c0*/  LDL.LU R11, [R1+0x1678] ;  /* 0x00167800010b7983 */ /* 0x000ea60000300800 */
[----:B------:R0:W-:Y:S01]  /*167d0*/  STS.U16 [R10+0x7980], R9 ;  /* 0x007980090a007388 */ /* 0x0001e20000000400 */
[----:B------:R1:W-:Y:S02]  /*167e0*/  STS.U16 [R8+0x4200], R7 ;  /* 0x0042000708007388 */ /* 0x0003e40000000400 */
[----:B------:R1:W-:Y:S02]  /*167f0*/  STS.U16 [R8+0x4280], R6 ;  /* 0x0042800608007388 */ /* 0x0003e40000000400 */
[----:B------:R1:W-:Y:S01]  /*16800*/  STS.U16 [R8+0x4a00], R5 ;  /* 0x004a000508007388 */ /* 0x0003e20000000400 */
[----:B------:R1:W-:Y:S04]  /*16810*/  STS.U16 [R8+0x4a80], R4 ;  /* 0x004a800408007388 */ /* 0x0003e80000000400 */
[----:B0-----:R-:W2:Y:S01]  /*16820*/  LDL.LU R10, [R1+0x1674] ;  /* 0x00167400010a7983 */ /* 0x001ea20000300800 */
[----:B------:R-:W2:Y:S02]  /*16830*/  LDL.LU R9, [R1+0x1670] ;  /* 0x0016700001097983 */ /* 0x000ea40000300800 */
[----:B-1----:R-:W2:Y:S01]  /*16840*/  LDL.LU R7, [R1+0x166c] ;  /* 0x00166c0001077983 */ /* 0x002ea20000300800 */
[----:B------:R-:W2:Y:S04]  /*16850*/  LDL.LU R6, [R1+0x1668] ;  /* 0x0016680001067983 */ /* 0x000ea80000300800 */
[----:B------:R-:W2:Y:S01]  /*16860*/  LDL.LU R5, [R1+0x1664] ;  /* 0x0016640001057983 */ /* 0x000ea20000300800 */
[----:B------:R-:W2:Y:S03]  /*16870*/  LDL.LU R4, [R1+0x1660] ;  /* 0x0016600001047983 */ /* 0x000ea60000300800 */
[----:B------:R0:W-:Y:S04]  /*16880*/  STS.U16 [R8+0x5200], R3 ;  /* 0x0052000308007388 */ /* 0x0001e80000000400 */
[----:B------:R1:W-:Y:S04]  /*16890*/  STS.U16 [R8+0x5280], R16 ;  /* 0x0052801008007388 */ /* 0x0003e80000000400 */
[----:B0-----:R-:W2:Y:S04]  /*168a0*/  LDL.LU R3, [R1+0x165c] ;  /* 0x00165c0001037983 */ /* 0x001ea80000300800 */
[----:B------:R0:W-:Y:S04]  /*168b0*/  STS.U16 [R8+0x5a00], R22 ;  /* 0x005a001608007388 */ /* 0x0001e80000000400 */
[----:B-1----:R-:W2:Y:S04]  /*168c0*/  LDL.LU R16, [R1+0x1658] ;  /* 0x0016580001107983 */ /* 0x002ea80000300800 */
[----:B------:R1:W-:Y:S04]  /*168d0*/  STS.U16 [R8+0x5a80], R24 ;  /* 0x005a801808007388 */ /* 0x0003e80000000400 */
[----:B0-----:R-:W2:Y:S04]  /*168e0*/  LDL.LU R22, [R1+0x1654] ;  /* 0x0016540001167983 */ /* 0x001ea80000300800 */
[----:B-1----:R-:W2:Y:S04]  /*168f0*/  LDL.LU R24, [R1+0x1650] ;  /* 0x0016500001187983 */ /* 0x002ea80000300800 */
[----:B--2---:R-:W-:Y:S01]  /*16900*/  STS.U16 [R8+0x6200], R24 ;  /* 0x0062001808007388 */ /* 0x004fe20000000400 */
[----:B------:R-:W-:Y:S02]  /*16910*/  STS.U16 [R8+0x6280], R22 ;  /* 0x0062801608007388 */ /* 0x000fe40000000400 */
[----:B------:R-:W-:Y:S02]  /*16920*/  STS.U16 [R8+0x6a00], R16 ;  /* 0x006a001008007388 */ /* 0x000fe40000000400 */
[----:B------:R-:W-:Y:S01]  /*16930*/  STS.U16 [R8+0x6a80], R3 ;  /* 0x006a800308007388 */ /* 0x000fe20000000400 */
[----:B------:R0:W-:Y:S01]  /*16940*/  STS.U16 [R8+0x7200], R4 ;  /* 0x0072000408007388 */ /* 0x0001e20000000400 */
[----:B------:R1:W-:Y:S02]  /*16950*/  STS.U16 [R8+0x7280], R5 ;  /* 0x0072800508007388 */ /* 0x0003e40000000400 */
[----:B------:R-:W-:Y:S02]  /*16960*/  STS.U16 [R8+0x7a00], R6 ;  /* 0x007a000608007388 */ /* 0x000fe40000000400 */
[----:B------:R2:W-:Y:S01]  /*16970*/  STS.U16 [R8+0x7a80], R7 ;  /* 0x007a800708007388 */ /* 0x0005e20000000400 */
[----:B---3--:R3:W-:Y:S01]  /*16980*/  STS.U16 [R2+0x4300], R18 ;  /* 0x0043001202007388 */ /* 0x0087e20000000400 */
[----:B------:R3:W-:Y:S02]  /*16990*/  STS.U16 [R2+0x4380], R20 ;  /* 0x0043801402007388 */ /* 0x0007e40000000400 */
[----:B------:R3:W-:Y:S01]  /*169a0*/  STS.U16 [R2+0x4b00], R26 ;  /* 0x004b001a02007388 */ /* 0x0007e20000000400 */
[----:B0-----:R-:W4:Y:S01]  /*169b0*/  LDL.LU R4, [R1+0x8] ;  /* 0x0000080001047983 */ /* 0x001f220000300800 */
[----:B-1----:R-:W4:Y:S02]  /*169c0*/  LDL.LU R5, [R1+0xc] ;  /* 0x00000c0001057983 */ /* 0x002f240000300800 */
[----:B--2---:R-:W2:Y:S01]  /*169d0*/  LDL.LU R8, [R1+0x164c] ;  /* 0x00164c0001087983 */ /* 0x004ea20000300800 */
[----:B---3--:R-:W3:Y:S01]  /*169e0*/  LDL.LU R18, [R1+0x1648] ;  /* 0x0016480001127983 */ /* 0x008ee20000300800 */
[----:B------:R-:W2:Y:S02]  /*169f0*/  LDL.LU R20, [R1+0x1644] ;  /* 0x0016440001147983 */ /* 0x000ea40000300800 */
[----:B------:R-:W2:Y:S02]  /*16a00*/  LDL.LU R26, [R1+0x1640] ;  /* 0x00164000011a7983 */ /* 0x000ea40000300800 */
[----:B------:R0:W-:Y:S02]  /*16a10*/  STS.U16 [R2+0x4b80], R28 ;  /* 0x004b801c02007388 */ /* 0x0001e40000000400 */
[----:B0-----:R-:W2:Y:S04]  /*16a20*/  LDL.LU R28, [R1+0x163c] ;  /* 0x00163c00011c7983 */ /* 0x001ea80000300800 */
[----:B----4-:R0:W-:Y:S01]  /*16a30*/  STS.U16 [R2+0x5300], R5 ;  /* 0x0053000502007388 */ /* 0x0101e20000000400 */
[----:B------:R1:W-:Y:S03]  /*16a40*/  STS.U16 [R2+0x5380], R4 ;  /* 0x0053800402007388 */ /* 0x0003e60000000400 */
[----:B0-----:R-:W4:Y:S04]  /*16a50*/  LDL R5, [R1+0x648] ;  /* 0x0006480001057983 */ /* 0x001f280000100800 */
[----:B-1----:R-:W4:Y:S04]  /*16a60*/  LDL R4, [R1+0x64c] ;  /* 0x00064c0001047983 */ /* 0x002f280000100800 */
[----:B--2---:R-:W-:Y:S01]  /*16a70*/  STS.U16 [R2+0x5b00], R28 ;  /* 0x005b001c02007388 */ /* 0x004fe20000000400 */
[----:B------:R-:W-:Y:S02]  /*16a80*/  STS.U16 [R2+0x5b80], R26 ;  /* 0x005b801a02007388 */ /* 0x000fe40000000400 */
[----:B------:R-:W-:Y:S02]  /*16a90*/  STS.U16 [R2+0x6300], R20 ;  /* 0x0063001402007388 */ /* 0x000fe40000000400 */
[----:B---3--:R-:W-:Y:S01]  /*16aa0*/  STS.U16 [R2+0x6380], R18 ;  /* 0x0063801202007388 */ /* 0x008fe20000000400 */
[----:B------:R-:W-:Y:S01]  /*16ab0*/  STS.U16 [R2+0x6b00], R8 ;  /* 0x006b000802007388 */ /* 0x000fe20000000400 */
[----:B------:R-:W-:Y:S02]  /*16ac0*/  STS.U16 [R2+0x6b80], R9 ;  /* 0x006b800902007388 */ /* 0x000fe40000000400 */
[----:B------:R-:W-:Y:S02]  /*16ad0*/  STS.U16 [R2+0x7300], R10 ;  /* 0x0073000a02007388 */ /* 0x000fe40000000400 */
[----:B------:R-:W-:Y:S01]  /*16ae0*/  STS.U16 [R2+0x7380], R11 ;  /* 0x0073800b02007388 */ /* 0x000fe20000000400 */
[----:B------:R-:W-:Y:S01]  /*16af0*/  STS.U16 [R2+0x7b00], R12 ;  /* 0x007b000c02007388 */ /* 0x000fe20000000400 */
[----:B------:R0:W-:Y:S03]  /*16b00*/  STS.U16 [R2+0x7b80], R13 ;  /* 0x007b800d02007388 */ /* 0x0001e60000000400 */
[----:B0-----:R-:W2:Y:S01]  /*16b10*/  LDL.LU R2, [R1+0x1638] ;  /* 0x0016380001027983 */ /* 0x001ea20000300800 */
[----:B------:R-:W-:Y:S01]  /*16b20*/  STS.U16 [R0+0x4400], R17 ;  /* 0x0044001100007388 */ /* 0x000fe20000000400 */
[----:B--2---:R-:W-:-:S06]  /*16b30*/  PRMT R2, RZ, 0x7610, R2 ;  /* 0x00007610ff027816 */ /* 0x004fcc0000000002 */
[----:B----4-:R-:W2:Y:S04]  /*16b40*/  @!P0 LDG.E.U16 R2, [R4.64] ;  /* 0x0000000404028981 */ /* 0x010ea8000c1e1500 */
[----:B------:R-:W-:Y:S01]  /*16b50*/  STS.U16 [R0+0x4480], R19 ;  /* 0x0044801300007388 */ /* 0x000fe20000000400 */
[----:B------:R-:W-:Y:S02]  /*16b60*/  STS.U16 [R0+0x4c00], R21 ;  /* 0x004c001500007388 */ /* 0x000fe40000000400 */
[----:B------:R-:W-:Y:S02]  /*16b70*/  STS.U16 [R0+0x4c80], R23 ;  /* 0x004c801700007388 */ /* 0x000fe40000000400 */
[----:B------:R-:W-:Y:S01]  /*16b80*/  STS.U16 [R0+0x5400], R25 ;  /* 0x0054001900007388 */ /* 0x000fe20000000400 */
[----:B------:R-:W-:Y:S01]  /*16b90*/  STS.U16 [R0+0x5480], R27 ;  /* 0x0054801b00007388 */ /* 0x000fe20000000400 */
[----:B------:R0:W-:Y:S03]  /*16ba0*/  STS.U16 [R0+0x5c00], R29 ;  /* 0x005c001d00007388 */ /* 0x0001e60000000400 */
[----:B0-----:R-:W3:Y:S04]  /*16bb0*/  LDL.LU R0, [R1+0x1634] ;  /* 0x0016340001007983 */ /* 0x001ee80000300800 */
[----:B--2---:R0:W-:Y:S04]  /*16bc0*/  STL [R1+0x78], R2 ;  /* 0x0000780201007387 */ /* 0x0041e80000100800 */
[----:B0-----:R-:W2:Y:S01]  /*16bd0*/  LDL.LU R2, [R1+0x1630] ;  /* 0x0016300001027983 */ /* 0x001ea20000300800 */
[----:B------:R-:W4:Y:S02]  /*16be0*/  LDL R4, [R1+0x640] ;  /* 0x0006400001047983 */ /* 0x000f240000100800 */
[----:B------:R-:W4:Y:S01]  /*16bf0*/  LDL R5, [R1+0x644] ;  /* 0x0006440001057983 */ /* 0x000f220000100800 */
[----:B---3--:R-:W-:-:S02]  /*16c00*/  PRMT R0, RZ, 0x7610, R0 ;  /* 0x00007610ff007816 */ /* 0x008fc40000000000 */
[----:B----4-:R-:W-:-:S04]  /*16c10*/  @!P1 LOP3.LUT R5, R5, R4, RZ, 0x3c, !PT ;  /* 0x0000000405059212 */ /* 0x010fc800078e3cff */
[----:B------:R-:W-:-:S04]  /*16c20*/  @!P1 LOP3.LUT R4, R5, R4, RZ, 0x3c, !PT ;  /* 0x0000000405049212 */ /* 0x000fc800078e3cff */
[----:B------:R-:W-:-:S05]  /*16c30*/  @!P1 LOP3.LUT R5, R5, R4, RZ, 0x3c, !PT ;  /* 0x0000000405059212 */ /* 0x000fca00078e3cff */
[----:B------:R-:W3:Y:S04]  /*16c40*/  @!P1 LDG.E.U16 R0, [R4.64] ;  /* 0x0000000404009981 */ /* 0x000ee8000c1e1500 */
[----:B---3--:R0:W-:Y:S04]  /*16c50*/  STL [R1+0x74], R0 ;  /* 0x0000740001007387 */ /* 0x0081e80000100800 */
[----:B0-----:R-:W3:Y:S01]  /*16c60*/  LDL.LU R0, [R1+0x162c] ;  /* 0x00162c0001007983 */ /* 0x001ee20000300800 */
[----:B------:R-:W4:Y:S02]  /*16c70*/  LDL R4, [R1+0x638] ;  /* 0x0006380001047983 */ /* 0x000f240000100800 */
[----:B------:R-:W4:Y:S01]  /*16c80*/  LDL R5, [R1+0x63c] ;  /* 0x00063c0001057983 */ /* 0x000f220000100800 */
[----:B--2---:R-:W-:-:S02]  /*16c90*/  PRMT R2, RZ, 0x7610, R2 ;  /* 0x00007610ff027816 */ /* 0x004fc40000000002 */
[----:B----4-:R-:W-:-:S04]  /*16ca0*/  @!P0 LOP3.LUT R5, R5, R4, RZ, 0x3c, !PT ;  /* 0x0000000405058212 */ /* 0x010fc800078e3cff */
[----:B------:R-:W-:-:S04]  /*16cb0*/  @!P0 LOP3.LUT R4, R5, R4, RZ, 0x3c, !PT ;  /* 0x0000000405048212 */ /* 0x000fc800078e3cff */
[----:B------:R-:W-:-:S05]  /*16cc0*/  @!P0 LOP3.LUT R5, R5, R4, RZ, 0x3c, !PT ;  /* 0x0000000405058212 */ /* 0x000fca00078e3cff */
[----:B------:R-:W2:Y:S04]  /*16cd0*/  @!P0 LDG.E.U16 R2, [R4.64] ;  /* 0x0000000404028981 */ /* 0x000ea8000c1e1500 */
        /* <DEDUP_REMOVED lines=49> */
[----:B------:R-:W-:-:S02]  /*16ff0*/  PRMT R12, RZ, 0x7610, R12 ;  /* 0x00007610ff0c7816 */ /* 0x000fc4000000000c */
[----:B----4-:R-:W-:-:S04]  /*17000*/  @!P0 LOP3.LUT R5, R5, R4, RZ, 0x3c, !PT ;  /* 0x0000000405058212 */ /* 0x010fc800078e3cff */
[----:B------:R-:W-:-:S04]  /*17010*/  @!P0 LOP3.LUT R4, R5, R4, RZ, 0x3c, !PT ;  /* 0x0000000405048212 */ /* 0x000fc800078e3cff */
[----:B------:R-:W-:-:S05]  /*17020*/  @!P0 LOP3.LUT R5, R5, R4, RZ, 0x3c, !PT ;  /* 0x0000000405058212 */ /* 0x000fca00078e3cff */
[----:B------:R0:W4:Y:S04]  /*17030*/  @!P0 LDG.E.U16 R12, [R4.64] ;  /* 0x00000004040c8981 */ /* 0x000128000c1e1500 */
[----:B0-----:R-:W3:Y:S04]  /*17040*/  LDL R4, [R1+0x5b0] ;  /* 0x0005b00001047983 */ /* 0x001ee80000100800 */
[----:B------:R-:W3:Y:S01]  /*17050*/  LDL R5, [R1+0x5b4] ;  /* 0x0005b40001057983 */ /* 0x000ee20000100800 */
[----:B--2---:R-:W-:Y:S02]  /*17060*/  PRMT R2, RZ, 0x7610, R2 ;  /* 0x00007610ff027816 */ /* 0x004fe40000000002 */
[----:B---3--:R-:W-:-:S04]  /*17070*/  @!P1 LOP3.LUT R5, R5, R4, RZ, 0x3c, !PT ;  /* 0x0000000405059212 */ /* 0x008fc800078e3cff */
[----:B------:R-:W-:-:S04]  /*17080*/  @!P1 LOP3.LUT R4, R5, R4, RZ, 0x3c, !PT ;  /* 0x0000000405049212 */ /* 0x000fc800078e3cff */
[----:B------:R-:W-:-:S05]  /*17090*/  @!P1 LOP3.LUT R5, R5, R4, RZ, 0x3c, !PT ;  /* 0x0000000405059212 */ /* 0x000fca00078e3cff */
[----:B------:R-:W2:Y:S04]  /*170a0*/  @!P1 LDG.E.U16 R2, [R4.64] ;  /* 0x0000000404029981 */ /* 0x000ea8000c1e1500 */
[----:B----4-:R0:W-:Y:S04]  /*170b0*/  STL [R1+0x58], R12 ;  /* 0x0000580c01007387 */ /* 0x0101e80000100800 */
[----:B0-----:R-:W3:Y:S04]  /*170c0*/  LDL R12, [R1+0x53c] ;  /* 0x00053c00010c7983 */ /* 0x001ee80000100800 */
[----:B--2---:R0:W-:Y:S04]  /*170d0*/  STL [R1+0x54], R2 ;  /* 0x0000540201007387 */ /* 0x0041e80000100800 */
[----:B0-----:R-:W2:Y:S01]  /*170e0*/  LDL.LU R2, [R1+0x1610] ;  /* 0x0016100001027983 */ /* 0x001ea20000300800 */
[----:B------:R-:W4:Y:S02]  /*170f0*/  LDL R4, [R1+0x5a8] ;  /* 0x0005a80001047983 */ /* 0x000f240000100800 */
[----:B------:R-:W4:Y:S01]  /*17100*/  LDL R5, [R1+0x5ac] ;  /* 0x0005ac0001057983 */ /* 0x000f220000100800 */
[----:B------:R-:W-:-:S02]  /*17110*/  PRMT R0, RZ, 0x7610, R0 ;  /* 0x00007610ff007816 */ /* 0x000fc40000000000 */
[----:B----4-:R-:W-:-:S04]  /*17120*/  @!P0 LOP3.LUT R5, R5, R4, RZ, 0x3c, !PT ;  /* 0x0000000405058212 */ /* 0x010fc800078e3cff */
[----:B------:R-:W-:-:S04]  /*17130*/  @!P0 LOP3.LUT R4, R5, R4, RZ, 0x3c, !PT ;  /* 0x0000000405048212 */ /* 0x000fc800078e3cff */
[----:B------:R-:W-:-:S05]  /*17140*/  @!P0 LOP3.LUT R5, R5, R4, RZ, 0x3c, !PT ;  /* 0x0000000405058212 */ /* 0x000fca00078e3cff */
[----:B------:R-:W4:Y:S04]  /*17150*/  @!P0 LDG.E.U16 R0, [R4.64] ;  /* 0x0000000404008981 */ /* 0x000f28000c1e1500 */
[----:B----4-:R0:W-:Y:S04]  /*17160*/  STL [R1+0x50], R0 ;  /* 0x0000500001007387 */ /* 0x0101e80000100800 */
[----:B0-----:R-:W4:Y:S01]  /*17170*/  LDL.LU R0, [R1+0x160c] ;  /* 0x00160c0001007983 */ /* 0x001f220000300800 */
[----:B------:R-:W3:Y:S02]  /*17180*/  LDL R4, [R1+0x5a0] ;  /* 0x0005a00001047983 */ /* 0x000ee40000100800 */
[----:B------:R-:W3:Y:S01]  /*17190*/  LDL R5, [R1+0x5a4] ;  /* 0x0005a40001057983 */ /* 0x000ee20000100800 */
[----:B--2---:R-:W-:-:S02]  /*171a0*/  PRMT R2, RZ, 0x7610, R2 ;  /* 0x00007610ff027816 */ /* 0x004fc40000000002 */
[----:B---3--:R-:W-:-:S04]  /*171b0*/  @!P1 LOP3.LUT R5, R5, R4, RZ, 0x3c, !PT ;  /* 0x0000000405059212 */ /* 0x008fc800078e3cff */
[----:B------:R-:W-:-:S04]  /*171c0*/  @!P1 LOP3.LUT R4, R5, R4, RZ, 0x3c, !PT ;  /* 0x0000000405049212 */ /* 0x000fc800078e3cff */
[----:B------:R-:W-:-:S05]  /*171d0*/  @!P1 LOP3.LUT R5, R5, R4, RZ, 0x3c, !PT ;  /* 0x0000000405059212 */ /* 0x000fca00078e3cff */
[----:B------:R-:W2:Y:S04]  /*171e0*/  @!P1 LDG.E.U16 R2, [R4.64] ;  /* 0x0000000404029981 */ /* 0x000ea8000c1e1500 */
[----:B--2---:R0:W-:Y:S04]  /*171f0*/  STL [R1+0x4c], R2 ;  /* 0x00004c0201007387 */ /* 0x0041e80000100800 */
[----:B0-----:R-:W2:Y:S01]  /*17200*/  LDL.LU R2, [R1+0x1608] ;  /* 0x0016080001027983 */ /* 0x001ea20000300800 */
[----:B------:R-:W3:Y:S02]  /*17210*/  LDL R4, [R1+0x548] ;  /* 0x0005480001047983 */ /* 0x000ee40000100800 */
[----:B------:R-:W3:Y:S01]  /*17220*/  LDL R5, [R1+0x54c] ;  /* 0x00054c0001057983 */ /* 0x000ee20000100800 */
[----:B----4-:R-:W-:-:S02]  /*17230*/  PRMT R0, RZ, 0x7610, R0 ;  /* 0x00007610ff007816 */ /* 0x010fc40000000000 */
[----:B---3--:R-:W-:-:S04]  /*17240*/  @!P0 LOP3.LUT R5, R5, R4, RZ, 0x3c, !PT ;  /* 0x0000000405058212 */ /* 0x008fc800078e3cff */
        /* <DEDUP_REMOVED lines=11> */
[----:B------:R-:W2:Y:S01]  /*17300*/  @!P1 LDG.E.U16 R2, [R4.64] ;  /* 0x0000000404029981 */ /* 0x000ea2000c1e1500 */
[----:B---3--:R-:W-:-:S03]  /*17310*/  PRMT R0, RZ, 0x7610, R0 ;  /* 0x00007610ff007816 */ /* 0x008fc60000000000 */
[----:B--2---:R0:W-:Y:S04]  /*17320*/  STL [R1+0x44], R2 ;  /* 0x0000440201007387 */ /* 0x0041e80000100800 */
[----:B0-----:R-:W2:Y:S01]  /*17330*/  LDL.LU R2, [R1+0x1600] ;  /* 0x0016000001027983 */ /* 0x001ea20000300800 */
[----:B------:R-:W3:Y:S02]  /*17340*/  LDL R5, [R1+0x538] ;  /* 0x0005380001057983 */ /* 0x000ee40000100800 */
[----:B------:R-:W-:Y:S02]  /*17350*/  @!P0 IMAD.MOV.U32 R4, RZ, RZ, R12 ;  /* 0x000000ffff048224 */ /* 0x000fe400078e000c */
[----:B------:R-:W4:Y:S04]  /*17360*/  LDL R12, [R1+0x4cc] ;  /* 0x0004cc00010c7983 */ /* 0x000f280000100800 */
[----:B---3--:R-:W3:Y:S04]  /*17370*/  @!P0 LDG.E.U16 R0, [R4.64] ;  /* 0x0000000404008981 */ /* 0x008ee8000c1e1500 */
[----:B---3--:R0:W-:Y:S04]  /*17380*/  STL [R1+0x40], R0 ;  /* 0x0000400001007387 */ /* 0x0081e80000100800 */
[----:B0-----:R-:W3:Y:S01]  /*17390*/  LDL.LU R0, [R1+0x15fc] ;  /* 0x0015fc0001007983 */ /* 0x001ee20000300800 */
        /* <DEDUP_REMOVED lines=11> */
[----:B------:R-:W-:-:S02]  /*17450*/  PRMT R0, RZ, 0x7610, R0 ;  /* 0x00007610ff007816 */ /* 0x000fc40000000000 */
[----:B---3--:R-:W-:-:S04]  /*17460*/  @!P0 LOP3.LUT R5, R5, R4, RZ, 0x3c, !PT ;  /* 0x0000000405058212 */ /* 0x008fc800078e3cff */
[----:B------:R-:W-:-:S04]  /*17470*/  @!P0 LOP3.LUT R4, R5, R4, RZ, 0x3c, !PT ;  /* 0x0000000405048212 */ /* 0x000fc800078e3cff */
[----:B------:R-:W-:-:S05]  /*17480*/  @!P0 LOP3.LUT R5, R5, R4, RZ, 0x3c, !PT ;  /* 0x0000000405058212 */ /* 0x000fca00078e3cff */
[----:B------:R-:W3:Y:S04]  /*17490*/  @!P0 LDG.E.U16 R0, [R4.64] ;  /* 0x0000000404008981 */ /* 0x000ee8000c1e1500 */
        /* <DEDUP_REMOVED lines=8> */
[----:B------:R0:W2:Y:S04]  /*17520*/  @!P1 LDG.E.U16 R2, [R4.64] ;  /* 0x0000000404029981 */ /* 0x0000a8000c1e1500 */
[----:B0-----:R-:W3:Y:S04]  /*17530*/  LDL R4, [R1+0x4d0] ;  /* 0x0004d00001047983 */ /* 0x001ee80000100800 */
[----:B------:R-:W3:Y:S01]  /*17540*/  LDL R5, [R1+0x4d4] ;  /* 0x0004d40001057983 */ /* 0x000ee20000100800 */
[----:B------:R-:W-:Y:S02]  /*17550*/  PRMT R15, RZ, 0x7610, R15 ;  /* 0x00007610ff0f7816 */ /* 0x000fe4000000000f */
[----:B---3--:R-:W-:-:S04]  /*17560*/  @!P1 LOP3.LUT R5, R5, R4, RZ, 0x3c, !PT ;  /* 0x0000000405059212 */ /* 0x008fc800078e3cff */
[----:B------:R-:W-:-:S04]  /*17570*/  @!P1 LOP3.LUT R4, R5, R4, RZ, 0x3c, !PT ;  /* 0x0000000405049212 */ /* 0x000fc800078e3cff */
[----:B------:R-:W-:Y:S01]  /*17580*/  @!P1 LOP3.LUT R5, R5, R4, RZ, 0x3c, !PT ;  /* 0x0000000405059212 */ /* 0x000fe200078e3cff */
[----:B--2---:R-:W-:Y:S04]  /*17590*/  STL [R1+0x15c8], R2 ;  /* 0x0015c80201007387 */ /* 0x004fe80000100800 */
[----:B------:R0:W2:Y:S04]  /*175a0*/  @!P1 LDG.E.U16 R15, [R4.64] ;  /* 0x00000004040f9981 */ /* 0x0000a8000c1e1500 */
[----:B0-----:R-:W3:Y:S01]  /*175b0*/  LDL R5, [R1+0x4c8] ;  /* 0x0004c80001057983 */ /* 0x001ee20000100800 */
[----:B------:R-:W-:Y:S01]  /*175c0*/  PRMT R11, RZ, 0x7610, R11 ;  /* 0x00007610ff0b7816 */ /* 0x000fe2000000000b */
[----:B----4-:R-:W-:-:S02]  /*175d0*/  @!P0 IMAD.MOV.U32 R4, RZ, RZ, R12 ;  /* 0x000000ffff048224 */ /* 0x010fc400078e000c */
[----:B--2---:R0:W-:Y:S01]  /*175e0*/  STL [R1+0x30], R15 ;  /* 0x0000300f01007387 */ /* 0x0041e20000100800 */
[----:B------:R-:W-:Y:S01]  /*175f0*/  PRMT R0, RZ, 0x7610, R0 ;  /* 0x00007610ff007816 */ /* 0x000fe20000000000 */
[----:B------:R-:W2:Y:S02]  /*17600*/  LDL R12, [R1+0x4a0] ;  /* 0x0004a000010c7983 */ /* 0x000ea40000100800 */
        /* <DEDUP_REMOVED lines=11> */
[----:B0-----:R-:W2:Y:S01]  /*176c0*/  LDL.LU R0, [R1+0x15f0] ;  /* 0x0015f00001007983 */ /* 0x001ea20000300800 */
[----:B------:R-:W2:Y:S02]  /*176d0*/  LDL R4, [R1+0x4b8] ;  /* 0x0004b80001047983 */ /* 0x000ea40000100800 */
[----:B------:R-:W2:Y:S01]  /*176e0*/  LDL R5, [R1+0x4bc] ;  /* 0x0004bc0001057983 */ /* 0x000ea20000100800 */
[----:B------:R-:W-:-:S02]  /*176f0*/  PRMT R7, RZ, 0x7610, R7 ;  /* 0x00007610ff077816 */ /* 0x000fc40000000007 */
[----:B--2---:R-:W-:-:S04]  /*17700*/  @!P0 LOP3.LUT R5, R5, R4, RZ, 0x3c, !PT ;  /* 0x0000000405058212 */ /* 0x004fc800078e3cff */
[----:B------:R-:W-:-:S04]  /*17710*/  @!P0 LOP3.LUT R4, R5, R4, RZ, 0x3c, !PT ;  /* 0x0000000405048212 */ /* 0x000fc800078e3cff */
[----:B------:R-:W-:-:S05]  /*17720*/  @!P0 LOP3.LUT R5, R5, R4, RZ, 0x3c, !PT ;  /* 0x0000000405058212 */ /* 0x000fca00078e3cff */
[----:B------:R0:W2:Y:S04]  /*17730*/  @!P0 LDG.E.U16 R7, [R4.64] ;  /* 0x0000000404078981 */ /* 0x0000a8000c1e1500 */
[----:B0-----:R-:W2:Y:S04]  /*17740*/  LDL R4, [R1+0x4b0] ;  /* 0x0004b00001047983 */ /* 0x001ea80000100800 */
[----:B------:R-:W2:Y:S01]  /*17750*/  LDL R5, [R1+0x4b4] ;  /* 0x0004b40001057983 */ /* 0x000ea20000100800 */
[----:B------:R-:W-:Y:S02]  /*17760*/  PRMT R10, RZ, 0x7610, R10 ;  /* 0x00007610ff0a7816 */ /* 0x000fe4000000000a */
[----:B--2---:R-:W-:-:S04]  /*17770*/  @!P1 LOP3.LUT R5, R5, R4, RZ, 0x3c, !PT ;  /* 0x0000000405059212 */ /* 0x004fc800078e3cff */
[----:B------:R-:W-:-:S04]  /*17780*/  @!P1 LOP3.LUT R4, R5, R4, RZ, 0x3c, !PT ;  /* 0x0000000405049212 */ /* 0x000fc800078e3cff */
[----:B------:R-:W-:Y:S01]  /*17790*/  @!P1 LOP3.LUT R5, R5, R4, RZ, 0x3c, !PT ;  /* 0x0000000405059212 */ /* 0x000fe200078e3cff */
[----:B------:R0:W-:Y:S04]  /*177a0*/  STL [R1+0x24], R7 ;  /* 0x0000240701007387 */ /* 0x0001e80000100800 */
[----:B------:R1:W2:Y:S01]  /*177b0*/  @!P1 LDG.E.U16 R10, [R4.64] ;  /* 0x00000004040a9981 */ /* 0x0002a2000c1e1500 */
[----:B------:R-:W-:Y:S02]  /*177c0*/  PRMT R14, RZ, 0x7610, R14 ;  /* 0x00007610ff0e7816 */ /* 0x000fe4000000000e */
[----:B------:R-:W-:Y:S01]  /*177d0*/  PRMT R0, RZ, 0x7610, R0 ;  /* 0x00007610ff007816 */ /* 0x000fe20000000000 */
[----:B0-----:R-:W2:Y:S04]  /*177e0*/  LDL R7, [R1+0x45c] ;  /* 0x00045c0001077983 */ /* 0x001ea80000100800 */
[----:B-1----:R-:W2:Y:S01]  /*177f0*/  LDL R5, [R1+0x4a8] ;  /* 0x0004a80001057983 */ /* 0x002ea20000100800 */
[----:B----4-:R-:W-:-:S05]  /*17800*/  @!P0 IMAD.MOV.U32 R4, RZ, RZ, R15 ;  /* 0x000000ffff048224 */ /* 0x010fca00078e000f */
[----:B--2---:R3:W2:Y:S04]  /*17810*/  @!P0 LDG.E.U16 R14, [R4.64] ;  /* 0x00000004040e8981 */ /* 0x0046a8000c1e1500 */
[----:B------:R0:W-:Y:S01]  /*17820*/  STL [R1+0x20], R10 ;  /* 0x0000200a01007387 */ /* 0x0001e20000100800 */
[----:B------:R-:W4:Y:S02]  /*17830*/  LDL R15, [R1+0x448] ;  /* 0x00044800010f7983 */ /* 0x000f240000100800 */
[----:B---3--:R-:W-:Y:S02]  /*17840*/  @!P1 IMAD.MOV.U32 R4, RZ, RZ, R11 ;  /* 0x000000ffff049224 */ /* 0x008fe400078e000b */
[----:B------:R-:W-:Y:S01]  /*17850*/  @!P1 IMAD.MOV.U32 R5, RZ, RZ, R12 ;  /* 0x000000ffff059224 */ /* 0x000fe200078e000c */
[----:B0-----:R-:W3:Y:S04]  /*17860*/  LDL R10, [R1+0x454] ;  /* 0x00045400010a7983 */ /* 0x001ee80000100800 */
[----:B------:R0:W3:Y:S04]  /*17870*/  @!P1 LDG.E.U16 R0, [R4.64] ;  /* 0x0000000404009981 */ /* 0x0000e8000c1e1500 */
[----:B--2---:R1:W-:Y:S01]  /*17880*/  STL [R1+0x1c], R14 ;  /* 0x00001c0e01007387 */ /* 0x0043e20000100800 */
[----:B0-----:R-:W2:Y:S01]  /*17890*/  LDL R5, [R1+0x458] ;  /* 0x0004580001057983 */ /* 0x001ea20000100800 */
[----:B------:R-:W-:Y:S01]  /*178a0*/  PRMT R6, RZ, 0x7610, R6 ;  /* 0x00007610ff067816 */ /* 0x000fe20000000006 */
[----:B------:R-:W-:Y:S01]  /*178b0*/  @!P0 IMAD.MOV.U32 R4, RZ, RZ, R7 ;  /* 0x000000ffff048224 */ /* 0x000fe200078e0007 */
[----:B------:R-:W4:Y:S04]  /*178c0*/  LDL R12, [R1+0x440] ;  /* 0x00044000010c7983 */ /* 0x000f280000100800 */
[----:B------:R-:W4:Y:S04]  /*178d0*/  LDL R11, [R1+0x444] ;  /* 0x00044400010b7983 */ /* 0x000f280000100800 */
[----:B-1----:R-:W4:Y:S04]  /*178e0*/  LDL R14, [R1+0x44c] ;  /* 0x00044c00010e7983 */ /* 0x002f280000100800 */
[----:B---3--:R-:W-:Y:S01]  /*178f0*/  STL [R1+0x15cc], R0 ;  /* 0x0015cc0001007387 */ /* 0x008fe20000100800 */
[----:B------:R-:W-:Y:S01]  /*17900*/  PRMT R9, RZ, 0x7610, R9 ;  /* 0x00007610ff097816 */ /* 0x000fe20000000009 */
[----:B------:R-:W3:Y:S02]  /*17910*/  LDL R7, [R1+0x438] ;  /* 0x0004380001077983 */ /* 0x000ee40000100800 */
[----:B--2---:R0:W2:Y:S04]  /*17920*/  @!P0 LDG.E.U16 R6, [R4.64] ;  /* 0x0000000404068981 */ /* 0x0040a8000c1e1500 */
[----:B0-----:R-:W3:Y:S01]  /*17930*/  LDL R5, [R1+0x450] ;  /* 0x0004500001057983 */ /* 0x001ee20000100800 */
[----:B------:R-:W-:Y:S01]  /*17940*/  @!P1 IMAD.MOV.U32 R4, RZ, RZ, R10 ;  /* 0x000000ffff049224 */ /* 0x000fe200078e000a */
[----:B------:R-:W-:-:S02]  /*17950*/  PRMT R13, RZ, 0x7610, R13 ;  /* 0x00007610ff0d7816 */ /* 0x000fc4000000000d */
[----:B------:R-:W-:Y:S01]  /*17960*/  PRMT R8, RZ, 0x7610, R8 ;  /* 0x00007610ff087816 */ /* 0x000fe20000000008 */
[----:B--2---:R0:W-:Y:S01]  /*17970*/  STL [R1+0x14], R6 ;  /* 0x0000140601007387 */ /* 0x0041e20000100800 */
[----:B------:R-:W2:Y:S03]  /*17980*/  LDL R10, [R1+0x430] ;  /* 0x00043000010a7983 */ /* 0x000ea60000100800 */
[----:B---3--:R4:W3:Y:S04]  /*17990*/  @!P1 LDG.E.U16 R9, [R4.64] ;  /* 0x0000000404099981 */ /* 0x0088e8000c1e1500 */
[----:B0-----:R-:W2:Y:S01]  /*179a0*/  LDL R6, [R1+0x43c] ;  /* 0x00043c0001067983 */ /* 0x001ea20000100800 */
[----:B----4-:R-:W-:-:S02]  /*179b0*/  @!P0 IMAD.MOV.U32 R4, RZ, RZ, R14 ;  /* 0x000000ffff048224 */ /* 0x010fc400078e000e */
[----:B------:R-:W-:-:S05]  /*179c0*/  @!P0 IMAD.MOV.U32 R5, RZ, RZ, R15 ;  /* 0x000000ffff058224 */ /* 0x000fca00078e000f */
[----:B------:R0:W4:Y:S02]  /*179d0*/  @!P0 LDG.E.U16 R13, [R4.64] ;  /* 0x00000004040d8981 */ /* 0x000124000c1e1500 */
[----:B0-----:R-:W-:Y:S02]  /*179e0*/  @!P1 IMAD.MOV.U32 R4, RZ, RZ, R11 ;  /* 0x000000ffff049224 */ /* 0x001fe400078e000b */
[----:B------:R-:W-:-:S05]  /*179f0*/  @!P1 IMAD.MOV.U32 R5, RZ, RZ, R12 ;  /* 0x000000ffff059224 */ /* 0x000fca00078e000c */
[----:B------:R0:W4:Y:S01]  /*17a00*/  @!P1 LDG.E.U16 R8, [R4.64] ;  /* 0x0000000404089981 */ /* 0x000122000c1e1500 */
[----:B------:R-:W-:Y:S01]  /*17a10*/  PRMT R0, RZ, 0x7610, R0 ;  /* 0x00007610ff007816 */ /* 0x000fe20000000000 */
[----:B0-----:R-:W-:Y:S02]  /*17a20*/  @!P0 IMAD.MOV.U32 R5, RZ, RZ, R7 ;  /* 0x000000ffff058224 */ /* 0x001fe400078e0007 */
[----:B---3--:R0:W-:Y:S01]  /*17a30*/  STL [R1+0x10], R9 ;  /* 0x0000100901007387 */ /* 0x0081e20000100800 */
[----:B--2---:R-:W-:-:S05]  /*17a40*/  @!P0 IMAD.MOV.U32 R4, RZ, RZ, R6 ;  /* 0x000000ffff048224 */ /* 0x004fca00078e0006 */
[----:B------:R1:W2:Y:S04]  /*17a50*/  @!P0 LDG.E.U16 R0, [R4.64] ;  /* 0x0000000404008981 */ /* 0x0002a8000c1e1500 */
[----:B0-----:R-:W3:Y:S04]  /*17a60*/  LDL R9, [R1+0x434] ;  /* 0x0004340001097983 */ /* 0x001ee80000100800 */
[----:B----4-:R0:W-:Y:S01]  /*17a70*/  STL [R1+0xc], R13 ;  /* 0x00000c0d01007387 */ /* 0x0101e20000100800 */
[----:B------:R-:W4:Y:S02]  /*17a80*/  LDL R12, [R1+0x42c] ;  /* 0x00042c00010c7983 */ /* 0x000f240000100800 */
[----:B------:R-:W4:Y:S01]  /*17a90*/  LDL R11, [R1+0x3d8] ;  /* 0x0003d800010b7983 */ /* 0x000f220000100800 */
[----:B0-----:R-:W4:Y:S04]  /*17aa0*/  LDL R13, [R1+0x428] ;  /* 0x00042800010d7983 */ /* 0x001f280000100800 */
[----:B------:R0:W-:Y:S01]  /*17ab0*/  STL [R1+0x8], R8 ;  /* 0x0000080801007387 */ /* 0x0001e20000100800 */
[----:B------:R-:W4:Y:S02]  /*17ac0*/  LDL R7, [R1+0x3d0] ;  /* 0x0003d00001077983 */ /* 0x000f240000100800 */
[----:B------:R-:W4:Y:S01]  /*17ad0*/  LDL R6, [R1+0x3d4] ;  /* 0x0003d40001067983 */ /* 0x000f220000100800 */
[----:B0-----:R-:W4:Y:S01]  /*17ae0*/  LDL R8, [R1+0x3dc] ;  /* 0x0003dc0001087983 */ /* 0x001f220000100800 */
[----:B------:R-:W-:Y:S01]  /*17af0*/  PRMT R2, RZ, 0x7610, R2 ;  /* 0x00007610ff027816 */ /* 0x000fe20000000002 */
[----:B-1----:R-:W-:Y:S01]  /*17b00*/  @!P1 IMAD.MOV.U32 R5, RZ, RZ, R10 ;  /* 0x000000ffff059224 */ /* 0x002fe200078e000a */
[----:B------:R-:W-:Y:S01]  /*17b10*/  PRMT R29, RZ, 0x7610, R29 ;  /* 0x00007610ff1d7816 */ /* 0x000fe2000000001d */
[----:B---3--:R-:W-:Y:S01]  /*17b20*/  @!P1 IMAD.MOV.U32 R4, RZ, RZ, R9 ;  /* 0x000000ffff049224 */ /* 0x008fe200078e0009 */
[----:B--2---:R0:W-:Y:S01]  /*17b30*/  STL [R1+0x15d0], R0 ;  /* 0x0015d00001007387 */ /* 0x0041e20000100800 */
[----:B------:R-:W2:Y:S02]  /*17b40*/  LDL R10, [R1+0x3c8] ;  /* 0x0003c800010a7983 */ /* 0x000ea40000100800 */
[----:B------:R-:W3:Y:S01]  /*17b50*/  LDL R9, [R1+0x3cc] ;  /* 0x0003cc0001097983 */ /* 0x000ee20000100800 */
[----:B------:R4:W3:Y:S02]  /*17b60*/  @!P1 LDG.E.U16 R2, [R4.64] ;  /* 0x0000000404029981 */ /* 0x0008e4000c1e1500 */
[----:B----4-:R-:W-:-:S02]  /*17b70*/  @!P0 IMAD.MOV.U32 R4, RZ, RZ, R12 ;  /* 0x000000ffff048224 */ /* 0x010fc400078e000c */
[----:B------:R-:W-:-:S05]  /*17b80*/  @!P0 IMAD.MOV.U32 R5, RZ, RZ, R13 ;  /* 0x000000ffff058224 */ /* 0x000fca00078e000d */
[----:B------:R1:W4:Y:S01]  /*17b90*/  @!P0 LDG.E.U16 R29, [R4.64] ;  /* 0x00000004041d8981 */ /* 0x000322000c1e1500 */
[----:B------:R-:W-:Y:S02]  /*17ba0*/  PRMT R28, RZ, 0x7610, R28 ;  /* 0x00007610ff1c7816 */ /* 0x000fe4000000001c */
[----:B------:R-:W-:Y:S01]  /*17bb0*/  PRMT R27, RZ, 0x7610, R27 ;  /* 0x00007610ff1b7816 */ /* 0x000fe2000000001b */
[----:B-1----:R-:W-:Y:S02]  /*17bc0*/  @!P0 IMAD.MOV.U32 R5, RZ, RZ, R11 ;  /* 0x000000ffff058224 */ /* 0x002fe400078e000b */
[----:B------:R-:W-:-:S05]  /*17bd0*/  @!P0 IMAD.MOV.U32 R4, RZ, RZ, R8 ;  /* 0x000000ffff048224 */ /* 0x000fca00078e0008 */
[----:B------:R1:W4:Y:S02]  /*17be0*/  @!P0 LDG.E.U16 R28, [R4.64] ;  /* 0x00000004041c8981 */ /* 0x000324000c1e1500 */
[----:B-1----:R-:W-:Y:S02]  /*17bf0*/  @!P1 IMAD.MOV.U32 R4, RZ, RZ, R6 ;  /* 0x000000ffff049224 */ /* 0x002fe400078e0006 */
[----:B------:R-:W-:-:S05]  /*17c00*/  @!P1 IMAD.MOV.U32 R5, RZ, RZ, R7 ;  /* 0x000000ffff059224 */ /* 0x000fca00078e0007 */
[----:B------:R2:W4:Y:S01]  /*17c10*/  @!P1 LDG.E.U16 R27, [R4.64] ;  /* 0x00000004041b9981 */ /* 0x000522000c1e1500 */
[----:B------:R-:W-:Y:S01]  /*17c20*/  PRMT R26, RZ, 0x7610, R26 ;  /* 0x00007610ff1a7816 */ /* 0x000fe2000000001a */
[----:B--2---:R-:W-:Y:S02]  /*17c30*/  @!P0 IMAD.MOV.U32 R5, RZ, RZ, R10 ;  /* 0x000000ffff058224 */ /* 0x004fe400078e000a */
[----:B---3--:R-:W-:Y:S01]  /*17c40*/  @!P0 IMAD.MOV.U32 R4, RZ, RZ, R9 ;  /* 0x000000ffff048224 */ /* 0x008fe200078e0009 */
[----:B------:R1:W-:Y:S04]  /*17c50*/  STL [R1+0x15d4], R2 ;  /* 0x0015d40201007387 */ /* 0x0003e80000100800 */
[----:B------:R-:W2:Y:S04]  /*17c60*/  @!P0 LDG.E.U16 R26, [R4.64] ;  /* 0x00000004041a8981 */ /* 0x000ea8000c1e1500 */
[----:B----4-:R-:W-:Y:S01]  /*17c70*/  STL [R1+0x15d8], R29 ;  /* 0x0015d81d01007387 */ /* 0x010fe20000100800 */
[----:B0-----:R-:W3:Y:S02]  /*17c80*/  LDL R0, [R1+0x35c] ;  /* 0x00035c0001007983 */ /* 0x001ee40000100800 */
[----:B------:R-:W4:Y:S01]  /*17c90*/  LDL R8, [R1+0x358] ;  /* 0x0003580001087983 */ /* 0x000f220000100800 */
[----:B------:R-:W-:Y:S01]  /*17ca0*/  STL [R1+0x15e4], R28 ;  /* 0x0015e41c01007387 */ /* 0x000fe20000100800 */
[----:B------:R-:W4:Y:S02]  /*17cb0*/  LDL R7, [R1+0x350] ;  /* 0x0003500001077983 */ /* 0x000f240000100800 */
[----:B------:R-:W4:Y:S01]  /*17cc0*/  LDL R6, [R1+0x354] ;  /* 0x0003540001067983 */ /* 0x000f220000100800 */
[----:B------:R-:W-:Y:S01]  /*17cd0*/  STL [R1+0x15e8], R27 ;  /* 0x0015e81b01007387 */ /* 0x000fe20000100800 */
[----:B------:R-:W4:Y:S02]  /*17ce0*/  LDL R11, [R1+0xaf8] ;  /* 0x000af800010b7983 */ /* 0x000f240000100800 */
[----:B-1----:R-:W4:Y:S02]  /*17cf0*/  LDL R2, [R1+0xb04] ;  /* 0x000b040001027983 */ /* 0x002f240000100800 */
[----:B------:R-:W4:Y:S01]  /*17d00*/  LDL R13, [R1+0xb00] ;  /* 0x000b0000010d7983 */ /* 0x000f220000100800 */
[----:B------:R-:W4:Y:S04]  /*17d10*/  LDL R12, [R1+0xb0c] ;  /* 0x000b0c00010c7983 */ /* 0x000f280000100800 */
[----:B--2---:R-:W-:Y:S01]  /*17d20*/  STL [R1+0x15dc], R26 ;  /* 0x0015dc1a01007387 */ /* 0x004fe20000100800 */
[----:B------:R-:W2:Y:S02]  /*17d30*/  LDL R10, [R1+0x3c0] ;  /* 0x0003c000010a7983 */ /* 0x000ea40000100800 */
[----:B---3--:R-:W-:-:S02]  /*17d40*/  @!P0 IMAD.MOV.U32 R4, RZ, RZ, R0 ;  /* 0x000000ffff048224 */ /* 0x008fc400078e0000 */
[----:B------:R-:W3:Y:S01]  /*17d50*/  LDL R0, [R1+0x3c4] ;  /* 0x0003c40001007983 */ /* 0x000ee20000100800 */
[----:B------:R-:W-:Y:S02]  /*17d60*/  PRMT R16, RZ, 0x7610, R16 ;  /* 0x00007610ff107816 */ /* 0x000fe40000000010 */
[----:B------:R-:W-:Y:S01]  /*17d70*/  PRMT R3, RZ, 0x7610, R3 ;  /* 0x00007610ff037816 */ /* 0x000fe20000000003 */
[----:B----4-:R-:W-:-:S05]  /*17d80*/  @!P0 IMAD.MOV.U32 R5, RZ, RZ, R8 ;  /* 0x000000ffff058224 */ /* 0x010fca00078e0008 */
[----:B------:R0:W4:Y:S04]  /*17d90*/  @!P0 LDG.E.U16 R16, [R4.64] ;  /* 0x0000000404108981 */ /* 0x000128000c1e1500 */
[----:B------:R1:W4:Y:S01]  /*17da0*/  @!P1 LDG.E.U16 R3, [R6.64] ;  /* 0x0000000406039981 */ /* 0x000322000c1e1500 */
[----:B0-----:R-:W-:Y:S02]  /*17db0*/  PRMT R4, RZ, 0x7610, R4 ;  /* 0x00007610ff047816 */ /* 0x001fe40000000004 */
[----:B------:R-:W-:Y:S01]  /*17dc0*/  PRMT R5, RZ, 0x7610, R5 ;  /* 0x00007610ff057816 */ /* 0x000fe20000000005 */
[----:B-1----:R-:W-:Y:S02]  /*17dd0*/  @!P0 IMAD.MOV.U32 R7, RZ, RZ, R11 ;  /* 0x000000ffff078224 */ /* 0x002fe400078e000b */
[----:B------:R-:W-:-:S05]  /*17de0*/  @!P0 IMAD.MOV.U32 R6, RZ, RZ, R2 ;  /* 0x000000ffff068224 */ /* 0x000fca00078e0002 */
[----:B------:R0:W4:Y:S01]  /*17df0*/  @!P0 LDG.E.U16 R4, [R6.64] ;  /* 0x0000000406048981 */ /* 0x000122000c1e1500 */
[----:B------:R-:W-:Y:S01]  /*17e00*/  PRMT R22, RZ, 0x7610, R22 ;  /* 0x00007610ff167816 */ /* 0x000fe20000000016 */
[----:B0-----:R-:W-:Y:S02]  /*17e10*/  @!P1 IMAD.MOV.U32 R6, RZ, RZ, R12 ;  /* 0x000000ffff069224 */ /* 0x001fe400078e000c */
[----:B------:R-:W-:-:S05]  /*17e20*/  @!P1 IMAD.MOV.U32 R7, RZ, RZ, R13 ;  /* 0x000000ffff079224 */ /* 0x000fca00078e000d */
[----:B------:R2:W4:Y:S02]  /*17e30*/  @!P1 LDG.E.U16 R5, [R6.64] ;  /* 0x0000000406059981 */ /* 0x000524000c1e1500 */
[----:B--2---:R-:W-:Y:S02]  /*17e40*/  @!P1 IMAD.MOV.U32 R7, RZ, RZ, R10 ;  /* 0x000000ffff079224 */ /* 0x004fe400078e000a */
[----:B---3--:R-:W-:-:S05]  /*17e50*/  @!P1 IMAD.MOV.U32 R6, RZ, RZ, R0 ;  /* 0x000000ffff069224 */ /* 0x008fca00078e0000 */
[----:B------:R-:W2:Y:S04]  /*17e60*/  @!P1 LDG.E.U16 R22, [R6.64] ;  /* 0x0000000406169981 */ /* 0x000ea8000c1e1500 */
[----:B----4-:R0:W-:Y:S01]  /*17e70*/  STL [R1+0x15ec], R16 ;  /* 0x0015ec1001007387 */ /* 0x0101e20000100800 */
[----:B------:R-:W3:Y:S02]  /*17e80*/  LDL R9, [R1+0x3b8] ;  /* 0x0003b80001097983 */ /* 0x000ee40000100800 */
[----:B------:R-:W3:Y:S02]  /*17e90*/  LDL R8, [R1+0x3bc] ;  /* 0x0003bc0001087983 */ /* 0x000ee40000100800 */
[----:B------:R-:W4:Y:S01]  /*17ea0*/  LDL R11, [R1+0x348] ;  /* 0x00034800010b7983 */ /* 0x000f220000100800 */
[----:B------:R-:W4:Y:S04]  /*17eb0*/  LDL R2, [R1+0x34c] ;  /* 0x00034c0001027983 */ /* 0x000f280000100800 */
[----:B------:R-:W4:Y:S04]  /*17ec0*/  LDL R10, [R1+0x344] ;  /* 0x00034400010a7983 */ /* 0x000f280000100800 */
[----:B------:R-:W4:Y:S01]  /*17ed0*/  LDL R0, [R1+0xa9c] ;  /* 0x000a9c0001007983 */ /* 0x000f220000100800 */
[----:B------:R-:W-:-:S03]  /*17ee0*/  PRMT R20, RZ, 0x7610, R20 ;  /* 0x00007610ff147816 */ /* 0x000fc60000000014 */
[----:B--2---:R1:W-:Y:S01]  /*17ef0*/  STL [R1+0x15e0], R22 ;  /* 0x0015e01601007387 */ /* 0x0043e20000100800 */
[----:B0-----:R-:W2:Y:S02]  /*17f00*/  LDL R16, [R1+0xb14] ;  /* 0x000b140001107983 */ /* 0x001ea40000100800 */
[----:B------:R-:W2:Y:S02]  /*17f10*/  LDL R27, [R1+0xb10] ;  /* 0x000b1000011b7983 */ /* 0x000ea40000100800 */
[----:B------:R-:W2:Y:S01]  /*17f20*/  LDL R26, [R1+0xb1c] ;  /* 0x000b1c00011a7983 */ /* 0x000ea20000100800 */
[----:B---3--:R4:W3:Y:S04]  /*17f30*/  @!P0 LDG.E.U16 R20, [R8.64] ;  /* 0x0000000408148981 */ /* 0x0088e8000c1e1500 */
[----:B------:R-:W3:Y:S04]  /*17f40*/  LDL R13, [R1+0x3b0] ;  /* 0x0003b000010d7983 */ /* 0x000ee80000100800 */
[----:B------:R-:W3:Y:S01]  /*17f50*/  LDL R12, [R1+0x3b4] ;  /* 0x0003b400010c7983 */ /* 0x000ee20000100800 */
[----:B------:R-:W-:-:S03]  /*17f60*/  PRMT R7, RZ, 0x7610, R7 ;  /* 0x00007610ff077816 */ /* 0x000fc60000000007 */
[----:B------:R-:W3:Y:S04]  /*17f70*/  LDL R15, [R1+0xa98] ;  /* 0x000a9800010f7983 */ /* 0x000ee80000100800 */
[----:B-1----:R-:W3:Y:S04]  /*17f80*/  LDL R22, [R1+0xb08] ;  /* 0x000b080001167983 */ /* 0x002ee80000100800 */
[----:B------:R-:W3:Y:S01]  /*17f90*/  LDL R14, [R1+0xaa0] ;  /* 0x000aa000010e7983 */ /* 0x000ee20000100800 */
[----:B------:R-:W-:Y:S02]  /*17fa0*/  PRMT R6, RZ, 0x7610, R6 ;  /* 0x00007610ff067816 */ /* 0x000fe40000000006 */
[----:B------:R-:W-:Y:S01]  /*17fb0*/  PRMT R18, RZ, 0x7610, R18 ;  /* 0x00007610ff127816 */ /* 0x000fe20000000012 */
[----:B------:R-:W3:Y:S01]  /*17fc0*/  LDL R29, [R1+0x3a8] ;  /* 0x0003a800011d7983 */ /* 0x000ee20000100800 */
[----:B----4-:R-:W-:-:S02]  /*17fd0*/  @!P0 IMAD.MOV.U32 R9, RZ, RZ, R11 ;  /* 0x000000ffff098224 */ /* 0x010fc400078e000b */
[----:B------:R-:W-:Y:S02]  /*17fe0*/  @!P0 IMAD.MOV.U32 R8, RZ, RZ, R2 ;  /* 0x000000ffff088224 */ /* 0x000fe400078e0002 */
[----:B------:R-:W-:Y:S01]  /*17ff0*/  @!P1 IMAD.MOV.U32 R11, RZ, RZ, R10 ;  /* 0x000000ffff0b9224 */ /* 0x000fe200078e000a */
[----:B------:R-:W4:Y:S01]  /*18000*/  LDL R2, [R1+0xaa4] ;  /* 0x000aa40001027983 */ /* 0x000f220000100800 */
[----:B------:R-:W-:Y:S02]  /*18010*/  @!P1 IMAD.MOV.U32 R10, RZ, RZ, R0 ;  /* 0x000000ffff0a9224 */ /* 0x000fe400078e0000 */
[----:B------:R-:W4:Y:S01]  /*18020*/  LDL R0, [R1+0xaac] ;  /* 0x000aac0001007983 */ /* 0x000f220000100800 */
[----:B------:R0:W4:Y:S04]  /*18030*/  @!P0 LDG.E.U16 R6, [R8.64] ;  /* 0x0000000408068981 */ /* 0x000128000c1e1500 */
[----:B------:R2:W4:Y:S02]  /*18040*/  @!P1 LDG.E.U16 R7, [R10.64] ;  /* 0x000000040a079981 */ /* 0x000524000c1e1500 */
[----:B--2---:R-:W-:-:S02]  /*18050*/  @!P0 IMAD.MOV.U32 R10, RZ, RZ, R16 ;  /* 0x000000ffff0a8224 */ /* 0x004fc400078e0010 */
[----:B------:R-:W2:Y:S04]  /*18060*/  LDL R16, [R1+0xb24] ;  /* 0x000b240001107983 */ /* 0x000ea80000100800 */
[----:B---3--:R1:W3:Y:S01]  /*18070*/  @!P1 LDG.E.U16 R18, [R12.64] ;  /* 0x000000040c129981 */ /* 0x0082e2000c1e1500 */
[----:B------:R-:W-:-:S03]  /*18080*/  @!P0 IMAD.MOV.U32 R11, RZ, RZ, R22 ;  /* 0x000000ffff0b8224 */ /* 0x000fc600078e0016 */
[----:B------:R-:W3:Y:S01]  /*18090*/  LDL R22, [R1+0xb18] ;  /* 0x000b180001167983 */ /* 0x000ee20000100800 */
[----:B0-----:R-:W-:Y:S02]  /*180a0*/  PRMT R8, RZ, 0x7610, R8 ;  /* 0x00007610ff087816 */ /* 0x001fe40000000008 */
[----:B------:R-:W-:-:S04]  /*180b0*/  PRMT R9, RZ, 0x7610, R9 ;  /* 0x00007610ff097816 */ /* 0x000fc80000000009 */
[----:B------:R0:W3:Y:S01]  /*180c0*/  @!P0 LDG.E.U16 R8, [R10.64] ;  /* 0x000000040a088981 */ /* 0x0000e2000c1e1500 */
[----:B-1----:R-:W-:Y:S02]  /*180d0*/  @!P0 IMAD.MOV.U32 R13, RZ, RZ, R15 ;  /* 0x000000ffff0d8224 */ /* 0x002fe400078e000f */
[----:B----4-:R-:W-:Y:S02]  /*180e0*/  @!P0 IMAD.MOV.U32 R12, RZ, RZ, R2 ;  /* 0x000000ffff0c8224 */ /* 0x010fe400078e0002 */
[----:B------:R-:W-:Y:S02]  /*180f0*/  @!P1 IMAD.MOV.U32 R15, RZ, RZ, R14 ;  /* 0x000000ffff0f9224 */ /* 0x000fe400078e000e */
[----:B0-----:R-:W-:Y:S02]  /*18100*/  @!P1 IMAD.MOV.U32 R10, RZ, RZ, R26 ;  /* 0x000000ffff0a9224 */ /* 0x001fe400078e001a */
[----:B------:R-:W-:Y:S02]  /*18110*/  @!P1 IMAD.MOV.U32 R11, RZ, RZ, R27 ;  /* 0x000000ffff0b9224 */ /* 0x000fe400078e001b */
[----:B------:R-:W-:Y:S01]  /*18120*/  @!P1 IMAD.MOV.U32 R14, RZ, RZ, R0 ;  /* 0x000000ffff0e9224 */ /* 0x000fe200078e0000 */
[----:B------:R-:W4:Y:S04]  /*18130*/  LDL R2, [R1+0x424] ;  /* 0x0004240001027983 */ /* 0x000f280000100800 */
[----:B------:R0:W4:Y:S04]  /*18140*/  @!P1 LDG.E.U16 R9, [R10.64] ;  /* 0x000000040a099981 */ /* 0x000128000c1e1500 */
[----:B------:R-:W4:Y:S04]  /*18150*/  LDL R0, [R1+0x3ac] ;  /* 0x0003ac0001007983 */ /* 0x000f280000100800 */
[----:B------:R-:W4:Y:S01]  /*18160*/  LDL R26, [R1+0x3a0] ;  /* 0x0003a000011a7983 */ /* 0x000f220000100800 */
[----:B0-----:R-:W-:-:S02]  /*18170*/  PRMT R10, RZ, 0x7610, R10 ;  /* 0x00007610ff0a7816 */ /* 0x001fc4000000000a */
[----:B------:R-:W-:-:S04]  /*18180*/  PRMT R11, RZ, 0x7610, R11 ;  /* 0x00007610ff0b7816 */ /* 0x000fc8000000000b */
[----:B------:R0:W4:Y:S04]  /*18190*/  @!P0 LDG.E.U16 R10, [R12.64] ;  /* 0x000000040c0a8981 */ /* 0x000128000c1e1500 */
[----:B------:R2:W4:Y:S01]  /*181a0*/  @!P1 LDG.E.U16 R11, [R14.64] ;  /* 0x000000040e0b9981 */ /* 0x000522000c1e1500 */
[----:B0-----:R-:W-:Y:S01]  /*181b0*/  PRMT R12, RZ, 0x7610, R12 ;  /* 0x00007610ff0c7816 */ /* 0x001fe2000000000c */
[----:B--2---:R-:W-:Y:S02]  /*181c0*/  @!P0 IMAD.MOV.U32 R14, RZ, RZ, R16 ;  /* 0x000000ffff0e8224 */ /* 0x004fe400078e0010 */
[----:B---3--:R-:W-:Y:S02]  /*181d0*/  @!P0 IMAD.MOV.U32 R15, RZ, RZ, R22 ;  /* 0x000000ffff0f8224 */ /* 0x008fe400078e0016 */
[----:B------:R-:W2:Y:S01]  /*181e0*/  LDL R22, [R1+0x3a4] ;  /* 0x0003a40001167983 */ /* 0x000ea20000100800 */
[----:B------:R-:W3:Y:S02]  /*181f0*/  LDL.LU R16, [R1+0x30] ;  /* 0x0000300001107983 */ /* 0x000ee40000300800 */
[----:B------:R-:W2:Y:S02]  /*18200*/  LDL.LU R27, [R1+0x14] ;  /* 0x00001400011b7983 */ /* 0x000ea40000300800 */
[----:B------:R-:W2:Y:S01]  /*18210*/  LDL.LU R28, [R1+0x10] ;  /* 0x00001000011c7983 */ /* 0x000ea20000300800 */
[----:B------:R0:W2:Y:S04]  /*18220*/  @!P0 LDG.E.U16 R12, [R14.64] ;  /* 0x000000040e0c8981 */ /* 0x0000a8000c1e1500 */
[----:B0-----:R-:W2:Y:S04]  /*18230*/  LDL R14, [R1+0xb20] ;  /* 0x000b2000010e7983 */ /* 0x001ea80000100800 */
[----:B------:R-:W2:Y:S01]  /*18240*/  LDL R15, [R1+0xb2c] ;  /* 0x000b2c00010f7983 */ /* 0x000ea20000100800 */
[----:B------:R-:W-:-:S02]  /*18250*/  PRMT R13, RZ, 0x7610, R13 ;  /* 0x00007610ff0d7816 */ /* 0x000fc4000000000d */
[----:B--2---:R-:W-:-:S04]  /*18260*/  @!P1 LOP3.LUT R15, R15, R14, RZ, 0x3c, !PT ;  /* 0x0000000e0f0f9212 */ /* 0x004fc800078e3cff */
[----:B------:R-:W-:-:S04]  /*18270*/  @!P1 LOP3.LUT R14, R15, R14, RZ, 0x3c, !PT ;  /* 0x0000000e0f0e9212 */ /* 0x000fc800078e3cff */
[----:B------:R-:W-:-:S05]  /*18280*/  @!P1 LOP3.LUT R15, R15, R14, RZ, 0x3c, !PT ;  /* 0x0000000e0f0f9212 */ /* 0x000fca00078e3cff */
[----:B------:R0:W2:Y:S04]  /*18290*/  @!P1 LDG.E.U16 R13, [R14.64] ;  /* 0x000000040e0d9981 */ /* 0x0000a8000c1e1500 */
[----:B0-----:R-:W2:Y:S01]  /*182a0*/  LDL R15, [R1+0x420] ;  /* 0x00042000010f7983 */ /* 0x001ea20000100800 */
[----:B------:R-:W-:Y:S01]  /*182b0*/  PRMT R17, RZ, 0x7610, R17 ;  /* 0x00007610ff117816 */ /* 0x000fe20000000011 */
[----:B----4-:R-:W-:Y:S01]  /*182c0*/  @!P1 IMAD.MOV.U32 R14, RZ, RZ, R2 ;  /* 0x000000ffff0e9224 */ /* 0x010fe200078e0002 */
[----:B------:R-:W-:Y:S02]  /*182d0*/  PRMT R19, RZ, 0x7610, R19 ;  /* 0x00007610ff137816 */ /* 0x000fe40000000013 */
[----:B------:R-:W-:Y:S01]  /*182e0*/  PRMT R21, RZ, 0x7610, R21 ;  /* 0x00007610ff157816 */ /* 0x000fe20000000015 */
[----:B------:R-:W4:Y:S04]  /*182f0*/  LDL R2, [R1+0xb38] ;  /* 0x000b380001027983 */ /* 0x000f280000100800 */
[----:B--2---:R0:W2:Y:S02]  /*18300*/  @!P1 LDG.E.U16 R17, [R14.64] ;  /* 0x000000040e119981 */ /* 0x0040a4000c1e1500 */
[----:B0-----:R-:W-:-:S02]  /*18310*/  @!P0 IMAD.MOV.U32 R14, RZ, RZ, R0 ;  /* 0x000000ffff0e8224 */ /* 0x001fc400078e0000 */
[----:B------:R-:W-:Y:S01]  /*18320*/  @!P0 IMAD.MOV.U32 R15, RZ, RZ, R29 ;  /* 0x000000ffff0f8224 */ /* 0x000fe200078e001d */
[----:B------:R-:W2:Y:S04]  /*18330*/  LDL.LU R0, [R1+0x78] ;  /* 0x0000780001007983 */ /* 0x000ea80000300800 */
[----:B------:R0:W2:Y:S02]  /*18340*/  @!P0 LDG.E.U16 R19, [R14.64] ;  /* 0x000000040e138981 */ /* 0x0000a4000c1e1500 */
[----:B0-----:R-:W-:Y:S02]  /*18350*/  @!P1 IMAD.MOV.U32 R14, RZ, RZ, R22 ;  /* 0x000000ffff0e9224 */ /* 0x001fe400078e0016 */
[----:B------:R-:W-:Y:S01]  /*18360*/  @!P1 IMAD.MOV.U32 R15, RZ, RZ, R26 ;  /* 0x000000ffff0f9224 */ /* 0x000fe200078e001a */
[----:B------:R-:W2:Y:S01]  /*18370*/  LDL.LU R22, [R1+0x74] ;  /* 0x0000740001167983 */ /* 0x000ea20000300800 */
[----:B------:R-:W2:Y:S03]  /*18380*/  LDL.LU R26, [R1+0x60] ;  /* 0x00006000011a7983 */ /* 0x000ea60000300800 */
        /* <DEDUP_REMOVED lines=10> */
[----:B------:R-:W-:-:S03]  /*18430*/  PRMT R24, RZ, 0x7610, R24 ;  /* 0x00007610ff187816 */ /* 0x000fc60000000018 */
[----:B------:R-:W0:Y:S01]  /*18440*/  S2R R29, SR_TID.X ;  /* 0x00000000001d7919 */ /* 0x000e220000002100 */
[----:B--2---:R-:W-:-:S04]  /*18450*/  @!P1 LOP3.LUT R15, R15, R14, RZ, 0x3c, !PT ;  /* 0x0000000e0f0f9212 */ /* 0x004fc800078e3cff */
[----:B------:R-:W-:-:S04]  /*18460*/  @!P1 LOP3.LUT R14, R15, R14, RZ, 0x3c, !PT ;  /* 0x0000000e0f0e9212 */ /* 0x000fc800078e3cff */
[----:B------:R-:W-:-:S05]  /*18470*/  @!P1 LOP3.LUT R15, R15, R14, RZ, 0x3c, !PT ;  /* 0x0000000e0f0f9212 */ /* 0x000fca00078e3cff */
[----:B------:R1:W2:Y:S04]  /*18480*/  @!P1 LDG.E.U16 R24, [R14.64] ;  /* 0x000000040e189981 */ /* 0x0002a8000c1e1500 */
[----:B-1----:R-:W2:Y:S01]  /*18490*/  LDL R15, [R1+0xb30] ;  /* 0x000b3000010f7983 */ /* 0x002ea20000100800 */
[----:B0-----:R-:W-:Y:S02]  /*184a0*/  LOP3.LUT R29, R29, 0x3f, RZ, 0xc0, !PT ;  /* 0x0000003f1d1d7812 */ /* 0x001fe400078ec0ff */
[----:B------:R-:W-:Y:S01]  /*184b0*/  PRMT R25, RZ, 0x7610, R25 ;  /* 0x00007610ff197816 */ /* 0x000fe20000000019 */
[----:B----4-:R-:W-:Y:S02]  /*184c0*/  @!P1 IMAD.MOV.U32 R14, RZ, RZ, R2 ;  /* 0x000000ffff0e9224 */ /* 0x010fe400078e0002 */
[----:B------:R-:W-:-:S05]  /*184d0*/  IMAD.SHL.U32 R29, R29, 0x2, RZ ;  /* 0x000000021d1d7824 */ /* 0x000fca00078e00ff */
[----:B------:R-:W-:-:S05]  /*184e0*/  LOP3.LUT R2, R29, 0x40, RZ, 0x3c, !PT ;  /* 0x000000401d027812 */ /* 0x000fca00078e3cff */
[----:B---3--:R0:W-:Y:S01]  /*184f0*/  STS.U16 [R2+0x5c80], R16 ;  /* 0x005c801002007388 */ /* 0x0081e20000000400 */
[----:B------:R1:W-:Y:S02]  /*18500*/  STS.U16 [R2+0x6400], R27 ;  /* 0x0064001b02007388 */ /* 0x0003e40000000400 */
[----:B------:R3:W-:Y:S01]  /*18510*/  STS.U16 [R2+0x6480], R28 ;  /* 0x0064801c02007388 */ /* 0x0007e20000000400 */
[----:B--2---:R2:W2:Y:S04]  /*18520*/  @!P1 LDG.E.U16 R25, [R14.64] ;  /* 0x000000040e199981 */ /* 0x0044a8000c1e1500 */
[----:B--2---:R-:W2:Y:S01]  /*18530*/  LDL.LU R14, [R1+0xc] ;  /* 0x00000c00010e7983 */ /* 0x004ea20000300800 */
[----:B------:R-:W2:Y:S02]  /*18540*/  LDL.LU R15, [R1+0x8] ;  /* 0x00000800010f7983 */ /* 0x000ea40000300800 */
[----:B0-----:R-:W2:Y:S02]  /*18550*/  LDL.LU R16, [R1+0x15ec] ;  /* 0x0015ec0001107983 */ /* 0x001ea40000300800 */
[----:B-1----:R-:W2:Y:S01]  /*18560*/  LDL.LU R27, [R1+0x15e8] ;  /* 0x0015e800011b7983 */ /* 0x002ea20000300800 */
[----:B---3--:R-:W3:Y:S01]  /*18570*/  LDL.LU R28, [R1+0x15e4] ;  /* 0x0015e400011c7983 */ /* 0x008ee20000300800 */
[----:B------:R-:W-:-:S03]  /*18580*/  LOP3.LUT R29, R29, 0x50, RZ, 0x3c, !PT ;  /* 0x000000501d1d7812 */ /* 0x000fc600078e3cff */
[----:B---3--:R0:W-:Y:S01]  /*18590*/  STS.U16 [R2+0x6c00], R28 ;  /* 0x006c001c02007388 */ /* 0x0081e20000000400 */
[----:B--2---:R-:W-:Y:S02]  /*185a0*/  STS.U16 [R2+0x6c80], R27 ;  /* 0x006c801b02007388 */ /* 0x004fe40000000400 */
[----:B------:R1:W-:Y:S02]  /*185b0*/  STS.U16 [R2+0x7400], R16 ;  /* 0x0074001002007388 */ /* 0x0003e40000000400 */
[----:B------:R2:W-:Y:S01]  /*185c0*/  STS.U16 [R2+0x7480], R3 ;  /* 0x0074800302007388 */ /* 0x0005e20000000400 */
[----:B------:R3:W-:Y:S01]  /*185d0*/  STS.U16 [R2+0x7c00], R4 ;  /* 0x007c000402007388 */ /* 0x0007e20000000400 */
[----:B------:R2:W-:Y:S03]  /*185e0*/  STS.U16 [R2+0x7c80], R5 ;  /* 0x007c800502007388 */ /* 0x0005e60000000400 */
[----:B0-----:R-:W4:Y:S01]  /*185f0*/  LDL.LU R28, [R1+0x28] ;  /* 0x00002800011c7983 */ /* 0x001f220000300800 */
[----:B-1----:R-:W4:Y:S02]  /*18600*/  LDL.LU R16, [R1+0x2c] ;  /* 0x00002c0001107983 */ /* 0x002f240000300800 */
[----:B--2---:R-:W2:Y:S01]  /*18610*/  LDL.LU R3, [R1+0x44] ;  /* 0x0000440001037983 */ /* 0x004ea20000300800 */
[----:B---3--:R-:W3:Y:S01]  /*18620*/  LDL.LU R4, [R1+0x48] ;  /* 0x0000480001047983 */ /* 0x008ee20000300800 */
[----:B------:R-:W2:Y:S02]  /*18630*/  LDL.LU R5, [R1+0x5c] ;  /* 0x00005c0001057983 */ /* 0x000ea40000300800 */
[----:B------:R0:W-:Y:S02]  /*18640*/  STS.U16 [R29+0x4500], R0 ;  /* 0x004500001d007388 */ /* 0x0001e40000000400 */
[----:B------:R-:W4:Y:S01]  /*18650*/  LDL.LU R2, [R1+0x70] ;  /* 0x0000700001027983 */ /* 0x000f220000300800 */
[----:B------:R1:W-:Y:S01]  /*18660*/  STS.U16 [R29+0x4580], R22 ;  /* 0x004580161d007388 */ /* 0x0003e20000000400 */
[----:B------:R1:W-:Y:S03]  /*18670*/  STS.U16 [R29+0x4d00], R26 ;  /* 0x004d001a1d007388 */ /* 0x0003e60000000400 */
[----:B0-----:R-:W4:Y:S01]  /*18680*/  LDL.LU R0, [R1+0x6c] ;  /* 0x00006c0001007983 */ /* 0x001f220000300800 */
[----:B------:R-:W4:Y:S02]  /*18690*/  LDL.LU R27, [R1+0x24] ;  /* 0x00002400011b7983 */ /* 0x000f240000300800 */
[----:B-1----:R-:W4:Y:S02]  /*186a0*/  LDL.LU R22, [R1+0x15e0] ;  /* 0x0015e00001167983 */ /* 0x002f240000300800 */
[----:B------:R-:W4:Y:S01]  /*186b0*/  LDL.LU R26, [R1+0x15dc] ;  /* 0x0015dc00011a7983 */ /* 0x000f220000300800 */
[----:B--2---:R0:W-:Y:S01]  /*186c0*/  STS.U16 [R29+0x4d80], R5 ;  /* 0x004d80051d007388 */ /* 0x0041e20000000400 */
[----:B---3--:R1:W-:Y:S02]  /*186d0*/  STS.U16 [R29+0x5500], R4 ;  /* 0x005500041d007388 */ /* 0x0083e40000000400 */
[----:B------:R2:W-:Y:S02]  /*186e0*/  STS.U16 [R29+0x5580], R3 ;  /* 0x005580031d007388 */ /* 0x0005e40000000400 */
[----:B----4-:R3:W-:Y:S01]  /*186f0*/  STS.U16 [R29+0x5d00], R16 ;  /* 0x005d00101d007388 */ /* 0x0107e20000000400 */
[----:B------:R-:W-:Y:S01]  /*18700*/  STS.U16 [R29+0x5d80], R28 ;  /* 0x005d801c1d007388 */ /* 0x000fe20000000400 */
[----:B------:R3:W-:Y:S03]  /*18710*/  STS.U16 [R29+0x6500], R14 ;  /* 0x0065000e1d007388 */ /* 0x0007e60000000400 */
[----:B0-----:R-:W4:Y:S01]  /*18720*/  LDL.LU R5, [R1+0x68] ;  /* 0x0000680001057983 */ /* 0x001f220000300800 */
[----:B-1----:R-:W4:Y:S02]  /*18730*/  LDL.LU R4, [R1+0x64] ;  /* 0x0000640001047983 */ /* 0x002f240000300800 */
[----:B--2---:R-:W2:Y:S01]  /*18740*/  LDL.LU R3, [R1+0x50] ;  /* 0x0000500001037983 */ /* 0x004ea20000300800 */
[----:B---3--:R-:W3:Y:S04]  /*18750*/  LDL.LU R16, [R1+0x4c] ;  /* 0x00004c0001107983 */ /* 0x008ee80000300800 */
[----:B------:R-:W0:Y:S04]  /*18760*/  S2R R14, SR_TID.X ;  /* 0x00000000000e7919 */ /* 0x000e280000002100 */
[----:B------:R1:W-:Y:S01]  /*18770*/  STS.U16 [R29+0x6580], R15 ;  /* 0x0065800f1d007388 */ /* 0x0003e20000000400 */
[----:B------:R-:W-:Y:S02]  /*18780*/  STS.U16 [R29+0x6d00], R26 ;  /* 0x006d001a1d007388 */ /* 0x000fe40000000400 */
[----:B------:R0:W-:Y:S02]  /*18790*/  STS.U16 [R29+0x6d80], R22 ;  /* 0x006d80161d007388 */ /* 0x0001e40000000400 */
[----:B------:R0:W-:Y:S01]  /*187a0*/  STS.U16 [R29+0x7500], R6 ;  /* 0x007500061d007388 */ /* 0x0001e20000000400 */
[----:B------:R0:W-:Y:S01]  /*187b0*/  STS.U16 [R29+0x7580], R7 ;  /* 0x007580071d007388 */ /* 0x0001e20000000400 */
[----:B------:R0:W-:Y:S02]  /*187c0*/  STS.U16 [R29+0x7d00], R8 ;  /* 0x007d00081d007388 */ /* 0x0001e40000000400 */
[----:B------:R0:W-:Y:S02]  /*187d0*/  STS.U16 [R29+0x7d80], R9 ;  /* 0x007d80091d007388 */ /* 0x0001e40000000400 */
[----:B0-----:R-:W-:-:S02]  /*187e0*/  LOP3.LUT R28, R14, 0x3f, RZ, 0xc0, !PT ;  /* 0x0000003f0e1c7812 */ /* 0x001fc400078ec0ff */
[----:B------:R-:W2:Y:S01]  /*187f0*/  LDL.LU R14, [R1+0x38] ;  /* 0x00003800010e7983 */ /* 0x000ea20000300800 */
[----:B-1----:R-:W2:Y:S02]  /*18800*/  LDL.LU R15, [R1+0x1c] ;  /* 0x00001c00010f7983 */ /* 0x002ea40000300800 */
[----:B------:R-:W2:Y:S02]  /*18810*/  LDL.LU R22, [R1+0x20] ;  /* 0x0000200001167983 */ /* 0x000ea40000300800 */
[----:B------:R-:W-:Y:S01]  /*18820*/  IMAD.SHL.U32 R28, R28, 0x2, RZ ;  /* 0x000000021c1c7824 */ /* 0x000fe200078e00ff */
[----:B------:R-:W2:Y:S01]  /*18830*/  LDL.LU R6, [R1+0x3c] ;  /* 0x00003c0001067983 */ /* 0x000ea20000300800 */
[----:B------:R-:W2:Y:S02]  /*18840*/  LDL.LU R7, [R1+0x40] ;  /* 0x0000400001077983 */ /* 0x000ea40000300800 */
[----:B------:R-:W2:Y:S02]  /*18850*/  LDL.LU R8, [R1+0x54] ;  /* 0x0000540001087983 */ /* 0x000ea40000300800 */
[----:B------:R-:W2:Y:S01]  /*18860*/  LDL.LU R29, [R1+0x15d8] ;  /* 0x0015d800011d7983 */ /* 0x000ea20000300800 */
[C---:B------:R-:W-:Y:S01]  /*18870*/  LOP3.LUT R26, R28.reuse, 0x60, RZ, 0x3c, !PT ;  /* 0x000000601c1a7812 */ /* 0x040fe200078e3cff */
[----:B------:R-:W2:Y:S04]  /*18880*/  LDL.LU R9, [R1+0x58] ;  /* 0x0000580001097983 */ /* 0x000ea80000300800 */
[----:B------:R0:W-:Y:S01]  /*18890*/  STS.U16 [R26+0x4600], R2 ;  /* 0x004600021a007388 */ /* 0x0001e20000000400 */
[----:B------:R1:W-:Y:S03]  /*188a0*/  STS.U16 [R26+0x4680], R0 ;  /* 0x004680001a007388 */ /* 0x0003e60000000400 */
[----:B0-----:R-:W3:Y:S01]  /*188b0*/  LDL.LU R2, [R1+0x15d4] ;  /* 0x0015d40001027983 */ /* 0x001ee20000300800 */
[----:B-1----:R-:W3:Y:S03]  /*188c0*/  LDL.LU R0, [R1+0x15d0] ;  /* 0x0015d00001007983 */ /* 0x002ee60000300800 */
[----:B--2---:R-:W-:Y:S01]  /*188d0*/  STS.U16 [R26+0x4e00], R9 ;  /* 0x004e00091a007388 */ /* 0x004fe20000000400 */
[----:B------:R-:W-:Y:S02]  /*188e0*/  STS.U16 [R26+0x4e80], R8 ;  /* 0x004e80081a007388 */ /* 0x000fe40000000400 */
[----:B------:R-:W-:Y:S02]  /*188f0*/  STS.U16 [R26+0x5600], R7 ;  /* 0x005600071a007388 */ /* 0x000fe40000000400 */
[----:B------:R-:W-:Y:S01]  /*18900*/  STS.U16 [R26+0x5680], R6 ;  /* 0x005680061a007388 */ /* 0x000fe20000000400 */
[----:B------:R0:W-:Y:S01]  /*18910*/  STS.U16 [R26+0x5e00], R27 ;  /* 0x005e001b1a007388 */ /* 0x0001e20000000400 */
[----:B------:R-:W-:Y:S03]  /*18920*/  STS.U16 [R26+0x5e80], R22 ;  /* 0x005e80161a007388 */ /* 0x000fe60000000400 */
[----:B0-----:R-:W2:Y:S04]  /*18930*/  LDL.LU R27, [R1+0x2d4] ;  /* 0x0002d400011b7983 */ /* 0x001ea80000300800 */
[----:B---3--:R0:W-:Y:S01]  /*18940*/  STS.U16 [R26+0x6600], R0 ;  /* 0x006600001a007388 */ /* 0x0081e20000000400 */
[----:B------:R1:W-:Y:S03]  /*18950*/  STS.U16 [R26+0x6680], R2 ;  /* 0x006680021a007388 */ /* 0x0003e60000000400 */
[----:B0-----:R-:W3:Y:S01]  /*18960*/  LDL.LU R0, [R1+0x15cc] ;  /* 0x0015cc0001007983 */ /* 0x001ee20000300800 */
[----:B-1----:R-:W2:Y:S02]  /*18970*/  LDL.LU R2, [R1+0x15c8] ;  /* 0x0015c80001027983 */ /* 0x002ea40000300800 */
[----:B------:R-:W-:Y:S02]  /*18980*/  STS.U16 [R26+0x6e00], R20 ;  /* 0x006e00141a007388 */ /* 0x000fe40000000400 */
[----:B------:R-:W-:Y:S01]  /*18990*/  STS.U16 [R26+0x6e80], R18 ;  /* 0x006e80121a007388 */ /* 0x000fe20000000400 */
[----:B------:R-:W-:Y:S01]  /*189a0*/  LOP3.LUT R28, R28, 0x70, RZ, 0x3c, !PT ;  /* 0x000000701c1c7812 */ /* 0x000fe200078e3cff */
[----:B------:R-:W-:Y:S01]  /*189b0*/  STS.U16 [R26+0x7600], R10 ;  /* 0x0076000a1a007388 */ /* 0x000fe20000000400 */
[----:B------:R-:W-:Y:S02]  /*189c0*/  STS.U16 [R26+0x7680], R11 ;  /* 0x0076800b1a007388 */ /* 0x000fe40000000400 */
[----:B------:R-:W-:Y:S02]  /*189d0*/  STS.U16 [R26+0x7e00], R12 ;  /* 0x007e000c1a007388 */ /* 0x000fe40000000400 */
[----:B------:R-:W-:Y:S01]  /*189e0*/  STS.U16 [R26+0x7e80], R13 ;  /* 0x007e800d1a007388 */ /* 0x000fe20000000400 */
[----:B----4-:R-:W-:Y:S01]  /*189f0*/  STS.U16 [R28+0x4700], R5 ;  /* 0x004700051c007388 */ /* 0x010fe20000000400 */
[----:B------:R-:W-:Y:S02]  /*18a00*/  STS.U16 [R28+0x4780], R4 ;  /* 0x004780041c007388 */ /* 0x000fe40000000400 */
[----:B------:R-:W-:Y:S02]  /*18a10*/  STS.U16 [R28+0x4f00], R3 ;  /* 0x004f00031c007388 */ /* 0x000fe40000000400 */
[----:B------:R-:W-:Y:S01]  /*18a20*/  STS.U16 [R28+0x4f80], R16 ;  /* 0x004f80101c007388 */ /* 0x000fe20000000400 */
[----:B------:R-:W-:Y:S04]  /*18a30*/  STS.U16 [R28+0x5700], R14 ;  /* 0x0057000e1c007388 */ /* 0x000fe80000000400 */
[----:B--2---:R0:W-:Y:S04]  /*18a40*/  STS.U16 [R28+0x5780], R2 ;  /* 0x005780021c007388 */ /* 0x0041e80000000400 */
[----:B0-----:R-:W0:Y:S01]  /*18a50*/  S2R R2, SR_TID.X ;  /* 0x0000000000027919 */ /* 0x001e220000002100 */
[----:B------:R-:W-:Y:S02]  /*18a60*/  STS.U16 [R28+0x5f00], R15 ;  /* 0x005f000f1c007388 */ /* 0x000fe40000000400 */
[----:B---3--:R0:W-:Y:S02]  /*18a70*/  STS.U16 [R28+0x5f80], R0 ;  /* 0x005f80001c007388 */ /* 0x0081e40000000400 */
[----:B------:R-:W-:Y:S01]  /*18a80*/  STS.U16 [R28+0x6700], R29 ;  /* 0x0067001d1c007388 */ /* 0x000fe20000000400 */
[----:B------:R-:W-:Y:S01]  /*18a90*/  STS.U16 [R28+0x6780], R17 ;  /* 0x006780111c007388 */ /* 0x000fe20000000400 */
[----:B------:R-:W-:Y:S02]  /*18aa0*/  STS.U16 [R28+0x6f00], R19 ;  /* 0x006f00131c007388 */ /* 0x000fe40000000400 */
[----:B------:R-:W-:Y:S02]  /*18ab0*/  STS.U16 [R28+0x6f80], R21 ;  /* 0x006f80151c007388 */ /* 0x000fe40000000400 */
[----:B------:R-:W-:Y:S01]  /*18ac0*/  STS.U16 [R28+0x7700], R23 ;  /* 0x007700171c007388 */ /* 0x000fe20000000400 */
[----:B------:R-:W-:Y:S01]  /*18ad0*/  STS.U16 [R28+0x7780], R24 ;  /* 0x007780181c007388 */ /* 0x000fe20000000400 */
[----:B------:R-:W-:Y:S02]  /*18ae0*/  STS.U16 [R28+0x7f00], R27 ;  /* 0x007f001b1c007388 */ /* 0x000fe40000000400 */
[----:B------:R-:W-:Y:S02]  /*18af0*/  STS.U16 [R28+0x7f80], R25 ;  /* 0x007f80191c007388 */ /* 0x000fe40000000400 */
[----:B------:R-:W-:Y:S01]  /*18b00*/  BAR.SYNC.DEFER_BLOCKING 0x0 ;  /* 0x0000000000007b1d */ /* 0x000fe20000010000 */
[C---:B0-----:R-:W-:Y:S01]  /*18b10*/  LOP3.LUT R0, R2.reuse, 0x7, RZ, 0xc0, !PT ;  /* 0x0000000702007812 */ /* 0x041fe200078ec0ff */
[----:B------:R-:W-:-:S04]  /*18b20*/  IMAD.SHL.U32 R14, R2, 0x2, RZ ;  /* 0x00000002020e7824 */ /* 0x000fc800078e00ff */
[C---:B------:R-:W-:Y:S02]  /*18b30*/  IMAD R15, R0.reuse, 0x90, RZ ;  /* 0x00000090000f7824 */ /* 0x040fe400078e02ff */
[----:B------:R-:W-:Y:S02]  /*18b40*/  IMAD R0, R0, 0x110, RZ ;  /* 0x0000011000007824 */ /* 0x000fe400078e02ff */
[----:B------:R-:W-:-:S03]  /*18b50*/  IMAD.SHL.U32 R2, R2, 0x40, RZ ;  /* 0x0000004002027824 */ /* 0x000fc600078e00ff */
[----:B------:R-:W-:-:S04]  /*18b60*/  LOP3.LUT R0, R0, 0x30, R14, 0x78, !PT ;  /* 0x0000003000007812 */ /* 0x000fc800078e780e */
[----:B------:R-:W-:-:S05]  /*18b70*/  LOP3.LUT R0, R0, 0x800, R2, 0xf8, !PT ;  /* 0x0000080000007812 */ /* 0x000fca00078ef802 */
[----:B------:R-:W0:Y:S04]  /*18b80*/  LDSM.16.M88.4 R24, [R0+0x4000] ;  /* 0x004000000018783b */ /* 0x000e280000000200 */
[----:B------:R-:W1:Y:S04]  /*18b90*/  LDSM.16.M88.4 R16, [R0+0x5000] ;  /* 0x005000000010783b */ /* 0x000e680000000200 */
[----:B------:R-:W2:Y:S04]  /*18ba0*/  LDSM.16.M88.4 R8, [R0+0x6000] ;  /* 0x006000000008783b */ /* 0x000ea80000000200 */
[----:B0-----:R-:W-:Y:S01]  /*18bb0*/  STL.64 [R1], R24 ;  /* 0x0000001801007387 */ /* 0x001fe20000100a00 */
[----:B------:R0:W-:Y:S02]  /*18bc0*/  STL.64 [R1+0x8], R26 ;  /* 0x0000081a01007387 */ /* 0x0001e40000100a00 */
[----:B-1----:R-:W-:Y:S02]  /*18bd0*/  STL.64 [R1+0x30], R16 ;  /* 0x0000301001007387 */ /* 0x002fe40000100a00 */
[----:B------:R-:W-:Y:S01]  /*18be0*/  STL.64 [R1+0x38], R18 ;  /* 0x0000381201007387 */ /* 0x000fe20000100a00 */
[----:B--2---:R-:W-:Y:S01]  /*18bf0*/  STL.64 [R1+0x20], R8 ;  /* 0x0000200801007387 */ /* 0x004fe20000100a00 */
[----:B------:R-:W-:Y:S02]  /*18c00*/  STL.64 [R1+0x28], R10 ;  /* 0x0000280a01007387 */ /* 0x000fe40000100a00 */
[----:B------:R-:W1:Y:S01]  /*18c10*/  LDSM.16.M88.4 R8, [R0+0x7000] ;  /* 0x007000000008783b */ /* 0x000e620000000200 */
[----:B0-----:R-:W-:-:S02]  /*18c20*/  LOP3.LUT R26, R15, 0x10, R14, 0x78, !PT ;  /* 0x000000100f1a7812 */ /* 0x001fc400078e780e */
[C---:B------:R-:W-:Y:S02]  /*18c30*/  LOP3.LUT R20, R15.reuse, 0x10, R14, 0x78, !PT ;  /* 0x000000100f147812 */ /* 0x040fe400078e780e */
[----:B------:R-:W-:Y:S02]  /*18c40*/  LOP3.LUT R26, R26, 0x400, R2, 0xf8, !PT ;  /* 0x000004001a1a7812 */ /* 0x000fe400078ef802 */
[C-C-:B------:R-:W-:Y:S02]  /*18c50*/  LOP3.LUT R29, R15.reuse, 0x10, R14.reuse, 0x78, !PT ;  /* 0x000000100f1d7812 */ /* 0x140fe400078e780e */
[----:B------:R-:W-:Y:S02]  /*18c60*/  LOP3.LUT R3, R15, 0x10, R14, 0x78, !PT ;  /* 0x000000100f037812 */ /* 0x000fe400078e780e */
[----:B------:R-:W-:Y:S02]  /*18c70*/  LOP3.LUT R26, R26, 0x20, RZ, 0x3c, !PT ;  /* 0x000000201a1a7812 */ /* 0x000fe400078e3cff */
[----:B------:R-:W-:-:S02]  /*18c80*/  LOP3.LUT R20, R20, 0x400, R2, 0xf8, !PT ;  /* 0x0000040014147812 */ /* 0x000fc400078ef802 */
[--C-:B------:R-:W-:Y:S02]  /*18c90*/  LOP3.LUT R29, R29, 0x400, R2.reuse, 0xf8, !PT ;  /* 0x000004001d1d7812 */ /* 0x100fe400078ef802 */
[----:B------:R-:W-:Y:S01]  /*18ca0*/  LOP3.LUT R3, R3, 0x400, R2, 0xf8, !PT ;  /* 0x0000040003037812 */ /* 0x000fe200078ef802 */
[----:B------:R-:W-:Y:S01]  /*18cb0*/  LDSM.16.MT88.4 R4, [R20] ;  /* 0x000000001404783b */ /* 0x000fe20000004200 */
[----:B-1----:R-:W-:-:S03]  /*18cc0*/  IMAD.MOV.U32 R2, RZ, RZ, R8 ;  /* 0x000000ffff027224 */ /* 0x002fc600078e0008 */
[----:B------:R-:W-:Y:S01]  /*18cd0*/  STL.64 [R1+0x18], R10 ;  /* 0x0000180a01007387 */ /* 0x000fe20000100a00 */
[----:B------:R-:W-:Y:S02]  /*18ce0*/  IMAD.MOV.U32 R0, RZ, RZ, R9 ;  /* 0x000000ffff007224 */ /* 0x000fe400078e0009 */
[----:B------:R-:W0:Y:S01]  /*18cf0*/  LDSM.16.MT88.4 R8, [R26] ;  /* 0x000000001a08783b */ /* 0x000e220000004200 */
[----:B------:R-:W-:Y:S02]  /*18d00*/  LOP3.LUT R3, R3, 0x40, RZ, 0x3c, !PT ;  /* 0x0000004003037812 */ /* 0x000fe400078e3cff */
[----:B------:R-:W-:Y:S01]  /*18d10*/  LOP3.LUT R29, R29, 0x60, RZ, 0x3c, !PT ;  /* 0x000000601d1d7812 */ /* 0x000fe200078e3cff */
[----:B------:R-:W-:Y:S04]  /*18d20*/  LDSM.16.MT88.4 R20, [R20+0x800] ;  /* 0x000800001414783b */ /* 0x000fe80000004200 */
[----:B------:R-:W1:Y:S04]  /*18d30*/  LDSM.16.MT88.4 R12, [R3] ;  /* 0x00000000030c783b */ /* 0x000e680000004200 */
[----:B------:R-:W2:Y:S04]  /*18d40*/  LDSM.16.MT88.4 R16, [R29] ;  /* 0x000000001d10783b */ /* 0x000ea80000004200 */
[----:B0-----:R-:W-:Y:S01]  /*18d50*/  STL.64 [R1+0x15b0], R10 ;  /* 0x0015b00a01007387 */ /* 0x001fe20000100a00 */
[----:B------:R0:W-:Y:S03]  /*18d60*/  STL.64 [R1+0x15a8], R8 ;  /* 0x0015a80801007387 */ /* 0x0001e60000100a00 */
[----:B0-----:R-:W3:Y:S01]  /*18d70*/  LDL.LU.64 R8, [R1+0x1c0] ;  /* 0x0001c00001087983 */ /* 0x001ee20000300a00 */
[----:B------:R-:W4:Y:S03]  /*18d80*/  LDL.LU.64 R10, [R1+0x1c8] ;  /* 0x0001c800010a7983 */ /* 0x000f260000300a00 */
[----:B----4-:R-:W-:Y:S01]  /*18d90*/  STL.64 [R1+0x15c0], R10 ;  /* 0x0015c00a01007387 */ /* 0x010fe20000100a00 */
[----:B---3--:R0:W-:Y:S03]  /*18da0*/  STL.64 [R1+0x15b8], R8 ;  /* 0x0015b80801007387 */ /* 0x0081e60000100a00 */
[----:B0-----:R-:W3:Y:S01]  /*18db0*/  LDL.64 R8, [R1] ;  /* 0x0000000001087983 */ /* 0x001ee20000100a00 */
[----:B------:R-:W-:Y:S02]  /*18dc0*/  STL [R1+0x15a0], R26 ;  /* 0x0015a01a01007387 */ /* 0x000fe40000100800 */
[----:B------:R-:W4:Y:S02]  /*18dd0*/  LDL.64 R24, [R1+0x20] ;  /* 0x0000200001187983 */ /* 0x000f240000100a00 */
[----:B-1----:R-:W-:Y:S01]  /*18de0*/  STL.64 [R1+0x1580], R14 ;  /* 0x0015800e01007387 */ /* 0x002fe20000100a00 */
[----:B------:R0:W-:Y:S04]  /*18df0*/  STL.64 [R1+0x1578], R12 ;  /* 0x0015780c01007387 */ /* 0x0001e80000100a00 */
[----:B0-----:R-:W3:Y:S01]  /*18e00*/  LDL.LU.64 R12, [R1+0x1e0] ;  /* 0x0001e000010c7983 */ /* 0x001ee20000300a00 */
[----:B------:R-:W3:Y:S02]  /*18e10*/  LDL.LU.64 R14, [R1+0x1e8] ;  /* 0x0001e800010e7983 */ /* 0x000ee40000300a00 */
[----:B--2---:R-:W-:Y:S02]  /*18e20*/  STL [R1+0x1528], R16 ;  /* 0x0015281001007387 */ /* 0x004fe40000100800 */
[----:B------:R0:W-:Y:S01]  /*18e30*/  STL [R1+0x1524], R17 ;  /* 0x0015241101007387 */ /* 0x0001e20000100800 */
[----:B------:R-:W-:Y:S01]  /*18e40*/  STL [R1+0x1520], R18 ;  /* 0x0015201201007387 */ /* 0x000fe20000100800 */
[----:B------:R-:W-:Y:S03]  /*18e50*/  STL [R1+0x151c], R19 ;  /* 0x00151c1301007387 */ /* 0x000fe60000100800 */
[----:B0-----:R-:W2:Y:S01]  /*18e60*/  LDL.64 R16, [R1+0x30] ;  /* 0x0000300001107983 */ /* 0x001ea20000100a00 */
[----:B------:R-:W-:Y:S02]  /*18e70*/  STL [R1+0x1518], R29 ;  /* 0x0015181d01007387 */ /* 0x000fe40000100800 */
[----:B------:R-:W-:Y:S02]  /*18e80*/  STL.64 [R1+0x14f0], R22 ;  /* 0x0014f01601007387 */ /* 0x000fe40000100a00 */
[----:B------:R-:W-:Y:S01]  /*18e90*/  STL.64 [R1+0x14e8], R20 ;  /* 0x0014e81401007387 */ /* 0x000fe20000100a00 */
[----:B---3--:R-:W-:Y:S11]  /*18ea0*/  HMMA.16816.F32 R12, R4, R8, R12 ;  /* 0x00000008040c723c */ /* 0x008ff6000000180c */
[----:B------:R-:W-:Y:S11]  /*18eb0*/  @!UPT UIADD3 URZ, URZ, URZ, URZ ;  /* 0x0000003f3f3ff290 */ /* 0x000ff6000fffe03f */
[----:B------:R-:W-:Y:S01]  /*18ec0*/  @!UPT UIADD3 URZ, URZ, URZ, URZ ;  /* 0x0000003f3f3ff290 */ /* 0x000fe2000fffe03f */
[----:B------:R0:W-:Y:S01]  /*18ed0*/  STL.64 [R1+0xa0], R12 ;  /* 0x0000a00c01007387 */ /* 0x0001e20000100a00 */
[----:B------:R-:W-:Y:S02]  /*18ee0*/  STL.64 [R1+0xa8], R14 ;  /* 0x0000a80e01007387 */ /* 0x000fe40000100a00 */
[----:B------:R-:W3:Y:S02]  /*18ef0*/  LDL.LU.64 R10, [R1+0x15c0] ;  /* 0x0015c000010a7983 */ /* 0x000ee40000300a00 */
[----:B0-----:R-:W-:Y:S02]  /*18f00*/  IMAD.MOV.U32 R13, RZ, RZ, R8 ;  /* 0x000000ffff0d7224 */ /* 0x001fe400078e0008 */
[----:B------:R-:W-:Y:S02]  /*18f10*/  IMAD.MOV.U32 R12, RZ, RZ, R9 ;  /* 0x000000ffff0c7224 */ /* 0x000fe400078e0009 */
[----:B------:R-:W3:Y:S01]  /*18f20*/  LDL.LU.64 R8, [R1+0x15b8] ;  /* 0x0015b80001087983 */ /* 0x000ee20000300a00 */
[----:B--2---:R-:W-:-:S02]  /*18f30*/  IMAD.MOV.U32 R22, RZ, RZ, R17 ;  /* 0x000000ffff167224 */ /* 0x004fc400078e0011 */
[----:B------:R-:W-:Y:S01]  /*18f40*/  IMAD.MOV.U32 R23, RZ, RZ, R16 ;  /* 0x000000ffff177224 */ /* 0x000fe200078e0010 */
[----:B---3--:R-:W-:Y:S11]  /*18f50*/  HMMA.16816.F32 R8, R4, R16, R8 ;  /* 0x000000100408723c */ /* 0x008ff60000001808 */
[----:B------:R-:W-:Y:S11]  /*18f60*/  @!UPT UIADD3 URZ, URZ, URZ, URZ ;  /* 0x0000003f3f3ff290 */ /* 0x000ff6000fffe03f */
[----:B------:R-:W-:Y:S02]  /*18f70*/  @!UPT UIADD3 URZ, URZ, URZ, URZ ;  /* 0x0000003f3f3ff290 */ /* 0x000fe4000fffe03f */
[----:B------:R-:W-:Y:S02]  /*18f80*/  IMAD.MOV.U32 R29, RZ, RZ, R11 ;  /* 0x000000ffff1d7224 */ /* 0x000fe400078e000b */
[----:B------:R-:W-:Y:S02]  /*18f90*/  IMAD.MOV.U32 R19, RZ, RZ, R10 ;  /* 0x000000ffff137224 */ /* 0x000fe400078e000a */
[----:B------:R-:W-:Y:S02]  /*18fa0*/  IMAD.MOV.U32 R18, RZ, RZ, R9 ;  /* 0x000000ffff127224 */ /* 0x000fe400078e0009 */
[----:B------:R-:W-:Y:S01]  /*18fb0*/  IMAD.MOV.U32 R17, RZ, RZ, R8 ;  /* 0x000000ffff117224 */ /* 0x000fe200078e0008 */
[----:B------:R-:W2:Y:S01]  /*18fc0*/  LDL.LU.64 R10, [R1+0x15b0] ;  /* 0x0015b000010a7983 */ /* 0x000ea20000300a00 */
[----:B------:R-:W2:Y:S02]  /*18fd0*/  LDL.LU.64 R8, [R1+0x15a8] ;  /* 0x0015a80001087983 */ /* 0x000ea40000300a00 */
[----:B------:R-:W-:Y:S02]  /*18fe0*/  STL [R1+0x1538], R29 ;  /* 0x0015381d01007387 */ /* 0x000fe40000100800 */
[----:B------:R-:W-:Y:S01]  /*18ff0*/  STL [R1+0x1534], R19 ;  /* 0x0015341301007387 */ /* 0x000fe20000100800 */
[----:B------:R-:W-:Y:S01]  /*19000*/  STL [R1+0x1530], R18 ;  /* 0x0015301201007387 */ /* 0x000fe20000100800 */
[----:B------:R0:W-:Y:S03]  /*19010*/  STL [R1+0x152c], R17 ;  /* 0x00152c1101007387 */ /* 0x0001e60000100800 */
[----:B0-----:R-:W3:Y:S01]  /*19020*/  LDL.LU.64 R16, [R1+0x1b0] ;  /* 0x0001b00001107983 */ /* 0x001ee20000300a00 */
[----:B------:R-:W3:Y:S02]  /*19030*/  LDL.LU.64 R18, [R1+0x1b8] ;  /* 0x0001b80001127983 */ /* 0x000ee40000300a00 */
[----:B------:R-:W2:Y:S02]  /*19040*/  LDL.LU R26, [R1+0x15a0] ;  /* 0x0015a000011a7983 */ /* 0x000ea40000300800 */
[----:B------:R-:W-:-:S02]  /*19050*/  IMAD.MOV.U32 R20, RZ, RZ, R2 ;  /* 0x000000ffff147224 */ /* 0x000fc400078e0002 */
[----:B------:R-:W-:Y:S02]  /*19060*/  IMAD.MOV.U32 R21, RZ, RZ, R0 ;  /* 0x000000ffff157224 */ /* 0x000fe400078e0000 */
[----:B----4-:R-:W-:Y:S02]  /*19070*/  IMAD.MOV.U32 R2, RZ, RZ, R24 ;  /* 0x000000ffff027224 */ /* 0x010fe400078e0018 */
[----:B------:R-:W-:Y:S01]  /*19080*/  IMAD.MOV.U32 R0, RZ, RZ, R25 ;  /* 0x000000ffff007224 */ /* 0x000fe200078e0019 */
[C---:B---3--:R-:W-:Y:S01]  /*19090*/  HMMA.16816.F32 R16, R4.reuse, R24, R16 ;  /* 0x000000180410723c */ /* 0x048fe20000001810 */
[----:B--2---:R-:W0:Y:S11]  /*190a0*/  LDSM.16.MT88.4 R24, [R26+0x800] ;  /* 0x000800001a18783b */ /* 0x004e360000004200 */
[----:B------:R-:W-:Y:S11]  /*190b0*/  @!UPT UIADD3 URZ, URZ, URZ, URZ ;  /* 0x0000003f3f3ff290 */ /* 0x000ff6000fffe03f */
[----:B------:R-:W-:Y:S01]  /*190c0*/  STL.64 [R1+0x80], R16 ;  /* 0x0000801001007387 */ /* 0x000fe20000100a00 */
[----:B------:R-:W-:Y:S03]  /*190d0*/  STL [R1+0x88], R18 ;  /* 0x0000881201007387 */ /* 0x000fe60000100800 */
[----:B0-----:R-:W-:Y:S01]  /*190e0*/  STL [R1+0x14a4], R24 ;  /* 0x0014a41801007387 */ /* 0x001fe20000100800 */
[----:B------:R0:W-:Y:S02]  /*190f0*/  STL [R1+0x14a0], R25 ;  /* 0x0014a01901007387 */ /* 0x0001e40000100800 */
[----:B------:R-:W-:Y:S02]  /*19100*/  STL [R1+0x149c], R26 ;  /* 0x00149c1a01007387 */ /* 0x000fe40000100800 */
[----:B------:R1:W-:Y:S01]  /*19110*/  STL [R1+0x1498], R27 ;  /* 0x0014981b01007387 */ /* 0x0003e20000100800 */
[----:B0-----:R-:W2:Y:S01]  /*19120*/  LDL.LU.64 R24, [R1+0x1a0] ;  /* 0x0001a00001187983 */ /* 0x001ea20000300a00 */
[----:B-1----:R-:W2:Y:S02]  /*19130*/  LDL.LU.64 R26, [R1+0x1a8] ;  /* 0x0001a800011a7983 */ /* 0x002ea40000300a00 */
[----:B------:R-:W-:Y:S01]  /*19140*/  STL.64 [R1+0x1588], R20 ;  /* 0x0015881401007387 */ /* 0x000fe20000100a00 */
[----:B--2---:R-:W-:Y:S01]  /*19150*/  HMMA.16816.F32 R4, R4, R20, R24 ;  /* 0x000000140404723c */ /* 0x004fe20000001818 */
[----:B------:R-:W2:Y:S01]  /*19160*/  LDL.LU.64 R24, [R1+0x180] ;  /* 0x0001800001187983 */ /* 0x000ea20000300a00 */
[----:B------:R-:W3:Y:S02]  /*19170*/  LDL.LU.64 R26, [R1+0x188] ;  /* 0x00018800011a7983 */ /* 0x000ee40000300a00 */
[----:B------:R-:W-:Y:S11]  /*19180*/  IMAD.MOV.U32 R16, RZ, RZ, R19 ;  /* 0x000000ffff107224 */ /* 0x000ff600078e0013 */
[----:B------:R-:W-:Y:S09]  /*19190*/  @!UPT UIADD3 URZ, URZ, URZ, URZ ;  /* 0x0000003f3f3ff290 */ /* 0x000ff2000fffe03f */
[----:B------:R-:W-:Y:S02]  /*191a0*/  IMAD.MOV.U32 R29, RZ, RZ, R4 ;  /* 0x000000ffff1d7224 */ /* 0x000fe400078e0004 */
[----:B------:R-:W-:Y:S02]  /*191b0*/  IMAD.MOV.U32 R19, RZ, RZ, R5 ;  /* 0x000000ffff137224 */ /* 0x000fe400078e0005 */
[----:B------:R-:W-:Y:S02]  /*191c0*/  IMAD.MOV.U32 R18, RZ, RZ, R6 ;  /* 0x000000ffff127224 */ /* 0x000fe400078e0006 */
[----:B------:R-:W-:Y:S02]  /*191d0*/  IMAD.MOV.U32 R17, RZ, RZ, R7 ;  /* 0x000000ffff117224 */ /* 0x000fe400078e0007 */
[----:B------:R-:W0:Y:S04]  /*191e0*/  LDSM.16.MT88.4 R4, [R3+0x800] ;  /* 0x000800000304783b */ /* 0x000e280000004200 */
[----:B---3--:R-:W-:Y:S01]  /*191f0*/  STL.64 [R1+0x1598], R26 ;  /* 0x0015981a01007387 */ /* 0x008fe20000100a00 */
[----:B--2---:R1:W-:Y:S03]  /*19200*/  STL.64 [R1+0x1590], R24 ;  /* 0x0015901801007387 */ /* 0x0043e60000100a00 */
[----:B-1----:R-:W2:Y:S01]  /*19210*/  LDL.LU.64 R24, [R1+0x190] ;  /* 0x0001900001187983 */ /* 0x002ea20000300a00 */
[----:B------:R-:W2:Y:S02]  /*19220*/  LDL.LU.64 R26, [R1+0x198] ;  /* 0x00019800011a7983 */ /* 0x000ea40000300a00 */
[----:B------:R-:W-:-:S02]  /*19230*/  IMAD.MOV.U32 R20, RZ, RZ, R13 ;  /* 0x000000ffff147224 */ /* 0x000fc400078e000d */
[----:B------:R-:W-:Y:S02]  /*19240*/  IMAD.MOV.U32 R21, RZ, RZ, R12 ;  /* 0x000000ffff157224 */ /* 0x000fe400078e000c */
[----:B------:R-:W3:Y:S01]  /*19250*/  LDL.LU.64 R12, [R1+0x170] ;  /* 0x00017000010c7983 */ /* 0x000ee20000300a00 */
[----:B------:R-:W3:Y:S02]  /*19260*/  LDL.LU.64 R14, [R1+0x178] ;  /* 0x00017800010e7983 */ /* 0x000ee40000300a00 */
[----:B------:R-:W-:Y:S02]  /*19270*/  STL.64 [R1+0x1548], R18 ;  /* 0x0015481201007387 */ /* 0x000fe40000100a00 */
[----:B------:R1:W-:Y:S01]  /*19280*/  STL.64 [R1+0x1540], R16 ;  /* 0x0015401001007387 */ /* 0x0003e20000100a00 */
[----:B0-----:R-:W-:Y:S01]  /*19290*/  STL.64 [R1+0x1440], R6 ;  /* 0x0014400601007387 */ /* 0x001fe20000100a00 */
[----:B------:R0:W-:Y:S02]  /*192a0*/  STL.64 [R1+0x1438], R4 ;  /* 0x0014380401007387 */ /* 0x0001e40000100a00 */
[----:B-1----:R-:W-:-:S02]  /*192b0*/  IMAD.MOV.U32 R16, RZ, RZ, R23 ;  /* 0x000000ffff107224 */ /* 0x002fc400078e0017 */
[----:B------:R-:W-:Y:S02]  /*192c0*/  IMAD.MOV.U32 R17, RZ, RZ, R22 ;  /* 0x000000ffff117224 */ /* 0x000fe400078e0016 */
[----:B--2---:R-:W-:Y:S01]  /*192d0*/  HMMA.16816.F32 R20, R8, R20, R24 ;  /* 0x000000140814723c */ /* 0x004fe20000001818 */
[----:B------:R-:W2:Y:S01]  /*192e0*/  LDL.LU.64 R26, [R1+0x1598] ;  /* 0x00159800011a7983 */ /* 0x000ea20000300a00 */
[----:B------:R-:W2:Y:S02]  /*192f0*/  LDL.LU.64 R24, [R1+0x1590] ;  /* 0x0015900001187983 */ /* 0x000ea40000300a00 */
[----:B0-----:R-:W-:Y:S02]  /*19300*/  IMAD.MOV.U32 R4, RZ, RZ, R2 ;  /* 0x000000ffff047224 */ /* 0x001fe400078e0002 */
[----:B------:R-:W-:-:S07]  /*19310*/  IMAD.MOV.U32 R5, RZ, RZ, R0 ;  /* 0x000000ffff057224 */ /* 0x000fce00078e0000 */
[----:B---3--:R-:W-:Y:S11]  /*19320*/  HMMA.16816.F32 R4, R8, R4, R12 ;  /* 0x000000040804723c */ /* 0x008ff6000000180c */
[----:B------:R-:W-:-:S02]  /*19330*/  IMAD.MOV.U32 R28, RZ, RZ, R20 ;  /* 0x000000ffff1c7224 */ /* 0x000fc400078e0014 */
[----:B------:R-:W-:Y:S02]  /*19340*/  IMAD.MOV.U32 R3, RZ, RZ, R21 ;  /* 0x000000ffff037224 */ /* 0x000fe400078e0015 */
[----:B------:R-:W3:Y:S01]  /*19350*/  LDL.LU.64 R20, [R1+0x1588] ;  /* 0x0015880001147983 */ /* 0x000ee20000300a00 */
[----:B--2---:R-:W-:Y:S11]  /*19360*/  HMMA.16816.F32 R24, R8, R16, R24 ;  /* 0x000000100818723c */ /* 0x004ff60000001818 */
[----:B------:R-:W-:Y:S11]  /*19370*/  @!UPT UIADD3 URZ, URZ, URZ, URZ ;  /* 0x0000003f3f3ff290 */ /* 0x000ff6000fffe03f */
[----:B------:R-:W-:Y:S01]  /*19380*/  @!UPT UIADD3 URZ, URZ, URZ, URZ ;  /* 0x0000003f3f3ff290 */ /* 0x000fe2000fffe03f */
[----:B------:R0:W-:Y:S01]  /*19390*/  STL [R1+0x64], R25 ;  /* 0x0000641901007387 */ /* 0x0001e20000100800 */
[----:B------:R-:W-:Y:S02]  /*193a0*/  STL.64 [R1+0x68], R26 ;  /* 0x0000681a01007387 */ /* 0x000fe40000100a00 */
[----:B------:R1:W-:Y:S02]  /*193b0*/  STL.64 [R1+0x1560], R16 ;  /* 0x0015601001007387 */ /* 0x0003e40000100a00 */
[----:B0-----:R-:W-:Y:S01]  /*193c0*/  IMAD.MOV.U32 R25, RZ, RZ, R6 ;  /* 0x000000ffff197224 */ /* 0x001fe200078e0006 */
[----:B-1----:R-:W2:Y:S01]  /*193d0*/  LDL.LU.64 R16, [R1] ;  /* 0x0000000001107983 */ /* 0x002ea20000300a00 */
[----:B------:R-:W4:Y:S02]  /*193e0*/  LDL.LU.64 R14, [R1+0x1580] ;  /* 0x00158000010e7983 */ /* 0x000f240000300a00 */
[----:B------:R-:W-:Y:S02]  /*193f0*/  IMAD.MOV.U32 R27, RZ, RZ, R24 ;  /* 0x000000ffff1b7224 */ /* 0x000fe400078e0018 */
[----:B------:R-:W4:Y:S02]  /*19400*/  LDL.LU.64 R12, [R1+0x1578] ;  /* 0x00157800010c7983 */ /* 0x000f240000300a00 */
[----:B------:R-:W-:Y:S01]  /*19410*/  IMAD.MOV.U32 R24, RZ, RZ, R5 ;  /* 0x000000ffff187224 */ /* 0x000fe200078e0005 */
[----:B------:R0:W-:Y:S01]  /*19420*/  STL [R1+0x50], R4 ;  /* 0x0000500401007387 */ /* 0x0001e20000100800 */
[----:B------:R-:W-:-:S03]  /*19430*/  IMAD.MOV.U32 R26, RZ, RZ, R7 ;  /* 0x000000ffff1a7224 */ /* 0x000fc600078e0007 */
[----:B0-----:R-:W2:Y:S01]  /*19440*/  LDL.LU.64 R4, [R1+0x130] ;  /* 0x0001300001047983 */ /* 0x001ea20000300a00 */
[----:B------:R-:W2:Y:S03]  /*19450*/  LDL.LU.64 R6, [R1+0x138] ;  /* 0x0001380001067983 */ /* 0x000ea60000300a00 */
[----:B--2---:R-:W-:Y:S01]  /*19460*/  STL.64 [R1+0x1558], R6 ;  /* 0x0015580601007387 */ /* 0x004fe20000100a00 */
[----:B------:R0:W-:Y:S03]  /*19470*/  STL.64 [R1+0x1550], R4 ;  /* 0x0015500401007387 */ /* 0x0001e60000100a00 */
[----:B0-----:R-:W2:Y:S01]  /*19480*/  LDL.LU.64 R4, [R1+0x140] ;  /* 0x0001400001047983 */ /* 0x001ea20000300a00 */
[----:B------:R-:W2:Y:S03]  /*19490*/  LDL.LU.64 R6, [R1+0x148] ;  /* 0x0001480001067983 */ /* 0x000ea60000300a00 */
[----:B--2---:R-:W-:Y:S01]  /*194a0*/  STL.64 [R1+0x1570], R6 ;  /* 0x0015700601007387 */ /* 0x004fe20000100a00 */
[----:B------:R0:W-:Y:S03]  /*194b0*/  STL.64 [R1+0x1568], R4 ;  /* 0x0015680401007387 */ /* 0x0001e60000100a00 */
[----:B0-----:R-:W4:Y:S01]  /*194c0*/  LDL.LU.64 R4, [R1+0x150] ;  /* 0x0001500001047983 */ /* 0x001f220000300a00 */
[----:B------:R-:W4:Y:S02]  /*194d0*/  LDL.LU.64 R6, [R1+0x158] ;  /* 0x0001580001067983 */ /* 0x000f240000300a00 */
[----:B------:R-:W-:Y:S02]  /*194e0*/  STL.64 [R1+0x14b0], R26 ;  /* 0x0014b01a01007387 */ /* 0x000fe40000100a00 */
[----:B------:R0:W-:Y:S02]  /*194f0*/  STL.64 [R1+0x14a8], R24 ;  /* 0x0014a81801007387 */ /* 0x0001e40000100a00 */
[----:B0-----:R-:W3:Y:S01]  /*19500*/  LDL.LU.64 R24, [R1+0x160] ;  /* 0x0001600001187983 */ /* 0x001ee20000300a00 */
[----:B------:R-:W3:Y:S02]  /*19510*/  LDL.LU.64 R26, [R1+0x168] ;  /* 0x00016800011a7983 */ /* 0x000ee40000300a00 */
[----:B------:R-:W-:-:S02]  /*19520*/  IMAD.MOV.U32 R2, RZ, RZ, R22 ;  /* 0x000000ffff027224 */ /* 0x000fc400078e0016 */
[----:B------:R-:W-:Y:S02]  /*19530*/  IMAD.MOV.U32 R0, RZ, RZ, R23 ;  /* 0x000000ffff007224 */ /* 0x000fe400078e0017 */
[----:B------:R-:W-:Y:S02]  /*19540*/  IMAD.MOV.U32 R23, RZ, RZ, R16 ;  /* 0x000000ffff177224 */ /* 0x000fe400078e0010 */
[----:B------:R-:W-:Y:S01]  /*19550*/  IMAD.MOV.U32 R22, RZ, RZ, R17 ;  /* 0x000000ffff167224 */ /* 0x000fe200078e0011 */
[----:B----4-:R-:W-:Y:S08]  /*19560*/  HMMA.16816.F32 R4, R12, R16, R4 ;  /* 0x000000100c04723c */ /* 0x010ff00000001804 */
[----:B---3--:R-:W-:Y:S01]  /*19570*/  HMMA.16816.F32 R8, R8, R20, R24 ;  /* 0x000000140808723c */ /* 0x008fe20000001818 */
[----:B------:R-:W2:Y:S01]  /*19580*/  LDL.LU.64 R24, [R1+0x120] ;  /* 0x0001200001187983 */ /* 0x000ea20000300a00 */
[----:B------:R-:W2:Y:S11]  /*19590*/  LDL.LU.64 R26, [R1+0x128] ;  /* 0x00012800011a7983 */ /* 0x000eb60000300a00 */
[----:B------:R-:W-:Y:S10]  /*195a0*/  @!UPT UIADD3 URZ, URZ, URZ, URZ ;  /* 0x0000003f3f3ff290 */ /* 0x000ff4000fffe03f */
[----:B------:R-:W-:Y:S01]  /*195b0*/  STL.64 [R1+0x1458], R10 ;  /* 0x0014580a01007387 */ /* 0x000fe20000100a00 */
[----:B------:R0:W-:Y:S03]  /*195c0*/  STL.64 [R1+0x1450], R8 ;  /* 0x0014500801007387 */ /* 0x0001e60000100a00 */
[----:B0-----:R-:W3:Y:S01]  /*195d0*/  LDL.LU.64 R8, [R1+0x20] ;  /* 0x0000200001087983 */ /* 0x001ee20000300a00 */
[----:B------:R-:W4:Y:S02]  /*195e0*/  LDL.LU.64 R10, [R1+0x28] ;  /* 0x00002800010a7983 */ /* 0x000f240000300a00 */
[----:B------:R-:W-:Y:S02]  /*195f0*/  STL.64 [R1+0xb0], R4 ;  /* 0x0000b00401007387 */ /* 0x000fe40000100a00 */
[----:B------:R0:W-:Y:S02]  /*19600*/  STL.64 [R1+0xb8], R6 ;  /* 0x0000b80601007387 */ /* 0x0001e40000100a00 */
[----:B0-----:R-:W2:Y:S01]  /*19610*/  LDL.LU.64 R6, [R1+0x1570] ;  /* 0x0015700001067983 */ /* 0x001ea20000300a00 */
[----:B------:R-:W2:Y:S02]  /*19620*/  LDL.LU.64 R4, [R1+0x1568] ;  /* 0x0015680001047983 */ /* 0x000ea40000300a00 */
[----:B------:R-:W2:Y:S02]  /*19630*/  LDL.LU.64 R16, [R1+0x1560] ;  /* 0x0015600001107983 */ /* 0x000ea40000300a00 */
[C---:B--2---:R-:W-:Y:S01]  /*19640*/  HMMA.16816.F32 R16, R12.reuse, R16, R4 ;  /* 0x000000100c10723c */ /* 0x044fe20000001804 */
[----:B------:R-:W3:Y:S01]  /*19650*/  LDL.LU.64 R6, [R1+0x1558] ;  /* 0x0015580001067983 */ /* 0x000ee20000300a00 */
[----:B------:R-:W3:Y:S11]  /*19660*/  LDL.LU.64 R4, [R1+0x1550] ;  /* 0x0015500001047983 */ /* 0x000ef60000300a00 */
[----:B------:R-:W-:Y:S10]  /*19670*/  @!UPT UIADD3 URZ, URZ, URZ, URZ ;  /* 0x0000003f3f3ff290 */ /* 0x000ff4000fffe03f */
[----:B------:R-:W-:Y:S01]  /*19680*/  STL.64 [R1+0xc0], R16 ;  /* 0x0000c01001007387 */ /* 0x000fe20000100a00 */
[----:B------:R3:W-:Y:S02]  /*19690*/  STL.64 [R1+0xc8], R18 ;  /* 0x0000c81201007387 */ /* 0x0007e40000100a00 */
[C---:B---3--:R-:W-:Y:S11]  /*196a0*/  HMMA.16816.F32 R16, R12.reuse, R8, R4 ;  /* 0x000000080c10723c */ /* 0x048ff60000001804 */
[----:B------:R-:W-:Y:S11]  /*196b0*/  @!UPT UIADD3 URZ, URZ, URZ, URZ ;  /* 0x0000003f3f3ff290 */ /* 0x000ff6000fffe03f */
[----:B------:R-:W-:Y:S02]  /*196c0*/  @!UPT UIADD3 URZ, URZ, URZ, URZ ;  /* 0x0000003f3f3ff290 */ /* 0x000fe4000fffe03f */
[----:B------:R-:W-:Y:S02]  /*196d0*/  IMAD.MOV.U32 R5, RZ, RZ, R18 ;  /* 0x000000ffff057224 */ /* 0x000fe400078e0012 */
[----:B------:R-:W-:Y:S02]  /*196e0*/  IMAD.MOV.U32 R4, RZ, RZ, R19 ;  /* 0x000000ffff047224 */ /* 0x000fe400078e0013 */
[----:B------:R-:W-:Y:S02]  /*196f0*/  IMAD.MOV.U32 R7, RZ, RZ, R16 ;  /* 0x000000ffff077224 */ /* 0x000fe400078e0010 */
[----:B------:R-:W-:Y:S01]  /*19700*/  IMAD.MOV.U32 R6, RZ, RZ, R17 ;  /* 0x000000ffff067224 */ /* 0x000fe200078e0011 */
[----:B------:R-:W2:Y:S01]  /*19710*/  LDL.LU.64 R18, [R1+0x1548] ;  /* 0x0015480001127983 */ /* 0x000ea20000300a00 */
[----:B------:R-:W3:Y:S02]  /*19720*/  LDL.LU.64 R16, [R1+0x1540] ;  /* 0x0015400001107983 */ /* 0x000ee40000300a00 */
[----:B----4-:R-:W-:Y:S02]  /*19730*/  STL.64 [R1+0x1510], R10 ;  /* 0x0015100a01007387 */ /* 0x010fe40000100a00 */
[----:B------:R-:W-:Y:S01]  /*19740*/  STL.64 [R1+0x1508], R8 ;  /* 0x0015080801007387 */ /* 0x000fe20000100a00 */
[----:B------:R-:W-:Y:S01]  /*19750*/  STL [R1+0x144c], R6 ;  /* 0x00144c0601007387 */ /* 0x000fe20000100800 */
[----:B------:R-:W-:Y:S02]  /*19760*/  STL [R1+0x1448], R7 ;  /* 0x0014480701007387 */ /* 0x000fe40000100800 */
[----:B------:R0:W-:Y:S01]  /*19770*/  STL.64 [R1+0x1490], R4 ;  /* 0x0014900401007387 */ /* 0x0001e20000100a00 */
[----:B------:R-:W-:Y:S07]  /*19780*/  HMMA.16816.F32 R12, R12, R20, R24 ;  /* 0x000000140c0c723c */ /* 0x000fee0000001818 */
[----:B------:R-:W-:Y:S01]  /*19790*/  IMAD.MOV.U32 R24, RZ, RZ, R29 ;  /* 0x000000ffff187224 */ /* 0x000fe200078e001d */
[----:B0-----:R-:W4:Y:S01]  /*197a0*/  LDL.LU.64 R4, [R1+0x30] ;  /* 0x0000300001047983 */ /* 0x001f220000300a00 */
[----:B------:R-:W4:Y:S02]  /*197b0*/  LDL.64 R6, [R1+0x38] ;  /* 0x0000380001067983 */ /* 0x000f240000100a00 */
[----:B------:R-:W-:Y:S02]  /*197c0*/  STL.64 [R1+0x1500], R20 ;  /* 0x0015001401007387 */ /* 0x000fe40000100a00 */
[----:B------:R-:W4:Y:S02]  /*197d0*/  LDL.LU R29, [R1+0x1538] ;  /* 0x00153800011d7983 */ /* 0x000f240000300800 */
[----:B--2---:R-:W-:-:S02]  /*197e0*/  IMAD.MOV.U32 R26, RZ, RZ, R18 ;  /* 0x000000ffff1a7224 */ /* 0x004fc400078e0012 */
[----:B---3--:R-:W-:Y:S02]  /*197f0*/  IMAD.MOV.U32 R27, RZ, RZ, R17 ;  /* 0x000000ffff1b7224 */ /* 0x008fe400078e0011 */
[----:B------:R-:W-:Y:S02]  /*19800*/  IMAD.MOV.U32 R25, RZ, RZ, R19 ;  /* 0x000000ffff197224 */ /* 0x000fe400078e0013 */
[----:B------:R-:W2:Y:S01]  /*19810*/  LDL.LU R19, [R1+0x1534] ;  /* 0x0015340001137983 */ /* 0x000ea20000300800 */
[----:B------:R-:W3:Y:S02]  /*19820*/  LDL.LU R18, [R1+0x1530] ;  /* 0x0015300001127983 */ /* 0x000ee40000300800 */
[----:B------:R-:W2:Y:S02]  /*19830*/  LDL.LU R17, [R1+0x152c] ;  /* 0x00152c0001117983 */ /* 0x000ea40000300800 */
[----:B------:R-:W-:Y:S01]  /*19840*/  STL.64 [R1+0x14c0], R26 ;  /* 0x0014c01a01007387 */ /* 0x000fe20000100a00 */
[----:B------:R0:W-:Y:S04]  /*19850*/  STL.64 [R1+0x14b8], R24 ;  /* 0x0014b81801007387 */ /* 0x0001e80000100a00 */
[----:B0-----:R-:W2:Y:S01]  /*19860*/  LDL.LU R24, [R1+0x80] ;  /* 0x0000800001187983 */ /* 0x001ea20000300800 */
[----:B------:R-:W2:Y:S02]  /*19870*/  LDL.LU R25, [R1+0x84] ;  /* 0x0000840001197983 */ /* 0x000ea40000300800 */
[----:B------:R-:W2:Y:S02]  /*19880*/  LDL.LU R26, [R1+0x88] ;  /* 0x00008800011a7983 */ /* 0x000ea40000300800 */
[----:B------:R-:W-:-:S02]  /*19890*/  IMAD.MOV.U32 R27, RZ, RZ, R16 ;  /* 0x000000ffff1b7224 */ /* 0x000fc400078e0010 */
[----:B------:R-:W3:Y:S01]  /*198a0*/  LDL.LU R16, [R1+0x1528] ;  /* 0x0015280001107983 */ /* 0x000ee20000300800 */
[----:B------:R-:W3:Y:S02]  /*198b0*/  LDL.LU.64 R8, [R1+0x110] ;  /* 0x0001100001087983 */ /* 0x000ee40000300a00 */
[----:B------:R-:W3:Y:S01]  /*198c0*/  LDL.LU.64 R10, [R1+0x118] ;  /* 0x00011800010a7983 */ /* 0x000ee20000300a00 */
[----:B--2---:R0:W-:Y:S01]  /*198d0*/  STL.64 [R1+0x14d0], R26 ;  /* 0x0014d01a01007387 */ /* 0x0041e20000100a00 */
[----:B------:R1:W-:Y:S02]  /*198e0*/  STL.64 [R1+0x14c8], R24 ;  /* 0x0014c81801007387 */ /* 0x0003e40000100a00 */
[----:B0-----:R-:W-:Y:S02]  /*198f0*/  IMAD.MOV.U32 R26, RZ, RZ, R19 ;  /* 0x000000ffff1a7224 */ /* 0x001fe400078e0013 */
[----:B-1----:R-:W-:Y:S02]  /*19900*/  IMAD.MOV.U32 R24, RZ, RZ, R17 ;  /* 0x000000ffff187224 */ /* 0x002fe400078e0011 */
[----:B----4-:R-:W-:Y:S01]  /*19910*/  IMAD.MOV.U32 R27, RZ, RZ, R29 ;  /* 0x000000ffff1b7224 */ /* 0x010fe200078e001d */
[----:B------:R-:W2:Y:S01]  /*19920*/  LDL.LU R17, [R1+0x1524] ;  /* 0x0015240001117983 */ /* 0x000ea20000300800 */
[----:B---3--:R-:W-:-:S02]  /*19930*/  IMAD.MOV.U32 R25, RZ, RZ, R18 ;  /* 0x000000ffff197224 */ /* 0x008fc400078e0012 */
[----:B------:R-:W2:Y:S02]  /*19940*/  LDL.LU R18, [R1+0x1520] ;  /* 0x0015200001127983 */ /* 0x000ea40000300800 */
[----:B------:R-:W2:Y:S01]  /*19950*/  LDL.LU R19, [R1+0x151c] ;  /* 0x00151c0001137983 */ /* 0x000ea20000300800 */
[----:B------:R-:W3:Y:S01]  /*19960*/  LDL.LU R29, [R1+0x1518] ;  /* 0x00151800011d7983 */ /* 0x000ee20000300800 */
[----:B------:R0:W-:Y:S02]  /*19970*/  STL.64 [R1+0x14e0], R26 ;  /* 0x0014e01a01007387 */ /* 0x0001e40000100a00 */
[----:B------:R1:W-:Y:S01]  /*19980*/  STL.64 [R1+0x14d8], R24 ;  /* 0x0014d81801007387 */ /* 0x0003e20000100a00 */
[----:B0-----:R-:W4:Y:S04]  /*19990*/  LDL R26, [R1+0x8] ;  /* 0x00000800011a7983 */ /* 0x001f280000100800 */
[----:B------:R-:W4:Y:S01]  /*199a0*/  LDL R27, [R1+0xc] ;  /* 0x00000c00011b7983 */ /* 0x000f220000100800 */
[----:B-1----:R-:W-:-:S02]  /*199b0*/  IMAD.MOV.U32 R24, RZ, RZ, R23 ;  /* 0x000000ffff187224 */ /* 0x002fc400078e0017 */
[----:B------:R-:W-:Y:S02]  /*199c0*/  IMAD.MOV.U32 R25, RZ, RZ, R22 ;  /* 0x000000ffff197224 */ /* 0x000fe400078e0016 */
[----:B------:R-:W3:Y:S01]  /*199d0*/  LDL.LU.64 R20, [R1+0x100] ;  /* 0x0001000001147983 */ /* 0x000ee20000300a00 */
[----:B------:R-:W3:Y:S01]  /*199e0*/  LDL.LU.64 R22, [R1+0x108] ;  /* 0x0001080001167983 */ /* 0x000ee20000300a00 */
[----:B------:R-:W-:Y:S02]  /*199f0*/  STL.64 [R1+0x1408], R14 ;  /* 0x0014080e01007387 */ /* 0x000fe40000100a00 */
[----:B------:R0:W-:Y:S02]  /*19a00*/  STL.64 [R1+0x1400], R12 ;  /* 0x0014000c01007387 */ /* 0x0001e40000100a00 */
[----:B0-----:R-:W3:Y:S01]  /*19a10*/  LDL.LU.64 R12, [R1+0xe0] ;  /* 0x0000e000010c7983 */ /* 0x001ee20000300a00 */
[----:B------:R-:W3:Y:S01]  /*19a20*/  LDL.LU.64 R14, [R1+0xe8] ;  /* 0x0000e800010e7983 */ /* 0x000ee20000300a00 */
[C---:B--2---:R-:W-:Y:S08]  /*19a30*/  HMMA.16816.F32 R8, R16.reuse, R4, R8 ;  /* 0x000000041008723c */ /* 0x044ff00000001808 */
[C---:B---3--:R-:W-:Y:S01]  /*19a40*/  HMMA.16816.F32 R12, R16.reuse, R24, R12 ;  /* 0x00000018100c723c */ /* 0x048fe2000000180c */
[----:B----4-:R0:W-:Y:S01]  /*19a50*/  STL.64 [R1+0x14f8], R26 ;  /* 0x0014f81a01007387 */ /* 0x0101e20000100a00 */
[----:B------:R-:W2:Y:S11]  /*19a60*/  LDL.LU.64 R24, [R1+0xf0] ;  /* 0x0000f00001187983 */ /* 0x000eb60000300a00 */
[----:B------:R-:W-:Y:S10]  /*19a70*/  @!UPT UIADD3 URZ, URZ, URZ, URZ ;  /* 0x0000003f3f3ff290 */ /* 0x000ff4000fffe03f */
[----:B------:R1:W-:Y:S01]  /*19a80*/  STL.64 [R1+0xe0], R12 ;  /* 0x0000e00c01007387 */ /* 0x0003e20000100a00 */
[----:B------:R3:W-:Y:S02]  /*19a90*/  STL.64 [R1+0xe8], R14 ;  /* 0x0000e80e01007387 */ /* 0x0007e40000100a00 */
[----:B0-----:R-:W2:Y:S02]  /*19aa0*/  LDL.LU.64 R26, [R1+0xf8] ;  /* 0x0000f800011a7983 */ /* 0x001ea40000300a00 */
[----:B------:R0:W-:Y:S02]  /*19ab0*/  STL [R1+0x110], R8 ;  /* 0x0001100801007387 */ /* 0x0001e40000100800 */
[----:B-1----:R-:W-:Y:S02]  /*19ac0*/  IMAD.MOV.U32 R13, RZ, RZ, R11 ;  /* 0x000000ffff0d7224 */ /* 0x002fe400078e000b */
[----:B---3--:R-:W-:Y:S02]  /*19ad0*/  IMAD.MOV.U32 R14, RZ, RZ, R10 ;  /* 0x000000ffff0e7224 */ /* 0x008fe400078e000a */
[----:B------:R-:W-:Y:S01]  /*19ae0*/  IMAD.MOV.U32 R15, RZ, RZ, R9 ;  /* 0x000000ffff0f7224 */ /* 0x000fe200078e0009 */
[----:B------:R-:W3:Y:S01]  /*19af0*/  LDL.LU.64 R10, [R1+0x1510] ;  /* 0x00151000010a7983 */ /* 0x000ee20000300a00 */
[----:B0-----:R-:W4:Y:S02]  /*19b00*/  LDL.LU.64 R8, [R1+0x1508] ;  /* 0x0015080001087983 */ /* 0x001f240000300a00 */
[----:B------:R0:W-:Y:S02]  /*19b10*/  STL [R1+0x1418], R13 ;  /* 0x0014180d01007387 */ /* 0x0001e40000100800 */
[----:B------:R1:W-:Y:S01]  /*19b20*/  STL [R1+0x1414], R14 ;  /* 0x0014140e01007387 */ /* 0x0003e20000100800 */
[----:B------:R1:W-:Y:S01]  /*19b30*/  STL [R1+0x1410], R15 ;  /* 0x0014100f01007387 */ /* 0x0003e20000100800 */
[----:B------:R-:W2:Y:S03]  /*19b40*/  LDL.LU R12, [R1+0xa0] ;  /* 0x0000a000010c7983 */ /* 0x000ea60000300800 */
[----:B0-----:R-:W2:Y:S01]  /*19b50*/  LDL.LU R13, [R1+0xa4] ;  /* 0x0000a400010d7983 */ /* 0x001ea20000300800 */
[----:B-1----:R-:W2:Y:S02]  /*19b60*/  LDL.LU R14, [R1+0xa8] ;  /* 0x0000a800010e7983 */ /* 0x002ea40000300800 */
[----:B------:R-:W2:Y:S01]  /*19b70*/  LDL.LU R15, [R1+0xac] ;  /* 0x0000ac00010f7983 */ /* 0x000ea20000300800 */
[C---:B----4-:R-:W-:Y:S11]  /*19b80*/  HMMA.16816.F32 R20, R16.reuse, R8, R20 ;  /* 0x000000081014723c */ /* 0x050ff60000001814 */
[----:B------:R-:W-:Y:S11]  /*19b90*/  @!UPT UIADD3 URZ, URZ, URZ, URZ ;  /* 0x0000003f3f3ff290 */ /* 0x000ff6000fffe03f */
[----:B------:R-:W-:Y:S01]  /*19ba0*/  @!UPT UIADD3 URZ, URZ, URZ, URZ ;  /* 0x0000003f3f3ff290 */ /* 0x000fe2000fffe03f */
[----:B------:R0:W-:Y:S01]  /*19bb0*/  STL.64 [R1+0x130], R20 ;  /* 0x0001301401007387 */ /* 0x0001e20000100a00 */
[----:B------:R1:W-:Y:S03]  /*19bc0*/  STL.64 [R1+0x138], R22 ;  /* 0x0001381601007387 */ /* 0x0003e60000100a00 */
[----:B0-----:R-:W2:Y:S02]  /*19bd0*/  LDL.LU.64 R20, [R1+0x1500] ;  /* 0x0015000001147983 */ /* 0x001ea40000300a00 */
[----:B--2---:R-:W-:Y:S02]  /*19be0*/  HMMA.16816.F32 R16, R16, R20, R24 ;  /* 0x000000141010723c */ /* 0x004fe40000001818 */
[----:B------:R-:W2:Y:S01]  /*19bf0*/  LDL.LU.64 R26, [R1+0x14f8] ;  /* 0x0014f800011a7983 */ /* 0x000ea20000300a00 */
[----:B-1----:R-:W2:Y:S02]  /*19c00*/  LDL.LU.64 R22, [R1+0x14f0] ;  /* 0x0014f00001167983 */ /* 0x002ea40000300a00 */
[----:B------:R-:W2:Y:S11]  /*19c10*/  LDL.LU.64 R20, [R1+0x14e8] ;  /* 0x0014e80001147983 */ /* 0x000eb60000300a00 */
[----:B------:R-:W-:Y:S07]  /*19c20*/  @!UPT UIADD3 URZ, URZ, URZ, URZ ;  /* 0x0000003f3f3ff290 */ /* 0x000fee000fffe03f */
[----:B------:R-:W-:Y:S01]  /*19c30*/  STL.64 [R1+0x120], R16 ;  /* 0x0001201001007387 */ /* 0x000fe20000100a00 */
[----:B------:R0:W-:Y:S03]  /*19c40*/  STL.64 [R1+0x128], R18 ;  /* 0x0001281201007387 */ /* 0x0001e60000100a00 */
[----:B0-----:R-:W4:Y:S04]  /*19c50*/  LDL R18, [R1+0x18] ;  /* 0x0000180001127983 */ /* 0x001f280000100800 */
[----:B------:R-:W4:Y:S01]  /*19c60*/  LDL R19, [R1+0x1c] ;  /* 0x00001c0001137983 */ /* 0x000f220000100800 */
[C---:B--2---:R-:W-:Y:S11]  /*19c70*/  HMMA.16816.F32 R24, R20.reuse, R26, R12 ;  /* 0x0000001a1418723c */ /* 0x044ff6000000180c */
[----:B------:R-:W-:Y:S11]  /*19c80*/  @!UPT UIADD3 URZ, URZ, URZ, URZ ;  /* 0x0000003f3f3ff290 */ /* 0x000ff6000fffe03f */
[----:B------:R-:W-:Y:S01]  /*19c90*/  @!UPT UIADD3 URZ, URZ, URZ, URZ ;  /* 0x0000003f3f3ff290 */ /* 0x000fe2000fffe03f */
[----:B------:R0:W-:Y:S01]  /*19ca0*/  STL [R1+0xa0], R24 ;  /* 0x0000a01801007387 */ /* 0x0001e20000100800 */
[----:B------:R-:W-:Y:S02]  /*19cb0*/  IMAD.MOV.U32 R14, RZ, RZ, R26 ;  /* 0x000000ffff0e7224 */ /* 0x000fe400078e001a */
[----:B------:R-:W-:Y:S02]  /*19cc0*/  IMAD.MOV.U32 R15, RZ, RZ, R27 ;  /* 0x000000ffff0f7224 */ /* 0x000fe400078e001b */
[----:B------:R-:W-:Y:S01]  /*19cd0*/  IMAD.MOV.U32 R13, RZ, RZ, R25 ;  /* 0x000000ffff0d7224 */ /* 0x000fe200078e0019 */
[----:B------:R-:W2:Y:S04]  /*19ce0*/  LDL.LU.64 R26, [R1+0x14e0] ;  /* 0x0014e000011a7983 */ /* 0x000ea80000300a00 */
[----:B0-----:R-:W2:Y:S02]  /*19cf0*/  LDL.LU.64 R24, [R1+0x14d8] ;  /* 0x0014d80001187983 */ /* 0x001ea40000300a00 */
[----:B--2---:R-:W-:Y:S11]  /*19d00*/  HMMA.16816.F32 R24, R20, R6, R24 ;  /* 0x000000061418723c */ /* 0x004ff60000001818 */
[----:B------:R-:W-:Y:S11]  /*19d10*/  @!UPT UIADD3 URZ, URZ, URZ, URZ ;  /* 0x0000003f3f3ff290 */ /* 0x000ff6000fffe03f */
[----:B------:R-:W-:Y:S01]  /*19d20*/  @!UPT UIADD3 URZ, URZ, URZ, URZ ;  /* 0x0000003f3f3ff290 */ /* 0x000fe2000fffe03f */
[----:B------:R-:W-:Y:S01]  /*19d30*/  STL.64 [R1+0x90], R24 ;  /* 0x0000901801007387 */ /* 0x000fe20000100a00 */
[----:B------:R0:W-:Y:S03]  /*19d40*/  STL.64 [R1+0x98], R26 ;  /* 0x0000981a01007387 */ /* 0x0001e60000100a00 */
[----:B0-----:R-:W3:Y:S01]  /*19d50*/  LDL.LU.64 R26, [R1+0x14d0] ;  /* 0x0014d000011a7983 */ /* 0x001ee20000300a00 */
[----:B------:R-:W3:Y:S02]  /*19d60*/  LDL.LU.64 R24, [R1+0x14c8] ;  /* 0x0014c80001187983 */ /* 0x000ee40000300a00 */
[----:B------:R-:W-:Y:S02]  /*19d70*/  IMAD.MOV.U32 R9, RZ, RZ, R6 ;  /* 0x000000ffff097224 */ /* 0x000fe400078e0006 */
[----:B------:R-:W-:Y:S02]  /*19d80*/  IMAD.MOV.U32 R8, RZ, RZ, R7 ;  /* 0x000000ffff087224 */ /* 0x000fe400078e0007 */
[----:B------:R-:W-:-:S02]  /*19d90*/  IMAD.MOV.U32 R6, RZ, RZ, R2 ;  /* 0x000000ffff067224 */ /* 0x000fc400078e0002 */
[----:B------:R-:W-:Y:S02]  /*19da0*/  IMAD.MOV.U32 R7, RZ, RZ, R0 ;  /* 0x000000ffff077224 */ /* 0x000fe400078e0000 */
[----:B------:R-:W-:Y:S02]  /*19db0*/  IMAD.MOV.U32 R4, RZ, RZ, R28 ;  /* 0x000000ffff047224 */ /* 0x000fe400078e001c */
[----:B------:R-:W-:Y:S01]  /*19dc0*/  IMAD.MOV.U32 R5, RZ, RZ, R3 ;  /* 0x000000ffff057224 */ /* 0x000fe200078e0003 */
[C---:B---3--:R-:W-:Y:S11]  /*19dd0*/  HMMA.16816.F32 R24, R20.reuse, R10, R24 ;  /* 0x0000000a1418723c */ /* 0x048ff60000001818 */
[----:B------:R-:W-:Y:S11]  /*19de0*/  @!UPT UIADD3 URZ, URZ, URZ, URZ ;  /* 0x0000003f3f3ff290 */ /* 0x000ff6000fffe03f */
[----:B------:R-:W-:Y:S02]  /*19df0*/  @!UPT UIADD3 URZ, URZ, URZ, URZ ;  /* 0x0000003f3f3ff290 */ /* 0x000fe4000fffe03f */
[----:B------:R-:W-:Y:S02]  /*19e00*/  IMAD.MOV.U32 R2, RZ, RZ, R26 ;  /* 0x000000ffff027224 */ /* 0x000fe400078e001a */
[----:B------:R-:W-:Y:S02]  /*19e10*/  IMAD.MOV.U32 R0, RZ, RZ, R27 ;  /* 0x000000ffff007224 */ /* 0x000fe400078e001b */
[----:B------:R-:W-:Y:S02]  /*19e20*/  IMAD.MOV.U32 R28, RZ, RZ, R24 ;  /* 0x000000ffff1c7224 */ /* 0x000fe400078e0018 */
[----:B------:R-:W-:Y:S01]  /*19e30*/  IMAD.MOV.U32 R3, RZ, RZ, R25 ;  /* 0x000000ffff037224 */ /* 0x000fe200078e0019 */
[----:B------:R-:W4:Y:S01]  /*19e40*/  LDL.LU.64 R26, [R1+0x14c0] ;  /* 0x0014c000011a7983 */ /* 0x000f220000300a00 */
[----:B------:R-:W4:Y:S03]  /*19e50*/  LDL.LU.64 R24, [R1+0x14b8] ;  /* 0x0014b80001187983 */ /* 0x000f260000300a00 */
[----:B------:R-:W0:Y:S01]  /*19e60*/  S2R R12, SR_TID.X ;  /* 0x00000000000c7919 */ /* 0x000e220000002100 */
[----:B------:R-:W-:Y:S01]  /*19e70*/  STL.64 [R1+0x1470], R10 ;  /* 0x0014700a01007387 */ /* 0x000fe20000100a00 */
[----:B----4-:R-:W-:Y:S02]  /*19e80*/  HMMA.16816.F32 R20, R20, R18, R24 ;  /* 0x000000121414723c */ /* 0x010fe40000001818 */
[----:B------:R-:W1:Y:S04]  /*19e90*/  LDSM.16.MT88.4 R16, [R29+0x800] ;  /* 0x000800001d10783b */ /* 0x000e680000004200 */
[----:B------:R-:W2:Y:S01]  /*19ea0*/  LDL.LU.64 R26, [R1+0x14b0] ;  /* 0x0014b000011a7983 */ /* 0x000ea20000300a00 */
[----:B------:R-:W3:Y:S11]  /*19eb0*/  LDL.LU.64 R24, [R1+0x14a8] ;  /* 0x0014a80001187983 */ /* 0x000ef60000300a00 */
[----:B------:R-:W-:Y:S05]  /*19ec0*/  @!UPT UIADD3 URZ, URZ, URZ, URZ ;  /* 0x0000003f3f3ff290 */ /* 0x000fea000fffe03f */
[----:B------:R-:W-:Y:S01]  /*19ed0*/  STL.64 [R1+0x180], R20 ;  /* 0x0001801401007387 */ /* 0x000fe20000100a00 */
[----:B------:R0:W-:Y:S02]  /*19ee0*/  STL.64 [R1+0x188], R22 ;  /* 0x0001881601007387 */ /* 0x0001e40000100a00 */
[----:B0-----:R-:W-:Y:S01]  /*19ef0*/  IMAD.SHL.U32 R22, R12, 0x40, RZ ;  /* 0x000000400c167824 */ /* 0x001fe200078e00ff */
[----:B-1----:R-:W-:Y:S01]  /*19f00*/  STL.64 [R1+0x13f8], R18 ;  /* 0x0013f81201007387 */ /* 0x002fe20000100a00 */
[----:B------:R-:W-:Y:S03]  /*19f10*/  STL.64 [R1+0x13f0], R16 ;  /* 0x0013f01001007387 */ /* 0x000fe60000100a00 */
[----:B------:R0:W-:Y:S02]  /*19f20*/  STL [R1+0x1488], R22 ;  /* 0x0014881601007387 */ /* 0x0001e40000100800 */
[----:B0-----:R-:W4:Y:S01]  /*19f30*/  LDL.LU.64 R22, [R1+0x8] ;  /* 0x0000080001167983 */ /* 0x001f220000300a00 */
[----:B------:R-:W-:Y:S02]  /*19f40*/  STL.64 [R1+0x1468], R14 ;  /* 0x0014680e01007387 */ /* 0x000fe40000100a00 */
[----:B------:R0:W-:Y:S02]  /*19f50*/  STL.64 [R1+0x1460], R12 ;  /* 0x0014600c01007387 */ /* 0x0001e40000100a00 */
[----:B0-----:R-:W4:Y:S01]  /*19f60*/  LDL.LU R12, [R1+0x50] ;  /* 0x00005000010c7983 */ /* 0x001f220000300800 */
[----:B--2---:R-:W-:-:S02]  /*19f70*/  IMAD.MOV.U32 R15, RZ, RZ, R26 ;  /* 0x000000ffff0f7224 */ /* 0x004fc400078e001a */
[----:B---3--:R-:W-:Y:S02]  /*19f80*/  IMAD.MOV.U32 R14, RZ, RZ, R25 ;  /* 0x000000ffff0e7224 */ /* 0x008fe400078e0019 */
[----:B------:R-:W-:Y:S02]  /*19f90*/  IMAD.MOV.U32 R13, RZ, RZ, R24 ;  /* 0x000000ffff0d7224 */ /* 0x000fe400078e0018 */
[----:B------:R-:W2:Y:S01]  /*19fa0*/  LDL.LU R24, [R1+0x14a4] ;  /* 0x0014a40001187983 */ /* 0x000ea20000300800 */
[----:B------:R-:W2:Y:S02]  /*19fb0*/  LDL.LU R25, [R1+0x14a0] ;  /* 0x0014a00001197983 */ /* 0x000ea40000300800 */
[----:B------:R-:W2:Y:S02]  /*19fc0*/  LDL.LU R26, [R1+0x149c] ;  /* 0x00149c00011a7983 */ /* 0x000ea40000300800 */
[----:B------:R-:W-:Y:S01]  /*19fd0*/  STL.64 [R1+0x1480], R14 ;  /* 0x0014800e01007387 */ /* 0x000fe20000100a00 */
[----:B----4-:R0:W-:Y:S02]  /*19fe0*/  STL.64 [R1+0x1478], R12 ;  /* 0x0014780c01007387 */ /* 0x0101e40000100a00 */
[----:B0-----:R-:W-:-:S02]  /*19ff0*/  IMAD.MOV.U32 R12, RZ, RZ, R27 ;  /* 0x000000ffff0c7224 */ /* 0x001fc400078e001b */
[----:B------:R-:W2:Y:S01]  /*1a000*/  LDL.LU R27, [R1+0x1498] ;  /* 0x00149800011b7983 */ /* 0x000ea20000300800 */
[----:B------:R-:W3:Y:S02]  /*1a010*/  LDL.LU R13, [R1+0x64] ;  /* 0x00006400010d7983 */ /* 0x000ee40000300800 */
[----:B------:R-:W3:Y:S02]  /*1a020*/  LDL.LU R14, [R1+0x68] ;  /* 0x00006800010e7983 */ /* 0x000ee40000300800 */
[----:B------:R-:W3:Y:S02]  /*1a030*/  LDL.LU R15, [R1+0x6c] ;  /* 0x00006c00010f7983 */ /* 0x000ee40000300800 */
[----:B------:R-:W-:Y:S02]  /*1a040*/  IMAD.MOV.U32 R10, RZ, RZ, R9 ;  /* 0x000000ffff0a7224 */ /* 0x000fe400078e0009 */
[----:B------:R-:W-:Y:S01]  /*1a050*/  IMAD.MOV.U32 R11, RZ, RZ, R8 ;  /* 0x000000ffff0b7224 */ /* 0x000fe200078e0008 */
[----:B------:R-:W0:Y:S04]  /*1a060*/  S2R R9, SR_TID.X ;  /* 0x0000000000097919 */ /* 0x000e280000002100 */
[----:B------:R-:W1:Y:S04]  /*1a070*/  S2R R8, SR_TID.X ;  /* 0x0000000000087919 */ /* 0x000e680000002100 */
[----:B------:R-:W4:Y:S01]  /*1a080*/  LDL.LU.64 R18, [R1+0x18] ;  /* 0x0000180001127983 */ /* 0x000f220000300a00 */
[----:B0-----:R-:W-:Y:S01]  /*1a090*/  LOP3.LUT R9, R9, 0x7, RZ, 0xc0, !PT ;  /* 0x0000000709097812 */ /* 0x001fe200078ec0ff */
[----:B-1----:R-:W-:-:S04]  /*1a0a0*/  IMAD.SHL.U32 R8, R8, 0x2, RZ ;  /* 0x0000000208087824 */ /* 0x002fc800078e00ff */
[----:B------:R-:W-:Y:S01]  /*1a0b0*/  IMAD R9, R9, 0x90, RZ ;  /* 0x0000009009097824 */ /* 0x000fe200078e02ff */
[C---:B--2---:R-:W-:Y:S11]  /*1a0c0*/  HMMA.16816.F32 R4, R24.reuse, R22, R4 ;  /* 0x000000161804723c */ /* 0x044ff60000001804 */
[----:B------:R-:W-:Y:S11]  /*1a0d0*/  @!UPT UIADD3 URZ, URZ, URZ, URZ ;  /* 0x0000003f3f3ff290 */ /* 0x000ff6000fffe03f */
[----:B------:R-:W-:Y:S01]  /*1a0e0*/  @!UPT UIADD3 URZ, URZ, URZ, URZ ;  /* 0x0000003f3f3ff290 */ /* 0x000fe2000fffe03f */
[----:B------:R0:W-:Y:S01]  /*1a0f0*/  STL.64 [R1+0x1b0], R4 ;  /* 0x0001b00401007387 */ /* 0x0001e20000100a00 */
[----:B------:R1:W-:Y:S03]  /*1a100*/  STL.64 [R1+0x1b8], R6 ;  /* 0x0001b80601007387 */ /* 0x0003e60000100a00 */
[----:B0-----:R-:W2:Y:S01]  /*1a110*/  LDL.LU.64 R4, [R1+0x1490] ;  /* 0x0014900001047983 */ /* 0x001ea20000300a00 */
[----:B-1----:R-:W-:Y:S01]  /*1a120*/  IMAD.MOV.U32 R7, RZ, RZ, R23 ;  /* 0x000000ffff077224 */ /* 0x002fe200078e0017 */
[----:B------:R-:W-:Y:S02]  /*1a130*/  LOP3.LUT R23, R9, 0x10, R8, 0x78, !PT ;  /* 0x0000001009177812 */ /* 0x000fe400078e7808 */
[C---:B---3--:R-:W-:Y:S01]  /*1a140*/  HMMA.16816.F32 R8, R24.reuse, R10, R12 ;  /* 0x0000000a1808723c */ /* 0x048fe2000000180c */
[----:B------:R-:W-:Y:S02]  /*1a150*/  IMAD.MOV.U32 R6, RZ, RZ, R22 ;  /* 0x000000ffff067224 */ /* 0x000fe400078e0016 */
[----:B------:R-:W3:Y:S01]  /*1a160*/  LDL.LU R22, [R1+0x1488] ;  /* 0x0014880001167983 */ /* 0x000ee20000300800 */
[----:B------:R-:W2:Y:S02]  /*1a170*/  LDL.LU.64 R14, [R1+0x1480] ;  /* 0x00148000010e7983 */ /* 0x000ea40000300a00 */
[----:B------:R-:W2:Y:S11]  /*1a180*/  LDL.LU.64 R12, [R1+0x1478] ;  /* 0x00147800010c7983 */ /* 0x000eb60000300a00 */
[----:B------:R-:W-:Y:S06]  /*1a190*/  @!UPT UIADD3 URZ, URZ, URZ, URZ ;  /* 0x0000003f3f3ff290 */ /* 0x000fec000fffe03f */
[----:B------:R-:W-:Y:S01]  /*1a1a0*/  STL.64 [R1+0x1a0], R8 ;  /* 0x0001a00801007387 */ /* 0x000fe20000100a00 */
[----:B------:R0:W-:Y:S03]  /*1a1b0*/  STL.64 [R1+0x1a8], R10 ;  /* 0x0001a80a01007387 */ /* 0x0001e60000100a00 */
[----:B0-----:R-:W2:Y:S02]  /*1a1c0*/  LDL.LU.64 R10, [R1+0x1470] ;  /* 0x00147000010a7983 */ /* 0x001ea40000300a00 */
[C---:B--2---:R-:W-:Y:S01]  /*1a1d0*/  HMMA.16816.F32 R12, R24.reuse, R10, R12 ;  /* 0x0000000a180c723c */ /* 0x044fe2000000180c */
[----:B------:R-:W-:Y:S02]  /*1a1e0*/  IMAD.MOV.U32 R21, RZ, RZ, R10 ;  /* 0x000000ffff157224 */ /* 0x000fe400078e000a */
[----:B------:R-:W-:Y:S11]  /*1a1f0*/  IMAD.MOV.U32 R20, RZ, RZ, R11 ;  /* 0x000000ffff147224 */ /* 0x000ff600078e000b */
[----:B------:R-:W-:Y:S09]  /*1a200*/  @!UPT UIADD3 URZ, URZ, URZ, URZ ;  /* 0x0000003f3f3ff290 */ /* 0x000ff2000fffe03f */
[----:B------:R-:W-:Y:S01]  /*1a210*/  STL.64 [R1+0x190], R12 ;  /* 0x0001900c01007387 */ /* 0x000fe20000100a00 */
[----:B------:R0:W-:Y:S03]  /*1a220*/  STL.64 [R1+0x198], R14 ;  /* 0x0001980e01007387 */ /* 0x0001e60000100a00 */
[----:B0-----:R-:W2:Y:S01]  /*1a230*/  LDL.LU.64 R14, [R1+0x1468] ;  /* 0x00146800010e7983 */ /* 0x001ea20000300a00 */
[----:B------:R-:W2:Y:S02]  /*1a240*/  LDL.LU.64 R12, [R1+0x1460] ;  /* 0x00146000010c7983 */ /* 0x000ea40000300a00 */
[----:B------:R-:W2:Y:S02]  /*1a250*/  LDL.LU.64 R10, [R1+0x1458] ;  /* 0x00145800010a7983 */ /* 0x000ea40000300a00 */
[----:B------:R-:W2:Y:S01]  /*1a260*/  LDL.LU.64 R8, [R1+0x1450] ;  /* 0x0014500001087983 */ /* 0x000ea20000300a00 */
[----:B----4-:R0:W-:Y:S01]  /*1a270*/  STL.64 [R1+0x1420], R18 ;  /* 0x0014201201007387 */ /* 0x0101e20000100a00 */
[----:B--2---:R-:W-:Y:S03]  /*1a280*/  HMMA.16816.F32 R8, R24, R18, R8 ;  /* 0x000000121808723c */ /* 0x004fe60000001808 */
[----:B0-----:R-:W2:Y:S11]  /*1a290*/  LDL.LU.64 R18, [R1+0x38] ;  /* 0x0000380001127983 */ /* 0x001eb60000300a00 */
[----:B------:R-:W-:Y:S09]  /*1a2a0*/  @!UPT UIADD3 URZ, URZ, URZ, URZ ;  /* 0x0000003f3f3ff290 */ /* 0x000ff2000fffe03f */
[----:B------:R-:W-:Y:S01]  /*1a2b0*/  STL.64 [R1+0x170], R8 ;  /* 0x0001700801007387 */ /* 0x000fe20000100a00 */
[----:B------:R0:W-:Y:S02]  /*1a2c0*/  STL.64 [R1+0x178], R10 ;  /* 0x0001780a01007387 */ /* 0x0001e40000100a00 */
[----:B0-----:R-:W-:Y:S02]  /*1a2d0*/  IMAD.MOV.U32 R10, RZ, RZ, R6 ;  /* 0x000000ffff0a7224 */ /* 0x001fe400078e0006 */
[----:B------:R-:W-:Y:S01]  /*1a2e0*/  IMAD.MOV.U32 R11, RZ, RZ, R7 ;  /* 0x000000ffff0b7224 */ /* 0x000fe200078e0007 */
[----:B---3--:R-:W-:-:S05]  /*1a2f0*/  LOP3.LUT R23, R23, 0x400, R22, 0xf8, !PT ;  /* 0x0000040017177812 */ /* 0x008fca00078ef816 */
[----:B------:R-:W0:Y:S04]  /*1a300*/  LDSM.16.MT88.4 R24, [R23+0x1000] ;  /* 0x001000001718783b */ /* 0x000e280000004200 */
[----:B--2---:R1:W-:Y:S01]  /*1a310*/  STL.64 [R1+0x1430], R18 ;  /* 0x0014301201007387 */ /* 0x0043e20000100a00 */
[----:B------:R-:W2:Y:S02]  /*1a320*/  LDL.LU R16, [R1+0xb0] ;  /* 0x0000b00001107983 */ /* 0x000ea40000300800 */
[----:B------:R-:W2:Y:S01]  /*1a330*/  LDL.LU R17, [R1+0xb4] ;  /* 0x0000b40001117983 */ /* 0x000ea20000300800 */
[----:B-1----:R-:W2:Y:S01]  /*1a340*/  LDL.LU R18, [R1+0xb8] ;  /* 0x0000b80001127983 */ /* 0x002ea20000300800 */
[----:B------:R-:W2:Y:S02]  /*1a350*/  LDL.LU R19, [R1+0xbc] ;  /* 0x0000bc0001137983 */ /* 0x000ea40000300800 */
[----:B------:R-:W3:Y:S02]  /*1a360*/  LDL.LU R6, [R1+0x144c] ;  /* 0x00144c0001067983 */ /* 0x000ee40000300800 */
[----:B------:R-:W4:Y:S01]  /*1a370*/  LDL.LU R7, [R1+0x1448] ;  /* 0x0014480001077983 */ /* 0x000f220000300800 */
[----:B------:R-:W1:Y:S01]  /*1a380*/  S2R R9, SR_TID.X ;  /* 0x0000000000097919 */ /* 0x000e620000002100 */
[----:B------:R-:W-:-:S05]  /*1a390*/  LOP3.LUT R12, R12, 0x7, RZ, 0xc0, !PT ;  /* 0x000000070c0c7812 */ /* 0x000fca00078ec0ff */
[----:B------:R-:W-:Y:S01]  /*1a3a0*/  IMAD R12, R12, 0x110, RZ ;  /* 0x000001100c0c7824 */ /* 0x000fe200078e02ff */
[----:B0-----:R0:W-:Y:S01]  /*1a3b0*/  STL.64 [R1+0x13b8], R26 ;  /* 0x0013b81a01007387 */ /* 0x0011e20000100a00 */
[----:B------:R0:W-:Y:S02]  /*1a3c0*/  STL.64 [R1+0x13b0], R24 ;  /* 0x0013b01801007387 */ /* 0x0001e40000100a00 */
[----:B-1----:R-:W-:Y:S02]  /*1a3d0*/  IMAD.SHL.U32 R9, R9, 0x2, RZ ;  /* 0x0000000209097824 */ /* 0x002fe400078e00ff */
[----:B0-----:R-:W-:Y:S02]  /*1a3e0*/  IMAD.MOV.U32 R26, RZ, RZ, R21 ;  /* 0x000000ffff1a7224 */ /* 0x001fe400078e0015 */
[----:B------:R-:W-:Y:S01]  /*1a3f0*/  IMAD.MOV.U32 R27, RZ, RZ, R20 ;  /* 0x000000ffff1b7224 */ /* 0x000fe200078e0014 */
[----:B------:R-:W-:-:S04]  /*1a400*/  LOP3.LUT R12, R12, 0x30, R9, 0x78, !PT ;  /* 0x000000300c0c7812 */ /* 0x000fc800078e7809 */
[----:B------:R0:W-:Y:S01]  /*1a410*/  STL.64 [R1+0x1428], R26 ;  /* 0x0014281a01007387 */ /* 0x0001e20000100a00 */
[----:B------:R-:W2:Y:S01]  /*1a420*/  LDL.LU R24, [R1+0xc0] ;  /* 0x0000c00001187983 */ /* 0x000ea20000300800 */
[----:B------:R-:W-:Y:S01]  /*1a430*/  LOP3.LUT R12, R12, 0x800, R22, 0xf8, !PT ;  /* 0x000008000c0c7812 */ /* 0x000fe200078ef816 */
[----:B------:R-:W2:Y:S03]  /*1a440*/  LDL.LU R25, [R1+0xc4] ;  /* 0x0000c40001197983 */ /* 0x000ea60000300800 */
[----:B------:R-:W-:Y:S01]  /*1a450*/  LOP3.LUT R12, R12, 0x40, RZ, 0x3c, !PT ;  /* 0x000000400c0c7812 */ /* 0x000fe200078e3cff */
[----:B------:R-:W-:Y:S01]  /*1a460*/  IMAD.MOV.U32 R22, RZ, RZ, R5 ;  /* 0x000000ffff167224 */ /* 0x000fe200078e0005 */
[----:B0-----:R-:W2:Y:S01]  /*1a470*/  LDL.LU R26, [R1+0xc8] ;  /* 0x0000c800011a7983 */ /* 0x001ea20000300800 */
[----:B------:R-:W2:Y:S02]  /*1a480*/  LDL.LU R27, [R1+0xcc] ;  /* 0x0000cc00011b7983 */ /* 0x000ea40000300800 */
[----:B------:R0:W-:Y:S02]  /*1a490*/  STL [R1+0x1398], R23 ;  /* 0x0013981701007387 */ /* 0x0001e40000100800 */
[----:B0-----:R-:W-:-:S02]  /*1a4a0*/  IMAD.MOV.U32 R23, RZ, RZ, R4 ;  /* 0x000000ffff177224 */ /* 0x001fc400078e0004 */
[----:B---3--:R-:W-:Y:S02]  /*1a4b0*/  IMAD.MOV.U32 R21, RZ, RZ, R6 ;  /* 0x000000ffff157224 */ /* 0x008fe400078e0006 */
[----:B----4-:R-:W-:Y:S02]  /*1a4c0*/  IMAD.MOV.U32 R20, RZ, RZ, R7 ;  /* 0x000000ffff147224 */ /* 0x010fe400078e0007 */
[----:B------:R-:W0:Y:S04]  /*1a4d0*/  LDSM.16.M88.4 R4, [R12+0x4000] ;  /* 0x004000000c04783b */ /* 0x000e280000000200 */
[----:B0-----:R-:W-:Y:S01]  /*1a4e0*/  STL.64 [R1+0x80], R4 ;  /* 0x0000800401007387 */ /* 0x001fe20000100a00 */
[----:B------:R0:W-:Y:S03]  /*1a4f0*/  STL.64 [R1+0x88], R6 ;  /* 0x0000880601007387 */ /* 0x0001e60000100a00 */
[----:B0-----:R-:W2:Y:S01]  /*1a500*/  LDL.LU.64 R6, [R1+0x1440] ;  /* 0x0014400001067983 */ /* 0x001ea20000300a00 */
[----:B------:R-:W2:Y:S02]  /*1a510*/  LDL.LU.64 R4, [R1+0x1438] ;  /* 0x0014380001047983 */ /* 0x000ea40000300a00 */
[C---:B--2---:R-:W-:Y:S11]  /*1a520*/  HMMA.16816.F32 R16, R4.reuse, R10, R16 ;  /* 0x0000000a0410723c */ /* 0x044ff60000001810 */
[----:B------:R-:W-:Y:S11]  /*1a530*/  @!UPT UIADD3 URZ, URZ, URZ, URZ ;  /* 0x0000003f3f3ff290 */ /* 0x000ff6000fffe03f */
[----:B------:R-:W-:Y:S01]  /*1a540*/  @!UPT UIADD3 URZ, URZ, URZ, URZ ;  /* 0x0000003f3f3ff290 */ /* 0x000fe2000fffe03f */
[----:B------:R-:W-:Y:S01]  /*1a550*/  STL.64 [R1+0x160], R16 ;  /* 0x0001601001007387 */ /* 0x000fe20000100a00 */
[----:B------:R-:W-:Y:S02]  /*1a560*/  STL.64 [R1+0x168], R18 ;  /* 0x0001681201007387 */ /* 0x000fe40000100a00 */
[----:B------:R-:W0:Y:S02]  /*1a570*/  LDSM.16.M88.4 R16, [R12+0x5000] ;  /* 0x005000000c10783b */ /* 0x000e240000000200 */
[----:B0-----:R-:W-:Y:S02]  /*1a580*/  STL.64 [R1+0x70], R16 ;  /* 0x0000701001007387 */ /* 0x001fe40000100a00 */
[----:B------:R0:W-:Y:S02]  /*1a590*/  STL.64 [R1+0x78], R18 ;  /* 0x0000781201007387 */ /* 0x0001e40000100a00 */
[----:B0-----:R-:W2:Y:S02]  /*1a5a0*/  LDL.LU.64 R18, [R1+0x1430] ;  /* 0x0014300001127983 */ /* 0x001ea40000300a00 */
[C---:B--2---:R-:W-:Y:S11]  /*1a5b0*/  HMMA.16816.F32 R24, R4.reuse, R18, R24 ;  /* 0x000000120418723c */ /* 0x044ff60000001818 */
[----:B------:R-:W-:Y:S11]  /*1a5c0*/  @!UPT UIADD3 URZ, URZ, URZ, URZ ;  /* 0x0000003f3f3ff290 */ /* 0x000ff6000fffe03f */
[----:B------:R-:W-:Y:S01]  /*1a5d0*/  @!UPT UIADD3 URZ, URZ, URZ, URZ ;  /* 0x0000003f3f3ff290 */ /* 0x000fe2000fffe03f */
[----:B------:R-:W-:Y:S01]  /*1a5e0*/  STL.64 [R1+0x140], R24 ;  /* 0x0001401801007387 */ /* 0x000fe20000100a00 */
[----:B------:R0:W-:Y:S03]  /*1a5f0*/  STL.64 [R1+0x148], R26 ;  /* 0x0001481a01007387 */ /* 0x0001e60000100a00 */
[----:B0-----:R-:W2:Y:S01]  /*1a600*/  LDL.LU.64 R26, [R1+0x1428] ;  /* 0x00142800011a7983 */ /* 0x001ea20000300a00 */
[----:B------:R-:W-:Y:S02]  /*1a610*/  IMAD.MOV.U32 R9, RZ, RZ, R18 ;  /* 0x000000ffff097224 */ /* 0x000fe400078e0012 */
[----:B------:R-:W-:Y:S02]  /*1a620*/  IMAD.MOV.U32 R8, RZ, RZ, R19 ;  /* 0x000000ffff087224 */ /* 0x000fe400078e0013 */
[----:B------:R-:W0:Y:S04]  /*1a630*/  LDSM.16.M88.4 R16, [R12+0x6000] ;  /* 0x006000000c10783b */ /* 0x000e280000000200 */
[----:B0-----:R-:W-:Y:S01]  /*1a640*/  STL.64 [R1+0x40], R16 ;  /* 0x0000401001007387 */ /* 0x001fe20000100a00 */
[----:B------:R0:W-:Y:S03]  /*1a650*/  STL.64 [R1+0x48], R18 ;  /* 0x0000481201007387 */ /* 0x0001e60000100a00 */
[----:B0-----:R-:W3:Y:S01]  /*1a660*/  LDL.LU.64 R18, [R1+0x1420] ;  /* 0x0014200001127983 */ /* 0x001ee20000300a00 */
[----:B--2---:R-:W-:Y:S03]  /*1a670*/  HMMA.16816.F32 R20, R4, R26, R20 ;  /* 0x0000001a0414723c */ /* 0x004fe60000001814 */
[----:B------:R-:W-:Y:S11]  /*1a680*/  STL.64 [R1+0x13d0], R26 ;  /* 0x0013d01a01007387 */ /* 0x000ff60000100a00 */
[----:B------:R-:W-:Y:S09]  /*1a690*/  @!UPT UIADD3 URZ, URZ, URZ, URZ ;  /* 0x0000003f3f3ff290 */ /* 0x000ff2000fffe03f */
[----:B------:R0:W-:Y:S01]  /*1a6a0*/  STL.64 [R1+0x150], R20 ;  /* 0x0001501401007387 */ /* 0x0001e20000100a00 */
[----:B------:R1:W-:Y:S03]  /*1a6b0*/  STL.64 [R1+0x158], R22 ;  /* 0x0001581601007387 */ /* 0x0003e60000100a00 */
[----:B0-----:R-:W2:Y:S01]  /*1a6c0*/  LDL.LU R20, [R1+0xa0] ;  /* 0x0000a00001147983 */ /* 0x001ea20000300800 */
[----:B------:R-:W-:Y:S02]  /*1a6d0*/  IMAD.MOV.U32 R26, RZ, RZ, R9 ;  /* 0x000000ffff1a7224 */ /* 0x000fe400078e0009 */
[----:B------:R-:W-:Y:S02]  /*1a6e0*/  IMAD.MOV.U32 R27, RZ, RZ, R8 ;  /* 0x000000ffff1b7224 */ /* 0x000fe400078e0008 */
[----:B------:R-:W-:Y:S02]  /*1a6f0*/  IMAD.MOV.U32 R21, RZ, RZ, R13 ;  /* 0x000000ffff157224 */ /* 0x000fe400078e000d */
[----:B-1----:R-:W-:Y:S01]  /*1a700*/  IMAD.MOV.U32 R22, RZ, RZ, R14 ;  /* 0x000000ffff167224 */ /* 0x002fe200078e000e */
[----:B------:R-:W4:Y:S01]  /*1a710*/  LDL.LU R13, [R1+0x1418] ;  /* 0x00141800010d7983 */ /* 0x000f220000300800 */
[----:B------:R-:W3:Y:S02]  /*1a720*/  LDL.LU R14, [R1+0x1414] ;  /* 0x00141400010e7983 */ /* 0x000ee40000300800 */
[----:B------:R-:W-:-:S02]  /*1a730*/  IMAD.MOV.U32 R23, RZ, RZ, R15 ;  /* 0x000000ffff177224 */ /* 0x000fc400078e000f */
[----:B------:R-:W3:Y:S01]  /*1a740*/  LDL.LU R15, [R1+0x1410] ;  /* 0x00141000010f7983 */ /* 0x000ee20000300800 */
[----:B------:R0:W-:Y:S02]  /*1a750*/  STL.64 [R1+0x13e8], R26 ;  /* 0x0013e81a01007387 */ /* 0x0001e40000100a00 */
[----:B------:R-:W3:Y:S02]  /*1a760*/  LDL.LU R24, [R1+0xe0] ;  /* 0x0000e00001187983 */ /* 0x000ee40000300800 */
[----:B------:R-:W3:Y:S01]  /*1a770*/  LDL.LU R25, [R1+0xe4] ;  /* 0x0000e40001197983 */ /* 0x000ee20000300800 */
[----:B0-----:R-:W3:Y:S01]  /*1a780*/  LDL.LU R26, [R1+0xe8] ;  /* 0x0000e800011a7983 */ /* 0x001ee20000300800 */
[----:B------:R-:W3:Y:S02]  /*1a790*/  LDL.LU R27, [R1+0xec] ;  /* 0x0000ec00011b7983 */ /* 0x000ee40000300800 */
[----:B------:R-:W-:Y:S01]  /*1a7a0*/  STL.64 [R1+0x13c8], R22 ;  /* 0x0013c81601007387 */ /* 0x000fe20000100a00 */
[----:B--2---:R0:W-:Y:S04]  /*1a7b0*/  STL.64 [R1+0x13c0], R20 ;  /* 0x0013c01401007387 */ /* 0x0041e80000100a00 */
[----:B0-----:R-:W2:Y:S01]  /*1a7c0*/  LDL.LU R20, [R1+0x130] ;  /* 0x0001300001147983 */ /* 0x001ea20000300800 */
[----:B------:R-:W2:Y:S02]  /*1a7d0*/  LDL.LU R21, [R1+0x134] ;  /* 0x0001340001157983 */ /* 0x000ea40000300800 */
[----:B------:R-:W2:Y:S02]  /*1a7e0*/  LDL.LU R22, [R1+0x138] ;  /* 0x0001380001167983 */ /* 0x000ea40000300800 */
[----:B------:R-:W2:Y:S02]  /*1a7f0*/  LDL.LU R23, [R1+0x13c] ;  /* 0x00013c0001177983 */ /* 0x000ea40000300800 */
[----:B--2---:R3:W-:Y:S01]  /*1a800*/  STL.64 [R1+0x13e0], R22 ;  /* 0x0013e01601007387 */ /* 0x0047e20000100a00 */
[----:B------:R0:W-:Y:S02]  /*1a810*/  STL.64 [R1+0x13d8], R20 ;  /* 0x0013d81401007387 */ /* 0x0001e40000100a00 */
[----:B---3--:R-:W-:-:S02]  /*1a820*/  IMAD.MOV.U32 R22, RZ, RZ, R14 ;  /* 0x000000ffff167224 */ /* 0x008fc400078e000e */
[----:B0-----:R-:W-:Y:S02]  /*1a830*/  IMAD.MOV.U32 R21, RZ, RZ, R15 ;  /* 0x000000ffff157224 */ /* 0x001fe400078e000f */
[----:B----4-:R-:W-:Y:S01]  /*1a840*/  IMAD.MOV.U32 R23, RZ, RZ, R13 ;  /* 0x000000ffff177224 */ /* 0x010fe200078e000d */
[----:B------:R-:W2:Y:S04]  /*1a850*/  LDL.LU R20, [R1+0x110] ;  /* 0x0001100001147983 */ /* 0x000ea80000300800 */
[----:B------:R-:W0:Y:S04]  /*1a860*/  LDSM.16.M88.4 R12, [R12+0x7000] ;  /* 0x007000000c0c783b */ /* 0x000e280000000200 */
[----:B0-----:R-:W-:Y:S01]  /*1a870*/  STL.64 [R1+0xb0], R12 ;  /* 0x0000b00c01007387 */ /* 0x001fe20000100a00 */
[----:B------:R0:W-:Y:S03]  /*1a880*/  STL.64 [R1+0xb8], R14 ;  /* 0x0000b80e01007387 */ /* 0x0001e60000100a00 */
[----:B0-----:R-:W3:Y:S01]  /*1a890*/  LDL.LU.64 R14, [R1+0x1408] ;  /* 0x00140800010e7983 */ /* 0x001ee20000300a00 */
[----:B------:R-:W3:Y:S02]  /*1a8a0*/  LDL.LU.64 R12, [R1+0x1400] ;  /* 0x00140000010c7983 */ /* 0x000ee40000300a00 */
[----:B------:R-:W-:Y:S01]  /*1a8b0*/  IMAD.MOV.U32 R8, RZ, RZ, R19 ;  /* 0x000000ffff087224 */ /* 0x000fe200078e0013 */
[----:B------:R-:W0:Y:S01]  /*1a8c0*/  S2R R9, SR_TID.X ;  /* 0x0000000000097919 */ /* 0x000e220000002100 */
[----:B---3--:R-:W-:Y:S07]  /*1a8d0*/  HMMA.16816.F32 R4, R4, R18, R12 ;  /* 0x000000120404723c */ /* 0x008fee000000180c */
[----:B------:R-:W-:Y:S11]  /*1a8e0*/  IMAD.MOV.U32 R12, RZ, RZ, R18 ;  /* 0x000000ffff0c7224 */ /* 0x000ff600078e0012 */
[----:B------:R-:W-:Y:S05]  /*1a8f0*/  @!UPT UIADD3 URZ, URZ, URZ, URZ ;  /* 0x0000003f3f3ff290 */ /* 0x000fea000fffe03f */
[----:B------:R-:W-:Y:S01]  /*1a900*/  STL.64 [R1+0x100], R4 ;  /* 0x0001000401007387 */ /* 0x000fe20000100a00 */
[----:B------:R-:W-:Y:S02]  /*1a910*/  STL.64 [R1+0x108], R6 ;  /* 0x0001080601007387 */ /* 0x000fe40000100a00 */
[----:B------:R-:W3:Y:S02]  /*1a920*/  LDL.LU.64 R18, [R1+0x13f8] ;  /* 0x0013f80001127983 */ /* 0x000ee40000300a00 */
[----:B------:R-:W3:Y:S01]  /*1a930*/  LDL.LU.64 R16, [R1+0x13f0] ;  /* 0x0013f00001107983 */ /* 0x000ee20000300a00 */
[----:B------:R-:W1:Y:S02]  /*1a940*/  S2R R14, SR_TID.X ;  /* 0x00000000000e7919 */ /* 0x000e640000002100 */
[C---:B-1----:R-:W-:Y:S01]  /*1a950*/  LOP3.LUT R15, R14.reuse, 0x7, RZ, 0xc0, !PT ;  /* 0x000000070e0f7812 */ /* 0x042fe200078ec0ff */
[----:B------:R-:W-:-:S04]  /*1a960*/  IMAD.SHL.U32 R13, R14, 0x2, RZ ;  /* 0x000000020e0d7824 */ /* 0x000fc800078e00ff */
[----:B------:R-:W-:Y:S02]  /*1a970*/  IMAD R15, R15, 0x90, RZ ;  /* 0x000000900f0f7824 */ /* 0x000fe400078e02ff */
[----:B0-----:R-:W-:-:S03]  /*1a980*/  IMAD.SHL.U32 R14, R9, 0x40, RZ ;  /* 0x00000040090e7824 */ /* 0x001fc600078e00ff */
[----:B------:R-:W-:-:S04]  /*1a990*/  LOP3.LUT R13, R15, 0x10, R13, 0x78, !PT ;  /* 0x000000100f0d7812 */ /* 0x000fc800078e780d */
[----:B------:R-:W-:-:S04]  /*1a9a0*/  LOP3.LUT R13, R13, 0x400, R14, 0xf8, !PT ;  /* 0x000004000d0d7812 */ /* 0x000fc800078ef80e */
[----:B------:R-:W-:Y:S01]  /*1a9b0*/  LOP3.LUT R13, R13, 0x20, RZ, 0x3c, !PT ;  /* 0x000000200d0d7812 */ /* 0x000fe200078e3cff */
[----:B------:R-:W0:Y:S04]  /*1a9c0*/  S2R R15, SR_TID.X ;  /* 0x00000000000f7919 */ /* 0x000e280000002100 */
[----:B------:R-:W1:Y:S01]  /*1a9d0*/  LDSM.16.MT88.4 R4, [R13+0x1000] ;  /* 0x001000000d04783b */ /* 0x000e620000004200 */
[----:B------:R-:W-:-:S05]  /*1a9e0*/  LOP3.LUT R9, R9, 0x7, RZ, 0xc0, !PT ;  /* 0x0000000709097812 */ /* 0x000fca00078ec0ff */
[----:B------:R-:W-:Y:S02]  /*1a9f0*/  IMAD R9, R9, 0x90, RZ ;  /* 0x0000009009097824 */ /* 0x000fe400078e02ff */
[C---:B0-----:R-:W-:Y:S02]  /*1aa00*/  IMAD.SHL.U32 R14, R15.reuse, 0x2, RZ ;  /* 0x000000020f0e7824 */ /* 0x041fe400078e00ff */
[----:B------:R-:W-:-:S03]  /*1aa10*/  IMAD.SHL.U32 R15, R15, 0x40, RZ ;  /* 0x000000400f0f7824 */ /* 0x000fc600078e00ff */
[----:B------:R-:W-:-:S04]  /*1aa20*/  LOP3.LUT R9, R9, 0x10, R14, 0x78, !PT ;  /* 0x0000001009097812 */ /* 0x000fc800078e780e */
[----:B------:R-:W-:-:S04]  /*1aa30*/  LOP3.LUT R9, R9, 0x400, R15, 0xf8, !PT ;  /* 0x0000040009097812 */ /* 0x000fc800078ef80f */
[----:B------:R-:W-:Y:S01]  /*1aa40*/  LOP3.LUT R9, R9, 0x40, RZ, 0x3c, !PT ;  /* 0x0000004009097812 */ /* 0x000fe200078e3cff */
[----:B-1----:R0:W-:Y:S02]  /*1aa50*/  STL.64 [R1+0x1390], R6 ;  /* 0x0013900601007387 */ /* 0x0021e40000100a00 */
[----:B0-----:R-:W-:Y:S02]  /*1aa60*/  IMAD.MOV.U32 R6, RZ, RZ, R12 ;  /* 0x000000ffff067224 */ /* 0x001fe400078e000c */
[----:B------:R-:W0:Y:S01]  /*1aa70*/  LDSM.16.MT88.4 R12, [R9+0x1000] ;  /* 0x00100000090c783b */ /* 0x000e220000004200 */
[----:B------:R-:W-:-:S03]  /*1aa80*/  IMAD.MOV.U32 R7, RZ, RZ, R8 ;  /* 0x000000ffff077224 */ /* 0x000fc600078e0008 */
[----:B------:R-:W-:Y:S04]  /*1aa90*/  STL.64 [R1+0x1388], R4 ;  /* 0x0013880401007387 */ /* 0x000fe80000100a00 */
[----:B0-----:R-:W-:Y:S01]  /*1aaa0*/  STL.64 [R1+0x1350], R14 ;  /* 0x0013500e01007387 */ /* 0x001fe20000100a00 */
[----:B------:R0:W-:Y:S03]  /*1aab0*/  STL.64 [R1+0x1348], R12 ;  /* 0x0013480c01007387 */ /* 0x0001e60000100a00 */
[----:B0-----:R-:W4:Y:S01]  /*1aac0*/  LDL.LU R12, [R1+0x120] ;  /* 0x00012000010c7983 */ /* 0x001f220000300800 */
[----:B------:R-:W4:Y:S02]  /*1aad0*/  LDL.LU R13, [R1+0x124] ;  /* 0x00012400010d7983 */ /* 0x000f240000300800 */
[----:B------:R-:W4:Y:S02]  /*1aae0*/  LDL.LU R14, [R1+0x128] ;  /* 0x00012800010e7983 */ /* 0x000f240000300800 */
[----:B------:R-:W4:Y:S01]  /*1aaf0*/  LDL.LU R15, [R1+0x12c] ;  /* 0x00012c00010f7983 */ /* 0x000f220000300800 */
[C---:B---3--:R-:W-:Y:S01]  /*1ab00*/  HMMA.16816.F32 R8, R16.reuse, R10, R24 ;  /* 0x0000000a1008723c */ /* 0x048fe20000001818 */
[----:B------:R-:W2:Y:S11]  /*1ab10*/  LDL.LU.64 R26, [R1+0x13e8] ;  /* 0x0013e800011a7983 */ /* 0x000eb60000300a00 */
[----:B------:R-:W-:Y:S11]  /*1ab20*/  @!UPT UIADD3 URZ, URZ, URZ, URZ ;  /* 0x0000003f3f3ff290 */ /* 0x000ff6000fffe03f */
[----:B------:R-:W-:Y:S01]  /*1ab30*/  STL.64 [R1+0xf0], R8 ;  /* 0x0000f00801007387 */ /* 0x000fe20000100a00 */
[----:B------:R-:W-:Y:S02]  /*1ab40*/  STL.64 [R1+0xf8], R10 ;  /* 0x0000f80a01007387 */ /* 0x000fe40000100a00 */
[----:B------:R-:W0:Y:S02]  /*1ab50*/  LDSM.16.MT88.4 R8, [R29+0x1000] ;  /* 0x001000001d08783b */ /* 0x000e240000004200 */
[----:B0-----:R-:W-:Y:S02]  /*1ab60*/  STL.64 [R1+0x1300], R10 ;  /* 0x0013000a01007387 */ /* 0x001fe40000100a00 */
[----:B------:R0:W-:Y:S02]  /*1ab70*/  STL.64 [R1+0x12f8], R8 ;  /* 0x0012f80801007387 */ /* 0x0001e40000100a00 */
[----:B0-----:R-:W3:Y:S01]  /*1ab80*/  LDL.LU R8, [R1+0x90] ;  /* 0x0000900001087983 */ /* 0x001ee20000300800 */
[----:B------:R-:W3:Y:S02]  /*1ab90*/  LDL.LU R9, [R1+0x94] ;  /* 0x0000940001097983 */ /* 0x000ee40000300800 */
[----:B------:R-:W3:Y:S02]  /*1aba0*/  LDL.LU R10, [R1+0x98] ;  /* 0x00009800010a7983 */ /* 0x000ee40000300800 */
[----:B------:R-:W3:Y:S01]  /*1abb0*/  LDL.LU R11, [R1+0x9c] ;  /* 0x00009c00010b7983 */ /* 0x000ee20000300800 */
[C---:B--2---:R-:W-:Y:S01]  /*1abc0*/  HMMA.16816.F32 R24, R16.reuse, R26, R20 ;  /* 0x0000001a1018723c */ /* 0x044fe20000001814 */
[----:B---3--:R-:W-:Y:S01]  /*1abd0*/  STL.64 [R1+0x13a8], R10 ;  /* 0x0013a80a01007387 */ /* 0x008fe20000100a00 */
[----:B------:R0:W-:Y:S03]  /*1abe0*/  STL.64 [R1+0x13a0], R8 ;  /* 0x0013a00801007387 */ /* 0x0001e60000100a00 */
[----:B0-----:R-:W2:Y:S01]  /*1abf0*/  LDL.LU.64 R8, [R1+0x80] ;  /* 0x0000800001087983 */ /* 0x001ea20000300a00 */
[----:B------:R-:W-:Y:S02]  /*1ac00*/  STL [R1+0x12e0], R29 ;  /* 0x0012e01d01007387 */ /* 0x000fe40000100800 */
[----:B------:R-:W3:Y:S02]  /*1ac10*/  LDL.LU.64 R22, [R1+0x13e0] ;  /* 0x0013e00001167983 */ /* 0x000ee40000300a00 */
[----:B------:R-:W3:Y:S11]  /*1ac20*/  LDL.LU.64 R20, [R1+0x13d8] ;  /* 0x0013d80001147983 */ /* 0x000ef60000300a00 */
[----:B------:R-:W-:Y:S02]  /*1ac30*/  @!UPT UIADD3 URZ, URZ, URZ, URZ ;  /* 0x0000003f3f3ff290 */ /* 0x000fe4000fffe03f */
[----:B------:R-:W-:Y:S01]  /*1ac40*/  STL.64 [R1+0xe0], R24 ;  /* 0x0000e01801007387 */ /* 0x000fe20000100a00 */
[----:B------:R0:W-:Y:S03]  /*1ac50*/  STL.64 [R1+0xe8], R26 ;  /* 0x0000e81a01007387 */ /* 0x0001e60000100a00 */
[----:B0-----:R-:W3:Y:S02]  /*1ac60*/  LDL.LU.64 R26, [R1+0x13d0] ;  /* 0x0013d000011a7983 */ /* 0x001ee40000300a00 */
[C---:B---3--:R-:W-:Y:S02]  /*1ac70*/  HMMA.16816.F32 R24, R16.reuse, R26, R20 ;  /* 0x0000001a1018723c */ /* 0x048fe40000001814 */
[----:B------:R-:W3:Y:S01]  /*1ac80*/  LDL.LU.64 R22, [R1+0x13c8] ;  /* 0x0013c80001167983 */ /* 0x000ee20000300a00 */
[----:B------:R-:W3:Y:S11]  /*1ac90*/  LDL.LU.64 R20, [R1+0x13c0] ;  /* 0x0013c00001147983 */ /* 0x000ef60000300a00 */
[----:B------:R-:W-:Y:S09]  /*1aca0*/  @!UPT UIADD3 URZ, URZ, URZ, URZ ;  /* 0x0000003f3f3ff290 */ /* 0x000ff2000fffe03f */
[----:B------:R-:W-:Y:S01]  /*1acb0*/  STL.64 [R1+0xd0], R24 ;  /* 0x0000d01801007387 */ /* 0x000fe20000100a00 */
[----:B------:R0:W-:Y:S03]  /*1acc0*/  STL.64 [R1+0xd8], R26 ;  /* 0x0000d81a01007387 */ /* 0x0001e60000100a00 */
[----:B0-----:R-:W3:Y:S01]  /*1acd0*/  LDL.LU.64 R26, [R1+0x13b8] ;  /* 0x0013b800011a7983 */ /* 0x001ee20000300a00 */
[----:B------:R-:W3:Y:S01]  /*1ace0*/  LDL.LU.64 R24, [R1+0x13b0] ;  /* 0x0013b00001187983 */ /* 0x000ee20000300a00 */
[----:B----4-:R-:W-:Y:S01]  /*1acf0*/  HMMA.16816.F32 R4, R16, R6, R12 ;  /* 0x000000061004723c */ /* 0x010fe2000000180c */
[----:B------:R-:W4:Y:S01]  /*1ad00*/  LDL.64 R16, [R1+0x70] ;  /* 0x0000700001107983 */ /* 0x000f220000100a00 */
[----:B------:R-:W4:Y:S05]  /*1ad10*/  LDL R12, [R1+0xb0] ;  /* 0x0000b000010c7983 */ /* 0x000f2a0000100800 */
[----:B--2---:R-:W-:-:S02]  /*1ad20*/  IMAD.MOV.U32 R19, RZ, RZ, R8 ;  /* 0x000000ffff137224 */ /* 0x004fc400078e0008 */
[----:B------:R-:W-:Y:S11]  /*1ad30*/  IMAD.MOV.U32 R18, RZ, RZ, R9 ;  /* 0x000000ffff127224 */ /* 0x000ff600078e0009 */
[----:B------:R-:W-:Y:S03]  /*1ad40*/  @!UPT UIADD3 URZ, URZ, URZ, URZ ;  /* 0x0000003f3f3ff290 */ /* 0x000fe6000fffe03f */
[----:B------:R-:W-:Y:S01]  /*1ad50*/  STL.64 [R1+0xc0], R4 ;  /* 0x0000c00401007387 */ /* 0x000fe20000100a00 */
[----:B------:R0:W-:Y:S02]  /*1ad60*/  STL.64 [R1+0xc8], R6 ;  /* 0x0000c80601007387 */ /* 0x0001e40000100a00 */
[----:B------:R-:W2:Y:S02]  /*1ad70*/  LDL R13, [R1+0xb4] ;  /* 0x0000b400010d7983 */ /* 0x000ea40000100800 */
[----:B------:R-:W4:Y:S02]  /*1ad80*/  LDL.LU.64 R10, [R1+0x13a8] ;  /* 0x0013a800010a7983 */ /* 0x000f240000300a00 */
[----:B0-----:R-:W-:Y:S01]  /*1ad90*/  IMAD.MOV.U32 R7, RZ, RZ, R0 ;  /* 0x000000ffff077224 */ /* 0x001fe200078e0000 */
[----:B---3--:R-:W-:Y:S01]  /*1ada0*/  HMMA.16816.F32 R20, R24, R8, R20 ;  /* 0x000000081814723c */ /* 0x008fe20000001814 */
[----:B------:R-:W4:Y:S11]  /*1adb0*/  LDL.LU.64 R8, [R1+0x13a0] ;  /* 0x0013a00001087983 */ /* 0x000f360000300a00 */
[----:B------:R-:W-:Y:S11]  /*1adc0*/  @!UPT UIADD3 URZ, URZ, URZ, URZ ;  /* 0x0000003f3f3ff290 */ /* 0x000ff6000fffe03f */
[----:B------:R-:W-:Y:S01]  /*1add0*/  @!UPT UIADD3 URZ, URZ, URZ, URZ ;  /* 0x0000003f3f3ff290 */ /* 0x000fe2000fffe03f */
[----:B------:R-:W-:Y:S02]  /*1ade0*/  IMAD.MOV.U32 R0, RZ, RZ, R23 ;  /* 0x000000ffff007224 */ /* 0x000fe400078e0017 */
[----:B------:R-:W3:Y:S01]  /*1adf0*/  LDL.LU R23, [R1+0x1398] ;  /* 0x0013980001177983 */ /* 0x000ee20000300800 */
[----:B------:R-:W-:Y:S02]  /*1ae00*/  IMAD.MOV.U32 R4, RZ, RZ, R28 ;  /* 0x000000ffff047224 */ /* 0x000fe400078e001c */
[----:B------:R-:W-:Y:S02]  /*1ae10*/  IMAD.MOV.U32 R5, RZ, RZ, R3 ;  /* 0x000000ffff057224 */ /* 0x000fe400078e0003 */
[----:B------:R-:W-:Y:S02]  /*1ae20*/  IMAD.MOV.U32 R6, RZ, RZ, R2 ;  /* 0x000000ffff067224 */ /* 0x000fe400078e0002 */
[----:B------:R-:W-:Y:S02]  /*1ae30*/  IMAD.MOV.U32 R28, RZ, RZ, R20 ;  /* 0x000000ffff1c7224 */ /* 0x000fe400078e0014 */
[----:B------:R-:W-:-:S02]  /*1ae40*/  IMAD.MOV.U32 R3, RZ, RZ, R21 ;  /* 0x000000ffff037224 */ /* 0x000fc400078e0015 */
[----:B------:R-:W-:Y:S01]  /*1ae50*/  IMAD.MOV.U32 R2, RZ, RZ, R22 ;  /* 0x000000ffff027224 */ /* 0x000fe200078e0016 */
[----:B------:R-:W0:Y:S04]  /*1ae60*/  S2R R15, SR_TID.X ;  /* 0x00000000000f7919 */ /* 0x000e280000002100 */
[----:B------:R-:W1:Y:S04]  /*1ae70*/  S2R R14, SR_TID.X ;  /* 0x00000000000e7919 */ /* 0x000e680000002100 */
[----:B------:R-:W-:Y:S01]  /*1ae80*/  STL [R1+0x12f0], R0 ;  /* 0x0012f00001007387 */ /* 0x000fe20000100800 */
[----:B------:R-:W-:Y:S02]  /*1ae90*/  STL [R1+0x12ec], R2 ;  /* 0x0012ec0201007387 */ /* 0x000fe40000100800 */
[----:B------:R-:W-:Y:S02]  /*1aea0*/  STL [R1+0x12e8], R3 ;  /* 0x0012e80301007387 */ /* 0x000fe40000100800 */
[----:B------:R-:W-:Y:S01]  /*1aeb0*/  STL [R1+0x12e4], R28 ;  /* 0x0012e41c01007387 */ /* 0x000fe20000100800 */
[----:B0-----:R-:W-:Y:S01]  /*1aec0*/  LOP3.LUT R15, R15, 0x7, RZ, 0xc0, !PT ;  /* 0x000000070f0f7812 */ /* 0x001fe200078ec0ff */
[----:B-1----:R-:W-:-:S04]  /*1aed0*/  IMAD.SHL.U32 R29, R14, 0x2, RZ ;  /* 0x000000020e1d7824 */ /* 0x002fc800078e00ff */
[----:B------:R-:W-:-:S05]  /*1aee0*/  IMAD R15, R15, 0x90, RZ ;  /* 0x000000900f0f7824 */ /* 0x000fca00078e02ff */
[----:B------:R-:W-:Y:S01]  /*1aef0*/  LOP3.LUT R15, R15, 0x10, R29, 0x78, !PT ;  /* 0x000000100f0f7812 */ /* 0x000fe200078e781d */
[----:B----4-:R-:W-:Y:S01]  /*1af00*/  HMMA.16816.F32 R8, R24, R16, R8 ;  /* 0x000000101808723c */ /* 0x010fe20000001808 */
[----:B---3--:R-:W0:Y:S11]  /*1af10*/  LDSM.16.MT88.4 R20, [R23+0x1800] ;  /* 0x001800001714783b */ /* 0x008e360000004200 */
[----:B------:R-:W-:Y:S11]  /*1af20*/  @!UPT UIADD3 URZ, URZ, URZ, URZ ;  /* 0x0000003f3f3ff290 */ /* 0x000ff6000fffe03f */
[----:B------:R-:W-:Y:S01]  /*1af30*/  @!UPT UIADD3 URZ, URZ, URZ, URZ ;  /* 0x0000003f3f3ff290 */ /* 0x000fe2000fffe03f */
[----:B------:R-:W-:Y:S01]  /*1af40*/  IMAD.MOV.U32 R29, RZ, RZ, R11 ;  /* 0x000000ffff1d7224 */ /* 0x000fe200078e000b */
[----:B0-----:R-:W-:Y:S01]  /*1af50*/  STL.64 [R1+0x12b0], R22 ;  /* 0x0012b01601007387 */ /* 0x001fe20000100a00 */
[----:B------:R-:W-:Y:S02]  /*1af60*/  STL.64 [R1+0x12a8], R20 ;  /* 0x0012a81401007387 */ /* 0x000fe40000100a00 */
[----:B------:R0:W-:Y:S02]  /*1af70*/  STL.64 [R1+0x90], R8 ;  /* 0x0000900801007387 */ /* 0x0001e40000100a00 */
[----:B------:R1:W-:Y:S01]  /*1af80*/  STL [R1+0x98], R10 ;  /* 0x0000980a01007387 */ /* 0x0003e20000100800 */
[----:B0-----:R-:W3:Y:S01]  /*1af90*/  LDL.LU R8, [R1+0x100] ;  /* 0x0001000001087983 */ /* 0x001ee20000300800 */
[----:B------:R-:W3:Y:S02]  /*1afa0*/  LDL.LU R9, [R1+0x104] ;  /* 0x0001040001097983 */ /* 0x000ee40000300800 */
[----:B-1----:R-:W4:Y:S02]  /*1afb0*/  LDL.LU R10, [R1+0x108] ;  /* 0x00010800010a7983 */ /* 0x002f240000300800 */
[----:B------:R-:W4:Y:S02]  /*1afc0*/  LDL.LU R11, [R1+0x10c] ;  /* 0x00010c00010b7983 */ /* 0x000f240000300800 */
[----:B------:R-:W-:-:S05]  /*1afd0*/  IMAD.SHL.U32 R14, R14, 0x40, RZ ;  /* 0x000000400e0e7824 */ /* 0x000fca00078e00ff */
[----:B------:R-:W-:-:S04]  /*1afe0*/  LOP3.LUT R15, R15, 0x400, R14, 0xf8, !PT ;  /* 0x000004000f0f7812 */ /* 0x000fc800078ef80e */
[----:B------:R-:W-:Y:S01]  /*1aff0*/  LOP3.LUT R15, R15, 0x20, RZ, 0x3c, !PT ;  /* 0x000000200f0f7812 */ /* 0x000fe200078e3cff */
[----:B------:R-:W-:Y:S02]  /*1b000*/  IMAD.MOV.U32 R20, RZ, RZ, R19 ;  /* 0x000000ffff147224 */ /* 0x000fe400078e0013 */
[----:B------:R-:W-:Y:S02]  /*1b010*/  IMAD.MOV.U32 R21, RZ, RZ, R18 ;  /* 0x000000ffff157224 */ /* 0x000fe400078e0012 */
[----:B------:R-:W-:Y:S02]  /*1b020*/  IMAD.MOV.U32 R23, RZ, RZ, R16 ;  /* 0x000000ffff177224 */ /* 0x000fe400078e0010 */
[----:B------:R-:W-:Y:S02]  /*1b030*/  IMAD.MOV.U32 R22, RZ, RZ, R17 ;  /* 0x000000ffff167224 */ /* 0x000fe400078e0011 */
[----:B------:R-:W0:Y:S04]  /*1b040*/  LDSM.16.MT88.4 R16, [R15+0x1800] ;  /* 0x001800000f10783b */ /* 0x000e280000004200 */
[----:B----4-:R-:W-:Y:S01]  /*1b050*/  STL.64 [R1+0x1310], R10 ;  /* 0x0013100a01007387 */ /* 0x010fe20000100a00 */
[----:B---3--:R1:W-:Y:S03]  /*1b060*/  STL.64 [R1+0x1308], R8 ;  /* 0x0013080801007387 */ /* 0x0083e60000100a00 */
[----:B-1----:R-:W3:Y:S01]  /*1b070*/  LDL.LU.64 R8, [R1+0x40] ;  /* 0x0000400001087983 */ /* 0x002ee20000300a00 */
[----:B0-----:R-:W-:Y:S02]  /*1b080*/  STL.64 [R1+0x1268], R18 ;  /* 0x0012681201007387 */ /* 0x001fe40000100a00 */
[----:B------:R0:W-:Y:S02]  /*1b090*/  STL.64 [R1+0x1260], R16 ;  /* 0x0012601001007387 */ /* 0x0001e40000100a00 */
[----:B0-----:R-:W2:Y:S01]  /*1b0a0*/  LDL.LU R16, [R1+0x180] ;  /* 0x0001800001107983 */ /* 0x001ea20000300800 */
[----:B------:R-:W2:Y:S02]  /*1b0b0*/  LDL.LU R17, [R1+0x184] ;  /* 0x0001840001117983 */ /* 0x000ea40000300800 */
[----:B------:R-:W2:Y:S02]  /*1b0c0*/  LDL.LU R18, [R1+0x188] ;  /* 0x0001880001127983 */ /* 0x000ea40000300800 */
[----:B------:R-:W2:Y:S01]  /*1b0d0*/  LDL.LU R19, [R1+0x18c] ;  /* 0x00018c0001137983 */ /* 0x000ea20000300800 */
[C---:B---3--:R-:W-:Y:S08]  /*1b0e0*/  HMMA.16816.F32 R4, R24.reuse, R8, R4 ;  /* 0x000000081804723c */ /* 0x048ff00000001804 */
[----:B--2---:R-:W-:Y:S11]  /*1b0f0*/  HMMA.16816.F32 R16, R24, R12, R16 ;  /* 0x0000000c1810723c */ /* 0x004ff60000001810 */
[----:B------:R-:W-:Y:S05]  /*1b100*/  @!UPT UIADD3 URZ, URZ, URZ, URZ ;  /* 0x0000003f3f3ff290 */ /* 0x000fea000fffe03f */
[----:B------:R-:W-:Y:S02]  /*1b110*/  IMAD.MOV.U32 R3, RZ, RZ, R6 ;  /* 0x000000ffff037224 */ /* 0x000fe400078e0006 */
[----:B------:R-:W-:Y:S02]  /*1b120*/  IMAD.MOV.U32 R28, RZ, RZ, R7 ;  /* 0x000000ffff1c7224 */ /* 0x000fe400078e0007 */
[----:B------:R-:W-:Y:S02]  /*1b130*/  IMAD.MOV.U32 R0, RZ, RZ, R4 ;  /* 0x000000ffff007224 */ /* 0x000fe400078e0004 */
[----:B------:R-:W-:Y:S01]  /*1b140*/  IMAD.MOV.U32 R2, RZ, RZ, R5 ;  /* 0x000000ffff027224 */ /* 0x000fe200078e0005 */
[----:B------:R-:W2:Y:S01]  /*1b150*/  LDL.LU.64 R6, [R1+0x1390] ;  /* 0x0013900001067983 */ /* 0x000ea20000300a00 */
[----:B------:R-:W2:Y:S02]  /*1b160*/  LDL.LU.64 R4, [R1+0x1388] ;  /* 0x0013880001047983 */ /* 0x000ea40000300a00 */
[----:B------:R-:W-:Y:S02]  /*1b170*/  STL.64 [R1+0x1368], R8 ;  /* 0x0013680801007387 */ /* 0x000fe40000100a00 */
[----:B------:R-:W3:Y:S01]  /*1b180*/  LDL.LU R12, [R1+0x170] ;  /* 0x00017000010c7983 */ /* 0x000ee20000300800 */
[----:B------:R-:W3:Y:S01]  /*1b190*/  LDL.LU R13, [R1+0x174] ;  /* 0x00017400010d7983 */ /* 0x000ee20000300800 */
[----:B------:R-:W4:Y:S02]  /*1b1a0*/  LDL.LU R14, [R1+0x178] ;  /* 0x00017800010e7983 */ /* 0x000f240000300800 */
[----:B------:R-:W4:Y:S02]  /*1b1b0*/  LDL.LU R15, [R1+0x17c] ;  /* 0x00017c00010f7983 */ /* 0x000f240000300800 */
[----:B----4-:R-:W-:Y:S01]  /*1b1c0*/  STL.64 [R1+0x1360], R14 ;  /* 0x0013600e01007387 */ /* 0x010fe20000100a00 */
[----:B---3--:R0:W-:Y:S03]  /*1b1d0*/  STL.64 [R1+0x1358], R12 ;  /* 0x0013580c01007387 */ /* 0x0081e60000100a00 */
[----:B0-----:R-:W3:Y:S01]  /*1b1e0*/  LDL.LU R12, [R1+0x190] ;  /* 0x00019000010c7983 */ /* 0x001ee20000300800 */
[----:B------:R-:W3:Y:S02]  /*1b1f0*/  LDL.LU R13, [R1+0x194] ;  /* 0x00019400010d7983 */ /* 0x000ee40000300800 */
[----:B------:R-:W4:Y:S02]  /*1b200*/  LDL.LU R14, [R1+0x198] ;  /* 0x00019800010e7983 */ /* 0x000f240000300800 */
[----:B------:R-:W4:Y:S02]  /*1b210*/  LDL.LU R15, [R1+0x19c] ;  /* 0x00019c00010f7983 */ /* 0x000f240000300800 */
[----:B------:R-:W-:-:S02]  /*1b220*/  IMAD.MOV.U32 R8, RZ, RZ, R23 ;  /* 0x000000ffff087224 */ /* 0x000fc400078e0017 */
[----:B------:R-:W-:Y:S01]  /*1b230*/  IMAD.MOV.U32 R9, RZ, RZ, R22 ;  /* 0x000000ffff097224 */ /* 0x000fe200078e0016 */
[----:B----4-:R-:W-:Y:S01]  /*1b240*/  STL.64 [R1+0x1378], R14 ;  /* 0x0013780e01007387 */ /* 0x010fe20000100a00 */
[----:B---3--:R0:W-:Y:S03]  /*1b250*/  STL.64 [R1+0x1370], R12 ;  /* 0x0013700c01007387 */ /* 0x0081e60000100a00 */
[----:B------:R1:W-:Y:S01]  /*1b260*/  STL.64 [R1+0x1380], R8 ;  /* 0x0013800801007387 */ /* 0x0003e20000100a00 */
[----:B0-----:R-:W3:Y:S01]  /*1b270*/  LDL.LU R12, [R1+0x1a0] ;  /* 0x0001a000010c7983 */ /* 0x001ee20000300800 */
[----:B------:R-:W3:Y:S02]  /*1b280*/  LDL.LU R13, [R1+0x1a4] ;  /* 0x0001a400010d7983 */ /* 0x000ee40000300800 */
[----:B------:R-:W3:Y:S02]  /*1b290*/  LDL.LU R14, [R1+0x1a8] ;  /* 0x0001a800010e7983 */ /* 0x000ee40000300800 */
[----:B------:R-:W3:Y:S01]  /*1b2a0*/  LDL.LU R15, [R1+0x1ac] ;  /* 0x0001ac00010f7983 */ /* 0x000ee20000300800 */
[----:B-1----:R-:W2:Y:S01]  /*1b2b0*/  LDL.LU R8, [R1+0x1b0] ;  /* 0x0001b00001087983 */ /* 0x002ea20000300800 */
[----:B------:R-:W2:Y:S02]  /*1b2c0*/  LDL.LU R9, [R1+0x1b4] ;  /* 0x0001b40001097983 */ /* 0x000ea40000300800 */
[----:B------:R-:W2:Y:S02]  /*1b2d0*/  LDL.LU R10, [R1+0x1b8] ;  /* 0x0001b800010a7983 */ /* 0x000ea40000300800 */
[----:B------:R-:W2:Y:S01]  /*1b2e0*/  LDL.LU R11, [R1+0x1bc] ;  /* 0x0001bc00010b7983 */ /* 0x000ea20000300800 */
[----:B------:R-:W-:Y:S01]  /*1b2f0*/  STL.64 [R1+0x1278], R18 ;  /* 0x0012781201007387 */ /* 0x000fe20000100a00 */
[----:B------:R0:W-:Y:S03]  /*1b300*/  STL.64 [R1+0x1270], R16 ;  /* 0x0012701001007387 */ /* 0x0001e60000100a00 */
[----:B0-----:R-:W4:Y:S01]  /*1b310*/  LDL.LU R16, [R1+0xf0] ;  /* 0x0000f00001107983 */ /* 0x001f220000300800 */
[----:B------:R-:W4:Y:S02]  /*1b320*/  LDL.LU R17, [R1+0xf4] ;  /* 0x0000f40001117983 */ /* 0x000f240000300800 */
[----:B------:R-:W2:Y:S02]  /*1b330*/  LDL.LU R18, [R1+0xf8] ;  /* 0x0000f80001127983 */ /* 0x000ea40000300800 */
[----:B------:R-:W2:Y:S02]  /*1b340*/  LDL.LU R19, [R1+0xfc] ;  /* 0x0000fc0001137983 */ /* 0x000ea40000300800 */
[----:B--2---:R-:W-:Y:S01]  /*1b350*/  STL.64 [R1+0x1320], R18 ;  /* 0x0013201201007387 */ /* 0x004fe20000100a00 */
[----:B----4-:R0:W-:Y:S03]  /*1b360*/  STL.64 [R1+0x1318], R16 ;  /* 0x0013181001007387 */ /* 0x0101e60000100a00 */
[----:B0-----:R-:W2:Y:S01]  /*1b370*/  LDL.LU R16, [R1+0x150] ;  /* 0x0001500001107983 */ /* 0x001ea20000300800 */
[----:B------:R-:W2:Y:S02]  /*1b380*/  LDL.LU R17, [R1+0x154] ;  /* 0x0001540001117983 */ /* 0x000ea40000300800 */
[----:B------:R-:W4:Y:S02]  /*1b390*/  LDL.LU R18, [R1+0x158] ;  /* 0x0001580001127983 */ /* 0x000f240000300800 */
[----:B------:R-:W4:Y:S01]  /*1b3a0*/  LDL.LU R19, [R1+0x15c] ;  /* 0x00015c0001137983 */ /* 0x000f220000300800 */
[----:B------:R-:W0:Y:S04]  /*1b3b0*/  S2R R23, SR_TID.X ;  /* 0x0000000000177919 */ /* 0x000e280000002100 */
[----:B------:R-:W1:Y:S01]  /*1b3c0*/  S2R R22, SR_TID.X ;  /* 0x0000000000167919 */ /* 0x000e620000002100 */
[----:B0-----:R-:W-:Y:S01]  /*1b3d0*/  LOP3.LUT R23, R23, 0x7, RZ, 0xc0, !PT ;  /* 0x0000000717177812 */ /* 0x001fe200078ec0ff */
[----:B-1----:R-:W-:-:S04]  /*1b3e0*/  IMAD.SHL.U32 R27, R22, 0x2, RZ ;  /* 0x00000002161b7824 */ /* 0x002fc800078e00ff */
[----:B------:R-:W-:Y:S02]  /*1b3f0*/  IMAD R23, R23, 0x90, RZ ;  /* 0x0000009017177824 */ /* 0x000fe400078e02ff */
[----:B------:R-:W-:-:S03]  /*1b400*/  IMAD.SHL.U32 R22, R22, 0x40, RZ ;  /* 0x0000004016167824 */ /* 0x000fc600078e00ff */
[----:B------:R-:W-:Y:S01]  /*1b410*/  LOP3.LUT R23, R23, 0x10, R27, 0x78, !PT ;  /* 0x0000001017177812 */ /* 0x000fe200078e781b */
[----:B----4-:R-:W-:Y:S01]  /*1b420*/  STL.64 [R1+0x1330], R18 ;  /* 0x0013301201007387 */ /* 0x010fe20000100a00 */
[----:B--2---:R0:W-:Y:S03]  /*1b430*/  STL.64 [R1+0x1328], R16 ;  /* 0x0013281001007387 */ /* 0x0041e60000100a00 */
[----:B0-----:R-:W2:Y:S01]  /*1b440*/  LDL.LU R16, [R1+0x140] ;  /* 0x0001400001107983 */ /* 0x001ea20000300800 */
[----:B------:R-:W2:Y:S02]  /*1b450*/  LDL.LU R17, [R1+0x144] ;  /* 0x0001440001117983 */ /* 0x000ea40000300800 */
[----:B------:R-:W4:Y:S02]  /*1b460*/  LDL.LU R18, [R1+0x148] ;  /* 0x0001480001127983 */ /* 0x000f240000300800 */
[----:B------:R-:W4:Y:S01]  /*1b470*/  LDL.LU R19, [R1+0x14c] ;  /* 0x00014c0001137983 */ /* 0x000f220000300800 */
[----:B------:R-:W-:-:S04]  /*1b480*/  LOP3.LUT R23, R23, 0x400, R22, 0xf8, !PT ;  /* 0x0000040017177812 */ /* 0x000fc800078ef816 */
[----:B------:R-:W-:-:S05]  /*1b490*/  LOP3.LUT R23, R23, 0x40, RZ, 0x3c, !PT ;  /* 0x0000004017177812 */ /* 0x000fca00078e3cff */
[----:B------:R-:W0:Y:S01]  /*1b4a0*/  LDSM.16.MT88.4 R24, [R23+0x1800] ;  /* 0x001800001718783b */ /* 0x000e220000004200 */
[C---:B------:R-:W-:Y:S03]  /*1b4b0*/  HMMA.16816.F32 R8, R4.reuse, R20, R8 ;  /* 0x000000140408723c */ /* 0x040fe60000001808 */
[----:B----4-:R-:W-:Y:S01]  /*1b4c0*/  STL.64 [R1+0x1340], R18 ;  /* 0x0013401201007387 */ /* 0x010fe20000100a00 */
[----:B--2---:R1:W-:Y:S03]  /*1b4d0*/  STL.64 [R1+0x1338], R16 ;  /* 0x0013381001007387 */ /* 0x0043e60000100a00 */
[----:B-1----:R-:W2:Y:S01]  /*1b4e0*/  LDL.LU R16, [R1+0x160] ;  /* 0x0001600001107983 */ /* 0x002ea20000300800 */
[----:B------:R-:W2:Y:S02]  /*1b4f0*/  LDL.LU R17, [R1+0x164] ;  /* 0x0001640001117983 */ /* 0x000ea40000300800 */
[----:B------:R-:W2:Y:S02]  /*1b500*/  LDL.LU R18, [R1+0x168] ;  /* 0x0001680001127983 */ /* 0x000ea40000300800 */
[----:B------:R-:W2:Y:S01]  /*1b510*/  LDL.LU R19, [R1+0x16c] ;  /* 0x00016c0001137983 */ /* 0x000ea20000300800 */
[----:B0-----:R-:W-:Y:S01]  /*1b520*/  STL.64 [R1+0x1228], R26 ;  /* 0x0012281a01007387 */ /* 0x001fe20000100a00 */
[----:B------:R0:W-:Y:S03]  /*1b530*/  STL.64 [R1+0x1220], R24 ;  /* 0x0012201801007387 */ /* 0x0001e60000100a00 */
[----:B0-----:R-:W4:Y:S01]  /*1b540*/  LDL.LU.64 R24, [R1+0xb0] ;  /* 0x0000b00001187983 */ /* 0x001f220000300a00 */
[----:B------:R-:W2:Y:S03]  /*1b550*/  LDL.LU.64 R26, [R1+0xb8] ;  /* 0x0000b800011a7983 */ /* 0x000ea60000300a00 */
[----:B--2---:R-:W-:Y:S01]  /*1b560*/  STL [R1+0x12a4], R26 ;  /* 0x0012a41a01007387 */ /* 0x004fe20000100800 */
[----:B------:R-:W-:Y:S02]  /*1b570*/  STL [R1+0x12a0], R27 ;  /* 0x0012a01b01007387 */ /* 0x000fe40000100800 */
[----:B------:R0:W-:Y:S02]  /*1b580*/  STL.64 [R1+0x30], R8 ;  /* 0x0000300801007387 */ /* 0x0001e40000100a00 */
[----:B------:R3:W-:Y:S01]  /*1b590*/  STL.64 [R1+0x38], R10 ;  /* 0x0000380a01007387 */ /* 0x0007e20000100a00 */
[----:B0-----:R-:W3:Y:S02]  /*1b5a0*/  LDL.LU.64 R8, [R1+0x1380] ;  /* 0x0013800001087983 */ /* 0x001ee40000300a00 */
[C---:B---3--:R-:W-:Y:S02]  /*1b5b0*/  HMMA.16816.F32 R8, R4.reuse, R8, R12 ;  /* 0x000000080408723c */ /* 0x048fe4000000180c */
[----:B------:R-:W2:Y:S01]  /*1b5c0*/  LDL.LU.64 R14, [R1+0x1378] ;  /* 0x00137800010e7983 */ /* 0x000ea20000300a00 */
[----:B------:R-:W2:Y:S11]  /*1b5d0*/  LDL.LU.64 R12, [R1+0x1370] ;  /* 0x00137000010c7983 */ /* 0x000eb60000300a00 */
[----:B------:R-:W-:Y:S09]  /*1b5e0*/  @!UPT UIADD3 URZ, URZ, URZ, URZ ;  /* 0x0000003f3f3ff290 */ /* 0x000ff2000fffe03f */
[----:B------:R0:W-:Y:S01]  /*1b5f0*/  STL.64 [R1+0x20], R8 ;  /* 0x0000200801007387 */ /* 0x0001e20000100a00 */
[----:B------:R-:W-:Y:S03]  /*1b600*/  STL.64 [R1+0x28], R10 ;  /* 0x0000280a01007387 */ /* 0x000fe60000100a00 */
[----:B0-----:R-:W2:Y:S02]  /*1b610*/  LDL.LU.64 R8, [R1+0x1368] ;  /* 0x0013680001087983 */ /* 0x001ea40000300a00 */
[C---:B--2---:R-:W-:Y:S11]  /*1b620*/  HMMA.16816.F32 R12, R4.reuse, R8, R12 ;  /* 0x00000008040c723c */ /* 0x044ff6000000180c */
[----:B------:R-:W-:Y:S11]  /*1b630*/  @!UPT UIADD3 URZ, URZ, URZ, URZ ;  /* 0x0000003f3f3ff290 */ /* 0x000ff6000fffe03f */
[----:B------:R-:W-:Y:S01]  /*1b640*/  @!UPT UIADD3 URZ, URZ, URZ, URZ ;  /* 0x0000003f3f3ff290 */ /* 0x000fe2000fffe03f */
[----:B------:R-:W-:Y:S01]  /*1b650*/  STL.64 [R1], R12 ;  /* 0x0000000c01007387 */ /* 0x000fe20000100a00 */
[----:B------:R0:W-:Y:S03]  /*1b660*/  STL.64 [R1+0x8], R14 ;  /* 0x0000080e01007387 */ /* 0x0001e60000100a00 */
[----:B0-----:R-:W4:Y:S01]  /*1b670*/  LDL.LU.64 R14, [R1+0x1360] ;  /* 0x00136000010e7983 */ /* 0x001f220000300a00 */
[----:B------:R-:W4:Y:S02]  /*1b680*/  LDL.LU.64 R12, [R1+0x1358] ;  /* 0x00135800010c7983 */ /* 0x000f240000300a00 */
[----:B----4-:R-:W-:Y:S01]  /*1b690*/  HMMA.16816.F32 R4, R4, R24, R12 ;  /* 0x000000180404723c */ /* 0x010fe2000000180c */
[----:B------:R-:W2:Y:S01]  /*1b6a0*/  LDL.LU.64 R14, [R1+0x1350] ;  /* 0x00135000010e7983 */ /* 0x000ea20000300a00 */
[----:B------:R-:W2:Y:S11]  /*1b6b0*/  LDL.LU.64 R12, [R1+0x1348] ;  /* 0x00134800010c7983 */ /* 0x000eb60000300a00 */
[----:B------:R-:W-:Y:S10]  /*1b6c0*/  @!UPT UIADD3 URZ, URZ, URZ, URZ ;  /* 0x0000003f3f3ff290 */ /* 0x000ff4000fffe03f */
[----:B------:R-:W-:Y:S01]  /*1b6d0*/  STL.64 [R1+0x1248], R6 ;  /* 0x0012480601007387 */ /* 0x000fe20000100a00 */
[----:B------:R0:W-:Y:S03]  /*1b6e0*/  STL.64 [R1+0x1240], R4 ;  /* 0x0012400401007387 */ /* 0x0001e60000100a00 */
[----:B0-----:R-:W3:Y:S01]  /*1b6f0*/  LDL.LU.64 R4, [R1+0x70] ;  /* 0x0000700001047983 */ /* 0x001ee20000300a00 */
[----:B------:R-:W4:Y:S01]  /*1b700*/  LDL.LU.64 R6, [R1+0x78] ;  /* 0x0000780001067983 */ /* 0x000f220000300a00 */
[C---:B--2---:R-:W-:Y:S11]  /*1b710*/  HMMA.16816.F32 R16, R12.reuse, R20, R16 ;  /* 0x000000140c10723c */ /* 0x044ff60000001810 */
[----:B------:R-:W-:Y:S11]  /*1b720*/  @!UPT UIADD3 URZ, URZ, URZ, URZ ;  /* 0x0000003f3f3ff290 */ /* 0x000ff6000fffe03f */
[----:B------:R-:W-:Y:S01]  /*1b730*/  @!UPT UIADD3 URZ, URZ, URZ, URZ ;  /* 0x0000003f3f3ff290 */ /* 0x000fe2000fffe03f */
[----:B------:R0:W-:Y:S01]  /*1b740*/  STL.64 [R1+0x110], R16 ;  /* 0x0001101001007387 */ /* 0x0001e20000100a00 */
[----:B------:R-:W-:Y:S02]  /*1b750*/  IMAD.MOV.U32 R26, RZ, RZ, R18 ;  /* 0x000000ffff1a7224 */ /* 0x000fe400078e0012 */
[----:B------:R-:W-:Y:S02]  /*1b760*/  IMAD.MOV.U32 R27, RZ, RZ, R19 ;  /* 0x000000ffff1b7224 */ /* 0x000fe400078e0013 */
[----:B------:R-:W3:Y:S04]  /*1b770*/  LDL.LU.64 R18, [R1+0x1340] ;  /* 0x0013400001127983 */ /* 0x000ee80000300a00 */
[----:B0-----:R-:W3:Y:S02]  /*1b780*/  LDL.LU.64 R16, [R1+0x1338] ;  /* 0x0013380001107983 */ /* 0x001ee40000300a00 */
[C---:B---3--:R-:W-:Y:S11]  /*1b790*/  HMMA.16816.F32 R16, R12.reuse, R4, R16 ;  /* 0x000000040c10723c */ /* 0x048ff60000001810 */
[----:B------:R-:W-:Y:S11]  /*1b7a0*/  @!UPT UIADD3 URZ, URZ, URZ, URZ ;  /* 0x0000003f3f3ff290 */ /* 0x000ff6000fffe03f */
[----:B------:R-:W-:Y:S01]  /*1b7b0*/  @!UPT UIADD3 URZ, URZ, URZ, URZ ;  /* 0x0000003f3f3ff290 */ /* 0x000fe2000fffe03f */
[----:B------:R-:W-:Y:S01]  /*1b7c0*/  STL.64 [R1+0x140], R16 ;  /* 0x0001401001007387 */ /* 0x000fe20000100a00 */
[----:B------:R0:W-:Y:S03]  /*1b7d0*/  STL.64 [R1+0x148], R18 ;  /* 0x0001481201007387 */ /* 0x0001e60000100a00 */
[----:B0-----:R-:W2:Y:S01]  /*1b7e0*/  LDL.LU.64 R18, [R1+0x1330] ;  /* 0x0013300001127983 */ /* 0x001ea20000300a00 */
[----:B------:R-:W2:Y:S02]  /*1b7f0*/  LDL.LU.64 R16, [R1+0x1328] ;  /* 0x0013280001107983 */ /* 0x000ea40000300a00 */
[----:B------:R-:W-:Y:S02]  /*1b800*/  IMAD.MOV.U32 R23, RZ, RZ, R8 ;  /* 0x000000ffff177224 */ /* 0x000fe400078e0008 */
[----:B------:R-:W-:Y:S01]  /*1b810*/  IMAD.MOV.U32 R22, RZ, RZ, R9 ;  /* 0x000000ffff167224 */ /* 0x000fe200078e0009 */
[C---:B--2---:R-:W-:Y:S11]  /*1b820*/  HMMA.16816.F32 R16, R12.reuse, R8, R16 ;  /* 0x000000080c10723c */ /* 0x044ff60000001810 */
[----:B------:R-:W-:Y:S11]  /*1b830*/  @!UPT UIADD3 URZ, URZ, URZ, URZ ;  /* 0x0000003f3f3ff290 */ /* 0x000ff6000fffe03f */
[----:B------:R-:W-:Y:S01]  /*1b840*/  @!UPT UIADD3 URZ, URZ, URZ, URZ ;  /* 0x0000003f3f3ff290 */ /* 0x000fe2000fffe03f */
[----:B------:R-:W-:Y:S01]  /*1b850*/  STL.64 [R1+0x150], R16 ;  /* 0x0001501001007387 */ /* 0x000fe20000100a00 */
[----:B------:R0:W-:Y:S03]  /*1b860*/  STL.64 [R1+0x158], R18 ;  /* 0x0001581201007387 */ /* 0x0001e60000100a00 */
[----:B0-----:R-:W2:Y:S01]  /*1b870*/  LDL.LU.64 R18, [R1+0x1320] ;  /* 0x0013200001127983 */ /* 0x001ea20000300a00 */
[----:B------:R-:W2:Y:S02]  /*1b880*/  LDL.LU.64 R16, [R1+0x1318] ;  /* 0x0013180001107983 */ /* 0x000ea40000300a00 */
[----:B------:R-:W3:Y:S02]  /*1b890*/  LDL.LU.64 R10, [R1+0x1310] ;  /* 0x00131000010a7983 */ /* 0x000ee40000300a00 */
[----:B------:R-:W3:Y:S02]  /*1b8a0*/  LDL.LU.64 R8, [R1+0x1308] ;  /* 0x0013080001087983 */ /* 0x000ee40000300a00 */
[----:B---3--:R-:W-:Y:S01]  /*1b8b0*/  HMMA.16816.F32 R12, R12, R24, R8 ;  /* 0x000000180c0c723c */ /* 0x008fe20000001808 */
[----:B------:R-:W2:Y:S01]  /*1b8c0*/  LDL.LU.64 R10, [R1+0x1300] ;  /* 0x00130000010a7983 */ /* 0x000ea20000300a00 */
[----:B------:R-:W2:Y:S02]  /*1b8d0*/  LDL.LU.64 R8, [R1+0x12f8] ;  /* 0x0012f80001087983 */ /* 0x000ea40000300a00 */
[----:B------:R-:W-:Y:S02]  /*1b8e0*/  STL.64 [R1+0x12c0], R26 ;  /* 0x0012c01a01007387 */ /* 0x000fe40000100a00 */
[----:B------:R0:W-:Y:S02]  /*1b8f0*/  STL.64 [R1+0x12b8], R24 ;  /* 0x0012b81801007387 */ /* 0x0001e40000100a00 */
[----:B0-----:R-:W-:-:S02]  /*1b900*/  IMAD.MOV.U32 R24, RZ, RZ, R23 ;  /* 0x000000ffff187224 */ /* 0x001fc400078e0017 */
[----:B------:R-:W-:Y:S11]  /*1b910*/  IMAD.MOV.U32 R25, RZ, RZ, R22 ;  /* 0x000000ffff197224 */ /* 0x000ff600078e0016 */
[----:B------:R-:W-:Y:S02]  /*1b920*/  @!UPT UIADD3 URZ, URZ, URZ, URZ ;  /* 0x0000003f3f3ff290 */ /* 0x000fe4000fffe03f */
[----:B------:R-:W-:Y:S01]  /*1b930*/  STL.64 [R1+0x130], R12 ;  /* 0x0001300c01007387 */ /* 0x000fe20000100a00 */
[----:B------:R-:W-:Y:S02]  /*1b940*/  STL.64 [R1+0x138], R14 ;  /* 0x0001380e01007387 */ /* 0x000fe40000100a00 */
[----:B------:R0:W-:Y:S02]  /*1b950*/  STL.64 [R1+0x12d8], R24 ;  /* 0x0012d81801007387 */ /* 0x0001e40000100a00 */
[----:B0-----:R-:W3:Y:S01]  /*1b960*/  LDL.LU R24, [R1+0xe0] ;  /* 0x0000e00001187983 */ /* 0x001ee20000300800 */
[----:B------:R-:W3:Y:S02]  /*1b970*/  LDL.LU R25, [R1+0xe4] ;  /* 0x0000e40001197983 */ /* 0x000ee40000300800 */
[----:B------:R-:W3:Y:S02]  /*1b980*/  LDL.LU R26, [R1+0xe8] ;  /* 0x0000e800011a7983 */ /* 0x000ee40000300800 */
[----:B------:R-:W3:Y:S01]  /*1b990*/  LDL.LU R27, [R1+0xec] ;  /* 0x0000ec00011b7983 */ /* 0x000ee20000300800 */
[----:B--2---:R-:W-:Y:S01]  /*1b9a0*/  HMMA.16816.F32 R16, R8, R20, R16 ;  /* 0x000000140810723c */ /* 0x004fe20000001810 */
[----:B------:R-:W2:Y:S01]  /*1b9b0*/  LDL.LU R20, [R1+0xc0] ;  /* 0x0000c00001147983 */ /* 0x000ea20000300800 */
[----:B------:R-:W2:Y:S02]  /*1b9c0*/  LDL.LU R21, [R1+0xc4] ;  /* 0x0000c40001157983 */ /* 0x000ea40000300800 */
[----:B------:R-:W2:Y:S02]  /*1b9d0*/  LDL.LU R22, [R1+0xc8] ;  /* 0x0000c80001167983 */ /* 0x000ea40000300800 */
[----:B------:R-:W2:Y:S11]  /*1b9e0*/  LDL.LU R23, [R1+0xcc] ;  /* 0x0000cc0001177983 */ /* 0x000eb60000300800 */
[----:B------:R-:W-:Y:S07]  /*1b9f0*/  @!UPT UIADD3 URZ, URZ, URZ, URZ ;  /* 0x0000003f3f3ff290 */ /* 0x000fee000fffe03f */
[----:B------:R-:W-:Y:S02]  /*1ba00*/  IMAD.MOV.U32 R15, RZ, RZ, R16 ;  /* 0x000000ffff0f7224 */ /* 0x000fe400078e0010 */
[----:B------:R-:W-:Y:S02]  /*1ba10*/  IMAD.MOV.U32 R13, RZ, RZ, R18 ;  /* 0x000000ffff0d7224 */ /* 0x000fe400078e0012 */
[----:B------:R-:W-:Y:S02]  /*1ba20*/  IMAD.MOV.U32 R12, RZ, RZ, R19 ;  /* 0x000000ffff0c7224 */ /* 0x000fe400078e0013 */
[----:B------:R-:W-:Y:S02]  /*1ba30*/  IMAD.MOV.U32 R14, RZ, RZ, R17 ;  /* 0x000000ffff0e7224 */ /* 0x000fe400078e0011 */
[----:B------:R-:W-:Y:S02]  /*1ba40*/  IMAD.MOV.U32 R16, RZ, RZ, R0 ;  /* 0x000000ffff107224 */ /* 0x000fe400078e0000 */
[----:B------:R-:W-:-:S02]  /*1ba50*/  IMAD.MOV.U32 R18, RZ, RZ, R3 ;  /* 0x000000ffff127224 */ /* 0x000fc400078e0003 */
[----:B------:R-:W-:Y:S02]  /*1ba60*/  IMAD.MOV.U32 R19, RZ, RZ, R28 ;  /* 0x000000ffff137224 */ /* 0x000fe400078e001c */
[----:B------:R-:W-:Y:S01]  /*1ba70*/  IMAD.MOV.U32 R17, RZ, RZ, R2 ;  /* 0x000000ffff117224 */ /* 0x000fe200078e0002 */
[----:B--2---:R-:W-:Y:S01]  /*1ba80*/  STL.64 [R1+0x12d0], R22 ;  /* 0x0012d01601007387 */ /* 0x004fe20000100a00 */
[----:B------:R0:W-:Y:S03]  /*1ba90*/  STL.64 [R1+0x12c8], R20 ;  /* 0x0012c81401007387 */ /* 0x0001e60000100a00 */
[----:B0-----:R-:W2:Y:S01]  /*1baa0*/  LDL.LU R20, [R1+0xd0] ;  /* 0x0000d00001147983 */ /* 0x001ea20000300800 */
[----:B------:R-:W2:Y:S02]  /*1bab0*/  LDL.LU R21, [R1+0xd4] ;  /* 0x0000d40001157983 */ /* 0x000ea40000300800 */
[----:B------:R-:W2:Y:S02]  /*1bac0*/  LDL.LU R22, [R1+0xd8] ;  /* 0x0000d80001167983 */ /* 0x000ea40000300800 */
[----:B------:R-:W2:Y:S01]  /*1bad0*/  LDL.LU R23, [R1+0xdc] ;  /* 0x0000dc0001177983 */ /* 0x000ea20000300800 */
[----:B------:R-:W2:Y:S01]  /*1bae0*/  LDL.LU R0, [R1+0x12f0] ;  /* 0x0012f00001007983 */ /* 0x000ea20000300800 */
[----:B------:R-:W2:Y:S02]  /*1baf0*/  LDL.LU R2, [R1+0x12ec] ;  /* 0x0012ec0001027983 */ /* 0x000ea40000300800 */
[----:B------:R-:W2:Y:S02]  /*1bb00*/  LDL.LU R3, [R1+0x12e8] ;  /* 0x0012e80001037983 */ /* 0x000ea40000300800 */
[----:B------:R-:W2:Y:S01]  /*1bb10*/  LDL.LU R28, [R1+0x12e4] ;  /* 0x0012e400011c7983 */ /* 0x000ea20000300800 */
[----:B------:R-:W-:Y:S01]  /*1bb20*/  STL.64 [R1+0x1288], R18 ;  /* 0x0012881201007387 */ /* 0x000fe20000100a00 */
[----:B------:R0:W-:Y:S03]  /*1bb30*/  STL.64 [R1+0x1280], R16 ;  /* 0x0012801001007387 */ /* 0x0001e60000100a00 */
[----:B0-----:R-:W2:Y:S01]  /*1bb40*/  LDL.LU R16, [R1+0x90] ;  /* 0x0000900001107983 */ /* 0x001ea20000300800 */
[----:B------:R-:W2:Y:S02]  /*1bb50*/  LDL.LU R17, [R1+0x94] ;  /* 0x0000940001117983 */ /* 0x000ea40000300800 */
[----:B------:R-:W2:Y:S01]  /*1bb60*/  LDL.LU R18, [R1+0x98] ;  /* 0x0000980001127983 */ /* 0x000ea20000300800 */
[----:B---3--:R-:W-:Y:S01]  /*1bb70*/  HMMA.16816.F32 R24, R8, R4, R24 ;  /* 0x000000040818723c */ /* 0x008fe20000001818 */
[----:B------:R-:W-:-:S02]  /*1bb80*/  IMAD.MOV.U32 R19, RZ, RZ, R29 ;  /* 0x000000ffff137224 */ /* 0x000fc400078e001d */
[----:B------:R-:W3:Y:S04]  /*1bb90*/  LDL.LU R29, [R1+0x12e0] ;  /* 0x0012e000011d7983 */ /* 0x000ee80000300800 */
[----:B--2---:R-:W-:Y:S01]  /*1bba0*/  STL.64 [R1+0x1298], R18 ;  /* 0x0012981201007387 */ /* 0x004fe20000100a00 */
[----:B------:R-:W-:Y:S02]  /*1bbb0*/  STL.64 [R1+0x1290], R16 ;  /* 0x0012901001007387 */ /* 0x000fe40000100a00 */
[----:B------:R0:W-:Y:S02]  /*1bbc0*/  STL.64 [R1+0x1208], R14 ;  /* 0x0012080e01007387 */ /* 0x0001e40000100a00 */
[----:B------:R-:W-:Y:S01]  /*1bbd0*/  STL.64 [R1+0x1200], R12 ;  /* 0x0012000c01007387 */ /* 0x000fe20000100a00 */
[----:B0-----:R-:W2:Y:S10]  /*1bbe0*/  LDL.LU.64 R14, [R1+0x88] ;  /* 0x00008800010e7983 */ /* 0x001eb40000300a00 */
[----:B------:R0:W-:Y:S02]  /*1bbf0*/  STL.64 [R1+0x100], R24 ;  /* 0x0001001801007387 */ /* 0x0001e40000100a00 */
[----:B------:R1:W-:Y:S01]  /*1bc00*/  STL.64 [R1+0x108], R26 ;  /* 0x0001081a01007387 */ /* 0x0003e20000100a00 */
[----:B0-----:R-:W1:Y:S01]  /*1bc10*/  LDL.LU.64 R24, [R1+0x12d8] ;  /* 0x0012d80001187983 */ /* 0x001e620000300a00 */
[----:B------:R-:W-:-:S02]  /*1bc20*/  IMAD.MOV.U32 R16, RZ, RZ, R28 ;  /* 0x000000ffff107224 */ /* 0x000fc400078e001c */
[----:B------:R-:W-:Y:S02]  /*1bc30*/  IMAD.MOV.U32 R17, RZ, RZ, R3 ;  /* 0x000000ffff117224 */ /* 0x000fe400078e0003 */
[----:B------:R-:W-:Y:S02]  /*1bc40*/  IMAD.MOV.U32 R18, RZ, RZ, R2 ;  /* 0x000000ffff127224 */ /* 0x000fe400078e0002 */
[----:B------:R-:W-:Y:S01]  /*1bc50*/  IMAD.MOV.U32 R19, RZ, RZ, R0 ;  /* 0x000000ffff137224 */ /* 0x000fe200078e0000 */
[C---:B-1----:R-:W-:Y:S01]  /*1bc60*/  HMMA.16816.F32 R24, R8.reuse, R24, R20 ;  /* 0x000000180818723c */ /* 0x042fe20000001814 */
[----:B------:R-:W2:Y:S01]  /*1bc70*/  LDL.LU.64 R22, [R1+0x12d0] ;  /* 0x0012d00001167983 */ /* 0x000ea20000300a00 */
[----:B------:R-:W2:Y:S11]  /*1bc80*/  LDL.LU.64 R20, [R1+0x12c8] ;  /* 0x0012c80001147983 */ /* 0x000eb60000300a00 */
[----:B------:R-:W-:Y:S11]  /*1bc90*/  @!UPT UIADD3 URZ, URZ, URZ, URZ ;  /* 0x0000003f3f3ff290 */ /* 0x000ff6000fffe03f */
[----:B------:R-:W-:Y:S02]  /*1bca0*/  IMAD.MOV.U32 R28, RZ, RZ, R24 ;  /* 0x000000ffff1c7224 */ /* 0x000fe400078e0018 */
[----:B------:R-:W-:Y:S02]  /*1bcb0*/  IMAD.MOV.U32 R3, RZ, RZ, R25 ;  /* 0x000000ffff037224 */ /* 0x000fe400078e0019 */
[----:B------:R-:W-:Y:S02]  /*1bcc0*/  IMAD.MOV.U32 R2, RZ, RZ, R26 ;  /* 0x000000ffff027224 */ /* 0x000fe400078e001a */
[----:B------:R-:W-:Y:S02]  /*1bcd0*/  IMAD.MOV.U32 R0, RZ, RZ, R27 ;  /* 0x000000ffff007224 */ /* 0x000fe400078e001b */
[----:B---3--:R-:W0:Y:S04]  /*1bce0*/  LDSM.16.MT88.4 R24, [R29+0x1800] ;  /* 0x001800001d18783b */ /* 0x008e280000004200 */
[----:B------:R-:W-:Y:S01]  /*1bcf0*/  STL [R1+0x1214], R0 ;  /* 0x0012140001007387 */ /* 0x000fe20000100800 */
[----:B------:R-:W-:Y:S02]  /*1bd00*/  STL [R1+0x1210], R2 ;  /* 0x0012100201007387 */ /* 0x000fe40000100800 */
[----:B------:R-:W-:Y:S02]  /*1bd10*/  STL [R1+0x11fc], R3 ;  /* 0x0011fc0301007387 */ /* 0x000fe40000100800 */
[----:B------:R-:W-:Y:S01]  /*1bd20*/  STL [R1+0x11f8], R28 ;  /* 0x0011f81c01007387 */ /* 0x000fe20000100800 */
[----:B0-----:R-:W-:Y:S01]  /*1bd30*/  STL.64 [R1+0x10], R24 ;  /* 0x0000101801007387 */ /* 0x001fe20000100a00 */
[----:B------:R0:W-:Y:S03]  /*1bd40*/  STL.64 [R1+0x18], R26 ;  /* 0x0000181a01007387 */ /* 0x0001e60000100a00 */
[----:B0-----:R-:W3:Y:S01]  /*1bd50*/  LDL.LU.64 R26, [R1+0x12c0] ;  /* 0x0012c000011a7983 */ /* 0x001ee20000300a00 */
[----:B------:R-:W2:Y:S02]  /*1bd60*/  LDL.LU.64 R24, [R1+0x12b8] ;  /* 0x0012b80001187983 */ /* 0x000ea40000300a00 */
[----:B------:R-:W-:Y:S01]  /*1bd70*/  STL [R1+0x1218], R29 ;  /* 0x0012181d01007387 */ /* 0x000fe20000100800 */
[----:B--2---:R-:W-:Y:S01]  /*1bd80*/  HMMA.16816.F32 R8, R8, R24, R20 ;  /* 0x000000180808723c */ /* 0x004fe20000001814 */
[----:B------:R-:W2:Y:S01]  /*1bd90*/  LDL.LU.64 R22, [R1+0x12b0] ;  /* 0x0012b00001167983 */ /* 0x000ea20000300a00 */
[----:B------:R-:W2:Y:S11]  /*1bda0*/  LDL.LU.64 R20, [R1+0x12a8] ;  /* 0x0012a80001147983 */ /* 0x000eb60000300a00 */
[----:B------:R-:W-:Y:S10]  /*1bdb0*/  @!UPT UIADD3 URZ, URZ, URZ, URZ ;  /* 0x0000003f3f3ff290 */ /* 0x000ff4000fffe03f */
[----:B------:R0:W-:Y:S01]  /*1bdc0*/  STL.64 [R1+0xc0], R8 ;  /* 0x0000c00801007387 */ /* 0x0001e20000100a00 */
[----:B------:R3:W-:Y:S03]  /*1bdd0*/  STL.64 [R1+0xc8], R10 ;  /* 0x0000c80a01007387 */ /* 0x0007e60000100a00 */
[----:B0-----:R-:W4:Y:S01]  /*1bde0*/  LDL.LU R8, [R1+0x110] ;  /* 0x0001100001087983 */ /* 0x001f220000300800 */
[----:B------:R-:W4:Y:S02]  /*1bdf0*/  LDL.LU R9, [R1+0x114] ;  /* 0x0001140001097983 */ /* 0x000f240000300800 */
[----:B---3--:R-:W-:Y:S02]  /*1be00*/  IMAD.MOV.U32 R10, RZ, RZ, R26 ;  /* 0x000000ffff0a7224 */ /* 0x008fe400078e001a */
[----:B------:R-:W-:Y:S01]  /*1be10*/  IMAD.MOV.U32 R11, RZ, RZ, R27 ;  /* 0x000000ffff0b7224 */ /* 0x000fe200078e001b */
[----:B------:R-:W3:Y:S01]  /*1be20*/  LDL.LU R26, [R1+0x12a4] ;  /* 0x0012a400011a7983 */ /* 0x000ee20000300800 */
[----:B------:R-:W3:Y:S03]  /*1be30*/  LDL.LU R27, [R1+0x12a0] ;  /* 0x0012a000011b7983 */ /* 0x000ee60000300800 */
[----:B------:R0:W-:Y:S01]  /*1be40*/  STL.64 [R1+0x1238], R10 ;  /* 0x0012380a01007387 */ /* 0x0001e20000100a00 */
[C---:B--2---:R-:W-:Y:S03]  /*1be50*/  HMMA.16816.F32 R16, R20.reuse, R14, R16 ;  /* 0x0000000e1410723c */ /* 0x044fe60000001810 */
[----:B----4-:R-:W-:Y:S01]  /*1be60*/  STL.64 [R1+0x1230], R8 ;  /* 0x0012300801007387 */ /* 0x010fe20000100a00 */
[----:B0-----:R-:W2:Y:S11]  /*1be70*/  LDL.LU.64 R10, [R1+0x48] ;  /* 0x00004800010a7983 */ /* 0x001eb60000300a00 */
[----:B------:R-:W-:Y:S08]  /*1be80*/  @!UPT UIADD3 URZ, URZ, URZ, URZ ;  /* 0x0000003f3f3ff290 */ /* 0x000ff0000fffe03f */
[----:B------:R-:W-:Y:S02]  /*1be90*/  STL.64 [R1+0x1a0], R16 ;  /* 0x0001a01001007387 */ /* 0x000fe40000100a00 */
[----:B------:R0:W-:Y:S02]  /*1bea0*/  STL.64 [R1+0x1a8], R18 ;  /* 0x0001a81201007387 */ /* 0x0001e40000100a00 */
[----:B0-----:R-:W4:Y:S01]  /*1beb0*/  LDL.LU.64 R18, [R1+0x1298] ;  /* 0x0012980001127983 */ /* 0x001f220000300a00 */
[----:B------:R-:W4:Y:S02]  /*1bec0*/  LDL.LU.64 R16, [R1+0x1290] ;  /* 0x0012900001107983 */ /* 0x000f240000300a00 */
[C---:B----4-:R-:W-:Y:S11]  /*1bed0*/  HMMA.16816.F32 R16, R20.reuse, R6, R16 ;  /* 0x000000061410723c */ /* 0x050ff60000001810 */
[----:B------:R-:W-:Y:S11]  /*1bee0*/  @!UPT UIADD3 URZ, URZ, URZ, URZ ;  /* 0x0000003f3f3ff290 */ /* 0x000ff6000fffe03f */
[----:B------:R-:W-:Y:S01]  /*1bef0*/  @!UPT UIADD3 URZ, URZ, URZ, URZ ;  /* 0x0000003f3f3ff290 */ /* 0x000fe2000fffe03f */
[----:B------:R-:W-:Y:S01]  /*1bf00*/  STL.64 [R1+0x190], R16 ;  /* 0x0001901001007387 */ /* 0x000fe20000100a00 */
[----:B------:R0:W-:Y:S03]  /*1bf10*/  STL.64 [R1+0x198], R18 ;  /* 0x0001981201007387 */ /* 0x0001e60000100a00 */
[----:B0-----:R-:W2:Y:S01]  /*1bf20*/  LDL.LU.64 R18, [R1+0x1288] ;  /* 0x0012880001127983 */ /* 0x001ea20000300a00 */
[----:B------:R-:W2:Y:S02]  /*1bf30*/  LDL.LU.64 R16, [R1+0x1280] ;  /* 0x0012800001107983 */ /* 0x000ea40000300a00 */
[----:B------:R0:W-:Y:S02]  /*1bf40*/  STL.64 [R1+0x1258], R6 ;  /* 0x0012580601007387 */ /* 0x0001e40000100a00 */
[----:B------:R-:W4:Y:S01]  /*1bf50*/  LDL.LU R4, [R1+0x30] ;  /* 0x0000300001047983 */ /* 0x000f220000300800 */
[----:B------:R-:W4:Y:S04]  /*1bf60*/  LDL.LU R5, [R1+0x34] ;  /* 0x0000340001057983 */ /* 0x000f280000300800 */
[----:B0-----:R-:W4:Y:S01]  /*1bf70*/  LDL.LU R6, [R1+0x38] ;  /* 0x0000380001067983 */ /* 0x001f220000300800 */
[----:B------:R-:W4:Y:S01]  /*1bf80*/  LDL.LU R7, [R1+0x3c] ;  /* 0x00003c0001077983 */ /* 0x000f220000300800 */
[C---:B--2---:R-:W-:Y:S11]  /*1bf90*/  HMMA.16816.F32 R16, R20.reuse, R10, R16 ;  /* 0x0000000a1410723c */ /* 0x044ff60000001810 */
[----:B------:R-:W-:Y:S11]  /*1bfa0*/  @!UPT UIADD3 URZ, URZ, URZ, URZ ;  /* 0x0000003f3f3ff290 */ /* 0x000ff6000fffe03f */
[----:B------:R-:W-:Y:S01]  /*1bfb0*/  @!UPT UIADD3 URZ, URZ, URZ, URZ ;  /* 0x0000003f3f3ff290 */ /* 0x000fe2000fffe03f */
[----:B------:R-:W-:Y:S01]  /*1bfc0*/  STL.64 [R1+0x180], R16 ;  /* 0x0001801001007387 */ /* 0x000fe20000100a00 */
[----:B------:R0:W-:Y:S03]  /*1bfd0*/  STL.64 [R1+0x188], R18 ;  /* 0x0001881201007387 */ /* 0x0001e60000100a00 */
[----:B0-----:R-:W3:Y:S01]  /*1bfe0*/  LDL.LU.64 R18, [R1+0x1278] ;  /* 0x0012780001127983 */ /* 0x001ee20000300a00 */
[----:B------:R-:W3:Y:S02]  /*1bff0*/  LDL.LU.64 R16, [R1+0x1270] ;  /* 0x0012700001107983 */ /* 0x000ee40000300a00 */
[----:B------:R0:W-:Y:S02]  /*1c000*/  STL.64 [R1+0x1250], R10 ;  /* 0x0012500a01007387 */ /* 0x0001e40000100a00 */
[----:B------:R-:W2:Y:S01]  /*1c010*/  LDL.LU R8, [R1+0x20] ;  /* 0x0000200001087983 */ /* 0x000ea20000300800 */
[----:B------:R-:W2:Y:S04]  /*1c020*/  LDL.LU R9, [R1+0x24] ;  /* 0x0000240001097983 */ /* 0x000ea80000300800 */
[----:B0-----:R-:W2:Y:S01]  /*1c030*/  LDL.LU R10, [R1+0x28] ;  /* 0x00002800010a7983 */ /* 0x001ea20000300800 */
[----:B------:R-:W2:Y:S01]  /*1c040*/  LDL.LU R11, [R1+0x2c] ;  /* 0x00002c00010b7983 */ /* 0x000ea20000300800 */
[----:B---3--:R-:W-:Y:S02]  /*1c050*/  HMMA.16816.F32 R20, R20, R26, R16 ;  /* 0x0000001a1414723c */ /* 0x008fe40000001810 */
[----:B------:R-:W4:Y:S01]  /*1c060*/  LDL.LU.64 R18, [R1+0x1268] ;  /* 0x0012680001127983 */ /* 0x000f220000300a00 */
[----:B------:R-:W4:Y:S11]  /*1c070*/  LDL.LU.64 R16, [R1+0x1260] ;  /* 0x0012600001107983 */ /* 0x000f360000300a00 */
[----:B------:R-:W-:Y:S09]  /*1c080*/  @!UPT UIADD3 URZ, URZ, URZ, URZ ;  /* 0x0000003f3f3ff290 */ /* 0x000ff2000fffe03f */
[----:B------:R0:W-:Y:S01]  /*1c090*/  STL.64 [R1+0x170], R20 ;  /* 0x0001701401007387 */ /* 0x0001e20000100a00 */
[----:B------:R1:W-:Y:S03]  /*1c0a0*/  STL.64 [R1+0x178], R22 ;  /* 0x0001781601007387 */ /* 0x0003e60000100a00 */
[----:B0-----:R-:W3:Y:S01]  /*1c0b0*/  LDL.LU R20, [R1] ;  /* 0x0000000001147983 */ /* 0x001ee20000300800 */
[----:B------:R-:W3:Y:S02]  /*1c0c0*/  LDL.LU R21, [R1+0x4] ;  /* 0x0000040001157983 */ /* 0x000ee40000300800 */
[----:B-1----:R-:W3:Y:S02]  /*1c0d0*/  LDL.LU R22, [R1+0x8] ;  /* 0x0000080001167983 */ /* 0x002ee40000300800 */
[----:B------:R-:W3:Y:S01]  /*1c0e0*/  LDL.LU R23, [R1+0xc] ;  /* 0x00000c0001177983 */ /* 0x000ee20000300800 */
[C---:B----4-:R-:W-:Y:S11]  /*1c0f0*/  HMMA.16816.F32 R4, R16.reuse, R14, R4 ;  /* 0x0000000e1004723c */ /* 0x050ff60000001804 */
[----:B------:R-:W-:Y:S11]  /*1c100*/  @!UPT UIADD3 URZ, URZ, URZ, URZ ;  /* 0x0000003f3f3ff290 */ /* 0x000ff6000fffe03f */
[----:B------:R-:W-:Y:S01]  /*1c110*/  @!UPT UIADD3 URZ, URZ, URZ, URZ ;  /* 0x0000003f3f3ff290 */ /* 0x000fe2000fffe03f */
        /* <DEDUP_REMOVED lines=9> */
[----:B0-----:R-:W3:Y:S01]  /*1c1b0*/  LDL.LU.64 R10, [R1+0x1250] ;  /* 0x00125000010a7983 */ /* 0x001ee20000300a00 */
[----:B------:R-:W2:Y:S02]  /*1c1c0*/  LDL.LU.64 R6, [R1+0x1248] ;  /* 0x0012480001067983 */ /* 0x000ea40000300a00 */
[----:B------:R-:W2:Y:S01]  /*1c1d0*/  LDL.LU.64 R4, [R1+0x1240] ;  /* 0x0012400001047983 */ /* 0x000ea20000300a00 */
[----:B------:R-:W0:Y:S04]  /*1c1e0*/  S2R R12, SR_TID.X ;  /* 0x00000000000c7919 */ /* 0x000e280000002100 */
[----:B------:R-:W1:Y:S01]  /*1c1f0*/  S2R R13, SR_TID.X ;  /* 0x00000000000d7919 */ /* 0x000e620000002100 */
[----:B0-----:R-:W-:Y:S01]  /*1c200*/  LOP3.LUT R12, R12, 0x7, RZ, 0xc0, !PT ;  /* 0x000000070c0c7812 */ /* 0x001fe200078ec0ff */
[----:B-1----:R-:W-:Y:S01]  /*1c210*/  IMAD.SHL.U32 R29, R13, 0x40, RZ ;  /* 0x000000400d1d7824 */ /* 0x002fe200078e00ff */
[C---:B---3--:R-:W-:Y:S08]  /*1c220*/  HMMA.16816.F32 R20, R16.reuse, R10, R20 ;  /* 0x0000000a1014723c */ /* 0x048ff00000001814 */
[----:B--2---:R-:W-:Y:S01]  /*1c230*/  HMMA.16816.F32 R16, R16, R26, R4 ;  /* 0x0000001a1010723c */ /* 0x004fe20000001804 */
[----:B------:R-:W-:-:S02]  /*1c240*/  IMAD.MOV.U32 R3, RZ, RZ, R10 ;  /* 0x000000ffff037224 */ /* 0x000fc400078e000a */
[----:B------:R-:W-:-:S04]  /*1c250*/  IMAD.MOV.U32 R28, RZ, RZ, R11 ;  /* 0x000000ffff1c7224 */ /* 0x000fc800078e000b */
[----:B------:R-:W-:-:S08]  /*1c260*/  IMAD.MOV.U32 R4, RZ, RZ, R26 ;  /* 0x000000ffff047224 */ /* 0x000fd000078e001a */
[----:B------:R-:W-:Y:S01]  /*1c270*/  STL.64 [R1+0x20], R20 ;  /* 0x0000201401007387 */ /* 0x000fe20000100a00 */
[----:B------:R-:W-:Y:S02]  /*1c280*/  STL.64 [R1+0x28], R22 ;  /* 0x0000281601007387 */ /* 0x000fe40000100a00 */
[----:B------:R-:W2:Y:S02]  /*1c290*/  LDL.LU.64 R10, [R1+0x1238] ;  /* 0x00123800010a7983 */ /* 0x000ea40000300a00 */
[----:B------:R-:W2:Y:S01]  /*1c2a0*/  LDL.LU.64 R8, [R1+0x1230] ;  /* 0x0012300001087983 */ /* 0x000ea20000300a00 */
[----:B------:R0:W-:Y:S02]  /*1c2b0*/  STL [R1+0x121c], R3 ;  /* 0x00121c0301007387 */ /* 0x0001e40000100800 */
[----:B------:R-:W-:Y:S02]  /*1c2c0*/  STL.64 [R1+0xe0], R16 ;  /* 0x0000e01001007387 */ /* 0x000fe40000100a00 */
[----:B------:R-:W-:Y:S02]  /*1c2d0*/  STL.64 [R1+0xe8], R18 ;  /* 0x0000e81201007387 */ /* 0x000fe40000100a00 */
[----:B0-----:R-:W-:-:S02]  /*1c2e0*/  IMAD.MOV.U32 R3, RZ, RZ, R27 ;  /* 0x000000ffff037224 */ /* 0x001fc400078e001b */
[----:B------:R-:W2:Y:S01]  /*1c2f0*/  LDL.LU.64 R26, [R1+0x1228] ;  /* 0x00122800011a7983 */ /* 0x000ea20000300a00 */
[----:B------:R-:W2:Y:S02]  /*1c300*/  LDL.LU.64 R24, [R1+0x1220] ;  /* 0x0012200001187983 */ /* 0x000ea40000300a00 */
[----:B------:R-:W-:Y:S02]  /*1c310*/  IMAD R23, R12, 0x90, RZ ;  /* 0x000000900c177824 */ /* 0x000fe400078e02ff */
[----:B------:R-:W-:-:S05]  /*1c320*/  IMAD.SHL.U32 R22, R13, 0x2, RZ ;  /* 0x000000020d167824 */ /* 0x000fca00078e00ff */
[----:B------:R-:W-:-:S04]  /*1c330*/  LOP3.LUT R23, R23, 0x10, R22, 0x78, !PT ;  /* 0x0000001017177812 */ /* 0x000fc800078e7816 */
[----:B------:R-:W-:Y:S01]  /*1c340*/  LOP3.LUT R23, R23, 0x400, R29, 0xf8, !PT ;  /* 0x0000040017177812 */ /* 0x000fe200078ef81d */
[----:B------:R-:W0:Y:S05]  /*1c350*/  S2R R12, SR_TID.X ;  /* 0x00000000000c7919 */ /* 0x000e2a0000002100 */
[----:B------:R-:W1:Y:S01]  /*1c360*/  LDSM.16.MT88.4 R20, [R23+0x2000] ;  /* 0x002000001714783b */ /* 0x000e620000004200 */
[----:B------:R-:W-:-:S05]  /*1c370*/  LOP3.LUT R13, R13, 0x7, RZ, 0xc0, !PT ;  /* 0x000000070d0d7812 */ /* 0x000fca00078ec0ff */
[----:B------:R-:W-:Y:S02]  /*1c380*/  IMAD R13, R13, 0x110, RZ ;  /* 0x000001100d0d7824 */ /* 0x000fe400078e02ff */
[C---:B0-----:R-:W-:Y:S02]  /*1c390*/  IMAD.SHL.U32 R29, R12.reuse, 0x2, RZ ;  /* 0x000000020c1d7824 */ /* 0x041fe400078e00ff */
[----:B------:R-:W-:-:S03]  /*1c3a0*/  IMAD.SHL.U32 R12, R12, 0x40, RZ ;  /* 0x000000400c0c7824 */ /* 0x000fc600078e00ff */
[----:B------:R-:W-:-:S04]  /*1c3b0*/  LOP3.LUT R13, R13, 0x30, R29, 0x78, !PT ;  /* 0x000000300d0d7812 */ /* 0x000fc800078e781d */
[----:B------:R-:W-:-:S05]  /*1c3c0*/  LOP3.LUT R13, R13, 0x800, R12, 0xf8, !PT ;  /* 0x000008000d0d7812 */ /* 0x000fca00078ef80c */
[----:B------:R-:W-:Y:S04]  /*1c3d0*/  LDSM.16.M88.4 R16, [R13+0x5080] ;  /* 0x005080000d10783b */ /* 0x000fe80000000200 */
[----:B-1----:R0:W-:Y:S02]  /*1c3e0*/  STL.64 [R1+0x11a8], R22 ;  /* 0x0011a81601007387 */ /* 0x0021e40000100a00 */
[----:B0-----:R-:W-:Y:S02]  /*1c3f0*/  IMAD.MOV.U32 R22, RZ, RZ, R4 ;  /* 0x000000ffff167224 */ /* 0x001fe400078e0004 */
[----:B------:R-:W0:Y:S04]  /*1c400*/  LDSM.16.M88.4 R4, [R13+0x4080] ;  /* 0x004080000d04783b */ /* 0x000e280000000200 */
[----:B------:R-:W-:Y:S04]  /*1c410*/  STL.64 [R1+0x11a0], R20 ;  /* 0x0011a01401007387 */ /* 0x000fe80000100a00 */
[----:B0-----:R-:W-:Y:S01]  /*1c420*/  STL.64 [R1+0x50], R4 ;  /* 0x0000500401007387 */ /* 0x001fe20000100a00 */
[----:B------:R-:W-:Y:S02]  /*1c430*/  STL.64 [R1+0x58], R6 ;  /* 0x0000580601007387 */ /* 0x000fe40000100a00 */
[----:B------:R-:W0:Y:S04]  /*1c440*/  LDSM.16.M88.4 R4, [R13+0x6080] ;  /* 0x006080000d04783b */ /* 0x000e280000000200 */
[----:B------:R1:W-:Y:S01]  /*1c450*/  STL.64 [R1+0x60], R16 ;  /* 0x0000601001007387 */ /* 0x0003e20000100a00 */
[----:B------:R3:W-:Y:S04]  /*1c460*/  STL.64 [R1+0x68], R18 ;  /* 0x0000681201007387 */ /* 0x0007e80000100a00 */
[----:B------:R-:W4:Y:S04]  /*1c470*/  S2R R12, SR_TID.X ;  /* 0x00000000000c7919 */ /* 0x000f280000002100 */
[----:B0-----:R-:W-:Y:S01]  /*1c480*/  STL.64 [R1+0xa0], R4 ;  /* 0x0000a00401007387 */ /* 0x001fe20000100a00 */
[----:B------:R-:W-:Y:S02]  /*1c490*/  STL.64 [R1+0xa8], R6 ;  /* 0x0000a80601007387 */ /* 0x000fe40000100a00 */
[----:B------:R-:W0:Y:S01]  /*1c4a0*/  LDSM.16.M88.4 R4, [R13+0x7080] ;  /* 0x007080000d04783b */ /* 0x000e220000000200 */
[----:B----4-:R-:W-:-:S03]  /*1c4b0*/  LOP3.LUT R29, R12, 0x7, RZ, 0xc0, !PT ;  /* 0x000000070c1d7812 */ /* 0x010fc600078ec0ff */
[C---:B------:R-:W-:Y:S02]  /*1c4c0*/  IMAD.SHL.U32 R20, R12.reuse, 0x2, RZ ;  /* 0x000000020c147824 */ /* 0x040fe400078e00ff */
[----:B-1----:R-:W-:Y:S02]  /*1c4d0*/  IMAD R17, R29, 0x90, RZ ;  /* 0x000000901d117824 */ /* 0x002fe400078e02ff */
[----:B---3--:R-:W-:-:S03]  /*1c4e0*/  IMAD.SHL.U32 R18, R12, 0x40, RZ ;  /* 0x000000400c127824 */ /* 0x008fc600078e00ff */
[----:B------:R-:W-:-:S04]  /*1c4f0*/  LOP3.LUT R21, R17, 0x10, R20, 0x78, !PT ;  /* 0x0000001011157812 */ /* 0x000fc800078e7814 */
[----:B------:R-:W-:Y:S01]  /*1c500*/  LOP3.LUT R21, R21, 0x400, R18, 0xf8, !PT ;  /* 0x0000040015157812 */ /* 0x000fe200078ef812 */
[----:B0-----:R-:W-:Y:S01]  /*1c510*/  STL.64 [R1+0x90], R4 ;  /* 0x0000900401007387 */ /* 0x001fe20000100a00 */
[----:B------:R2:W-:Y:S02]  /*1c520*/  STL.64 [R1+0x98], R6 ;  /* 0x0000980601007387 */ /* 0x0005e40000100a00 */
[----:B------:R-:W-:Y:S01]  /*1c530*/  LOP3.LUT R21, R21, 0x20, RZ, 0x3c, !PT ;  /* 0x0000002015157812 */ /* 0x000fe200078e3cff */
[----:B------:R-:W-:Y:S02]  /*1c540*/  IMAD.MOV.U32 R23, RZ, RZ, R3 ;  /* 0x000000ffff177224 */ /* 0x000fe400078e0003 */
[----:B------:R-:W-:Y:S02]  /*1c550*/  IMAD.MOV.U32 R3, RZ, RZ, R14 ;  /* 0x000000ffff037224 */ /* 0x000fe400078e000e */
[----:B------:R-:W-:Y:S01]  /*1c560*/  IMAD.MOV.U32 R29, RZ, RZ, R15 ;  /* 0x000000ffff1d7224 */ /* 0x000fe200078e000f */
[----:B--2---:R-:W-:Y:S11]  /*1c570*/  HMMA.16816.F32 R4, R24, R14, R8 ;  /* 0x0000000e1804723c */ /* 0x004ff60000001808 */
[----:B------:R-:W-:Y:S11]  /*1c580*/  @!UPT UIADD3 URZ, URZ, URZ, URZ ;  /* 0x0000003f3f3ff290 */ /* 0x000ff6000fffe03f */
[----:B------:R-:W-:Y:S01]  /*1c590*/  @!UPT UIADD3 URZ, URZ, URZ, URZ ;  /* 0x0000003f3f3ff290 */ /* 0x000fe2000fffe03f */
[----:B------:R-:W-:Y:S01]  /*1c5a0*/  STL.64 [R1+0xf0], R4 ;  /* 0x0000f00401007387 */ /* 0x000fe20000100a00 */
[----:B------:R-:W-:Y:S02]  /*1c5b0*/  STL.64 [R1+0xf8], R6 ;  /* 0x0000f80601007387 */ /* 0x000fe40000100a00 */
[----:B------:R-:W0:Y:S04]  /*1c5c0*/  LDSM.16.MT88.4 R4, [R21+0x2000] ;  /* 0x002000001504783b */ /* 0x000e280000004200 */
[----:B------:R-:W2:Y:S01]  /*1c5d0*/  LDL.LU R12, [R1+0x140] ;  /* 0x00014000010c7983 */ /* 0x000ea20000300800 */
[----:B------:R-:W2:Y:S01]  /*1c5e0*/  LDL.LU R13, [R1+0x144] ;  /* 0x00014400010d7983 */ /* 0x000ea20000300800 */
[----:B------:R-:W2:Y:S02]  /*1c5f0*/  LDL.LU R14, [R1+0x148] ;  /* 0x00014800010e7983 */ /* 0x000ea40000300800 */
[----:B------:R-:W2:Y:S02]  /*1c600*/  LDL.LU R15, [R1+0x14c] ;  /* 0x00014c00010f7983 */ /* 0x000ea40000300800 */
[----:B------:R-:W-:Y:S01]  /*1c610*/  STL.64 [R1+0x11f0], R22 ;  /* 0x0011f01601007387 */ /* 0x000fe20000100a00 */
[----:B------:R-:W-:Y:S04]  /*1c620*/  STL.64 [R1+0x11e8], R20 ;  /* 0x0011e81401007387 */ /* 0x000fe80000100a00 */
[----:B0-----:R-:W-:Y:S01]  /*1c630*/  STL.64 [R1+0x1170], R6 ;  /* 0x0011700601007387 */ /* 0x001fe20000100a00 */
[----:B------:R0:W-:Y:S03]  /*1c640*/  STL.64 [R1+0x1168], R4 ;  /* 0x0011680401007387 */ /* 0x0001e60000100a00 */
[----:B0-----:R-:W3:Y:S01]  /*1c650*/  LDL.LU.64 R4, [R1+0x10] ;  /* 0x0000100001047983 */ /* 0x001ee20000300a00 */
[----:B------:R-:W4:Y:S01]  /*1c660*/  LDL.LU.64 R6, [R1+0x18] ;  /* 0x0000180001067983 */ /* 0x000f220000300a00 */
[----:B------:R-:W-:-:S04]  /*1c670*/  LOP3.LUT R19, R17, 0x10, R20, 0x78, !PT ;  /* 0x0000001011137812 */ /* 0x000fc800078e7814 */
[----:B------:R-:W-:-:S04]  /*1c680*/  LOP3.LUT R19, R19, 0x400, R18, 0xf8, !PT ;  /* 0x0000040013137812 */ /* 0x000fc800078ef812 */
[----:B------:R-:W-:-:S05]  /*1c690*/  LOP3.LUT R19, R19, 0x40, RZ, 0x3c, !PT ;  /* 0x0000004013137812 */ /* 0x000fca00078e3cff */
[----:B------:R-:W0:Y:S04]  /*1c6a0*/  LDSM.16.MT88.4 R8, [R19+0x2000] ;  /* 0x002000001308783b */ /* 0x000e280000004200 */
[----:B----4-:R-:W-:Y:S01]  /*1c6b0*/  STL.64 [R1+0x11e0], R6 ;  /* 0x0011e00601007387 */ /* 0x010fe20000100a00 */
[----:B---3--:R1:W-:Y:S03]  /*1c6c0*/  STL.64 [R1+0x11d8], R4 ;  /* 0x0011d80401007387 */ /* 0x0083e60000100a00 */
[----:B-1----:R-:W3:Y:S01]  /*1c6d0*/  LDL.LU R4, [R1+0x130] ;  /* 0x0001300001047983 */ /* 0x002ee20000300800 */
[----:B------:R-:W3:Y:S02]  /*1c6e0*/  LDL.LU R5, [R1+0x134] ;  /* 0x0001340001057983 */ /* 0x000ee40000300800 */
[----:B------:R-:W3:Y:S02]  /*1c6f0*/  LDL.LU R6, [R1+0x138] ;  /* 0x0001380001067983 */ /* 0x000ee40000300800 */
[----:B------:R-:W3:Y:S01]  /*1c700*/  LDL.LU R7, [R1+0x13c] ;  /* 0x00013c0001077983 */ /* 0x000ee20000300800 */
[----:B------:R-:W4:Y:S01]  /*1c710*/  LDL.LU R20, [R1+0x150] ;  /* 0x0001500001147983 */ /* 0x000f220000300800 */
[----:B------:R-:W4:Y:S02]  /*1c720*/  LDL.LU R21, [R1+0x154] ;  /* 0x0001540001157983 */ /* 0x000f240000300800 */
[----:B------:R-:W4:Y:S02]  /*1c730*/  LDL.LU R22, [R1+0x158] ;  /* 0x0001580001167983 */ /* 0x000f240000300800 */
[----:B------:R-:W4:Y:S01]  /*1c740*/  LDL.LU R23, [R1+0x15c] ;  /* 0x00015c0001177983 */ /* 0x000f220000300800 */
[----:B------:R-:W-:Y:S01]  /*1c750*/  STL [R1+0x11b0], R19 ;  /* 0x0011b01301007387 */ /* 0x000fe20000100800 */
[----:B------:R-:W-:Y:S02]  /*1c760*/  STL [R1+0x11b8], R18 ;  /* 0x0011b81201007387 */ /* 0x000fe40000100800 */
[----:B------:R1:W-:Y:S02]  /*1c770*/  STL [R1+0x11b4], R17 ;  /* 0x0011b41101007387 */ /* 0x0003e40000100800 */
[----:B------:R-:W2:Y:S01]  /*1c780*/  LDL.LU R16, [R1+0x100] ;  /* 0x0001000001107983 */ /* 0x000ea20000300800 */
[----:B-1----:R-:W2:Y:S01]  /*1c790*/  LDL.LU R17, [R1+0x104] ;  /* 0x0001040001117983 */ /* 0x002ea20000300800 */
[----:B------:R-:W2:Y:S02]  /*1c7a0*/  LDL.LU R18, [R1+0x108] ;  /* 0x0001080001127983 */ /* 0x000ea40000300800 */
[----:B------:R-:W2:Y:S02]  /*1c7b0*/  LDL.LU R19, [R1+0x10c] ;  /* 0x00010c0001137983 */ /* 0x000ea40000300800 */
[----:B--2---:R1:W-:Y:S01]  /*1c7c0*/  STL.64 [R1+0x11c8], R18 ;  /* 0x0011c81201007387 */ /* 0x0043e20000100a00 */
[----:B------:R-:W-:Y:S02]  /*1c7d0*/  STL.64 [R1+0x11c0], R16 ;  /* 0x0011c01001007387 */ /* 0x000fe40000100a00 */
[----:B-1----:R-:W-:-:S02]  /*1c7e0*/  IMAD.MOV.U32 R18, RZ, RZ, R3 ;  /* 0x000000ffff127224 */ /* 0x002fc400078e0003 */
[----:B------:R-:W-:Y:S01]  /*1c7f0*/  IMAD.MOV.U32 R19, RZ, RZ, R29 ;  /* 0x000000ffff137224 */ /* 0x000fe200078e001d */
[----:B------:R-:W2:Y:S01]  /*1c800*/  LDL.LU R3, [R1+0x121c] ;  /* 0x00121c0001037983 */ /* 0x000ea20000300800 */
[----:B------:R-:W2:Y:S02]  /*1c810*/  LDL.LU R29, [R1+0x1218] ;  /* 0x00121800011d7983 */ /* 0x000ea40000300800 */
[----:B0-----:R0:W-:Y:S02]  /*1c820*/  STL.64 [R1+0x1130], R10 ;  /* 0x0011300a01007387 */ /* 0x0011e40000100a00 */
[----:B0-----:R-:W-:Y:S02]  /*1c830*/  IMAD.MOV.U32 R10, RZ, RZ, R0 ;  /* 0x000000ffff0a7224 */ /* 0x001fe400078e0000 */
[----:B------:R-:W-:-:S07]  /*1c840*/  IMAD.MOV.U32 R11, RZ, RZ, R2 ;  /* 0x000000ffff0b7224 */ /* 0x000fce00078e0002 */
[----:B------:R-:W-:Y:S01]  /*1c850*/  HMMA.16816.F32 R12, R24, R10, R12 ;  /* 0x0000000a180c723c */ /* 0x000fe2000000180c */
[----:B------:R-:W-:Y:S01]  /*1c860*/  STL.64 [R1+0x1128], R8 ;  /* 0x0011280801007387 */ /* 0x000fe20000100a00 */
[----:B------:R-:W2:Y:S02]  /*1c870*/  LDL.LU R0, [R1+0x1214] ;  /* 0x0012140001007983 */ /* 0x000ea40000300800 */
[----:B------:R-:W2:Y:S11]  /*1c880*/  LDL.LU R2, [R1+0x1210] ;  /* 0x0012100001027983 */ /* 0x000eb60000300800 */
[----:B------:R-:W-:Y:S08]  /*1c890*/  @!UPT UIADD3 URZ, URZ, URZ, URZ ;  /* 0x0000003f3f3ff290 */ /* 0x000ff0000fffe03f */
[----:B------:R-:W-:Y:S01]  /*1c8a0*/  STL.64 [R1+0x140], R12 ;  /* 0x0001400c01007387 */ /* 0x000fe20000100a00 */
[----:B------:R0:W-:Y:S03]  /*1c8b0*/  STL.64 [R1+0x148], R14 ;  /* 0x0001480e01007387 */ /* 0x0001e60000100a00 */
[----:B0-----:R-:W2:Y:S01]  /*1c8c0*/  LDL.LU.64 R14, [R1+0x1208] ;  /* 0x00120800010e7983 */ /* 0x001ea20000300a00 */
[----:B------:R-:W3:Y:S02]  /*1c8d0*/  LDL.LU.64 R12, [R1+0x1200] ;  /* 0x00120000010c7983 */ /* 0x000ee40000300a00 */
[----:B------:R3:W-:Y:S02]  /*1c8e0*/  STL.64 [R1+0x11d0], R10 ;  /* 0x0011d00a01007387 */ /* 0x0007e40000100a00 */
[----:B--2---:R-:W-:Y:S02]  /*1c8f0*/  IMAD.MOV.U32 R8, RZ, RZ, R15 ;  /* 0x000000ffff087224 */ /* 0x004fe400078e000f */
[----:B------:R-:W-:-:S02]  /*1c900*/  IMAD.MOV.U32 R9, RZ, RZ, R14 ;  /* 0x000000ffff097224 */ /* 0x000fc400078e000e */
[----:B---3--:R-:W-:Y:S02]  /*1c910*/  IMAD.MOV.U32 R10, RZ, RZ, R13 ;  /* 0x000000ffff0a7224 */ /* 0x008fe400078e000d */
[----:B------:R-:W-:Y:S02]  /*1c920*/  IMAD.MOV.U32 R11, RZ, RZ, R12 ;  /* 0x000000ffff0b7224 */ /* 0x000fe400078e000c */
[----:B------:R-:W0:Y:S04]  /*1c930*/  LDSM.16.MT88.4 R12, [R29+0x2000] ;  /* 0x002000001d0c783b */ /* 0x000e280000004200 */
[----:B0-----:R-:W-:Y:S01]  /*1c940*/  STL [R1+0x10c0], R12 ;  /* 0x0010c00c01007387 */ /* 0x001fe20000100800 */
[----:B------:R-:W-:Y:S02]  /*1c950*/  STL [R1+0x10bc], R13 ;  /* 0x0010bc0d01007387 */ /* 0x000fe40000100800 */
[----:B------:R0:W-:Y:S02]  /*1c960*/  STL [R1+0x10b8], R14 ;  /* 0x0010b80e01007387 */ /* 0x0001e40000100800 */
[----:B------:R1:W-:Y:S02]  /*1c970*/  STL [R1+0x10b4], R15 ;  /* 0x0010b40f01007387 */ /* 0x0003e40000100800 */
[----:B0-----:R-:W-:-:S02]  /*1c980*/  IMAD.MOV.U32 R14, RZ, RZ, R3 ;  /* 0x000000ffff0e7224 */ /* 0x001fc400078e0003 */
[----:B-1----:R-:W-:Y:S01]  /*1c990*/  IMAD.MOV.U32 R15, RZ, RZ, R28 ;  /* 0x000000ffff0f7224 */ /* 0x002fe200078e001c */
[----:B------:R-:W2:Y:S01]  /*1c9a0*/  LDL.LU R3, [R1+0x11fc] ;  /* 0x0011fc0001037983 */ /* 0x000ea20000300800 */
[----:B------:R-:W3:Y:S05]  /*1c9b0*/  LDL.LU R28, [R1+0x11f8] ;  /* 0x0011f800011c7983 */ /* 0x000eea0000300800 */
[C---:B----4-:R-:W-:Y:S01]  /*1c9c0*/  HMMA.16816.F32 R20, R24.reuse, R14, R20 ;  /* 0x0000000e1814723c */ /* 0x050fe20000001814 */
[----:B------:R-:W-:Y:S11]  /*1c9d0*/  STL [R1+0x10b0], R29 ;  /* 0x0010b01d01007387 */ /* 0x000ff60000100800 */
[----:B------:R-:W-:Y:S11]  /*1c9e0*/  @!UPT UIADD3 URZ, URZ, URZ, URZ ;  /* 0x0000003f3f3ff290 */ /* 0x000ff6000fffe03f */
[----:B------:R-:W-:Y:S01]  /*1c9f0*/  STL.64 [R1+0x150], R20 ;  /* 0x0001501401007387 */ /* 0x000fe20000100a00 */
[----:B------:R0:W-:Y:S03]  /*1ca00*/  STL.64 [R1+0x158], R22 ;  /* 0x0001581601007387 */ /* 0x0001e60000100a00 */
[----:B0-----:R-:W4:Y:S01]  /*1ca10*/  LDL.LU.64 R22, [R1+0x11f0] ;  /* 0x0011f00001167983 */ /* 0x001f220000300a00 */
[----:B------:R-:W2:Y:S01]  /*1ca20*/  LDL.LU.64 R20, [R1+0x11e8] ;  /* 0x0011e80001147983 */ /* 0x000ea20000300a00 */
[----:B----4-:R-:W-:Y:S02]  /*1ca30*/  HMMA.16816.F32 R24, R24, R22, R4 ;  /* 0x000000161818723c */ /* 0x010fe40000001804 */
[----:B------:R-:W4:Y:S01]  /*1ca40*/  LDL.LU.64 R6, [R1+0x11e0] ;  /* 0x0011e00001067983 */ /* 0x000f220000300a00 */
[----:B------:R-:W4:Y:S11]  /*1ca50*/  LDL.LU.64 R4, [R1+0x11d8] ;  /* 0x0011d80001047983 */ /* 0x000f360000300a00 */
[----:B------:R-:W-:Y:S09]  /*1ca60*/  @!UPT UIADD3 URZ, URZ, URZ, URZ ;  /* 0x0000003f3f3ff290 */ /* 0x000ff2000fffe03f */
[----:B------:R3:W-:Y:S01]  /*1ca70*/  STL.64 [R1+0x130], R24 ;  /* 0x0001301801007387 */ /* 0x0007e20000100a00 */
[----:B------:R0:W-:Y:S02]  /*1ca80*/  STL.64 [R1+0x138], R26 ;  /* 0x0001381a01007387 */ /* 0x0001e40000100a00 */
[----:B---3--:R-:W-:Y:S02]  /*1ca90*/  IMAD.MOV.U32 R24, RZ, RZ, R28 ;  /* 0x000000ffff187224 */ /* 0x008fe400078e001c */
[----:B0-----:R-:W-:Y:S02]  /*1caa0*/  IMAD.MOV.U32 R26, RZ, RZ, R2 ;  /* 0x000000ffff1a7224 */ /* 0x001fe400078e0002 */
[----:B------:R-:W-:Y:S02]  /*1cab0*/  IMAD.MOV.U32 R27, RZ, RZ, R0 ;  /* 0x000000ffff1b7224 */ /* 0x000fe400078e0000 */
[----:B--2---:R-:W-:Y:S01]  /*1cac0*/  IMAD.MOV.U32 R25, RZ, RZ, R3 ;  /* 0x000000ffff197224 */ /* 0x004fe200078e0003 */
[C---:B----4-:R-:W-:Y:S01]  /*1cad0*/  HMMA.16816.F32 R16, R4.reuse, R18, R8 ;  /* 0x000000120410723c */ /* 0x050fe20000001808 */
[----:B------:R-:W2:Y:S11]  /*1cae0*/  LDL.LU.64 R10, [R1+0x11d0] ;  /* 0x0011d000010a7983 */ /* 0x000eb60000300a00 */
[----:B------:R-:W-:Y:S11]  /*1caf0*/  @!UPT UIADD3 URZ, URZ, URZ, URZ ;  /* 0x0000003f3f3ff290 */ /* 0x000ff6000fffe03f */
[----:B------:R-:W-:Y:S01]  /*1cb00*/  @!UPT UIADD3 URZ, URZ, URZ, URZ ;  /* 0x0000003f3f3ff290 */ /* 0x000fe2000fffe03f */
[----:B------:R-:W-:Y:S02]  /*1cb10*/  IMAD.MOV.U32 R2, RZ, RZ, R18 ;  /* 0x000000ffff027224 */ /* 0x000fe400078e0012 */
[----:B------:R-:W-:Y:S02]  /*1cb20*/  IMAD.MOV.U32 R0, RZ, RZ, R19 ;  /* 0x000000ffff007224 */ /* 0x000fe400078e0013 */
[----:B------:R-:W-:Y:S02]  /*1cb30*/  IMAD.MOV.U32 R28, RZ, RZ, R16 ;  /* 0x000000ffff1c7224 */ /* 0x000fe400078e0010 */
[----:B------:R-:W-:Y:S01]  /*1cb40*/  IMAD.MOV.U32 R3, RZ, RZ, R17 ;  /* 0x000000ffff037224 */ /* 0x000fe200078e0011 */
[----:B------:R-:W2:Y:S01]  /*1cb50*/  LDL.LU.64 R18, [R1+0x11c8] ;  /* 0x0011c80001127983 */ /* 0x000ea20000300a00 */
[----:B------:R-:W2:Y:S02]  /*1cb60*/  LDL.LU.64 R16, [R1+0x11c0] ;  /* 0x0011c00001107983 */ /* 0x000ea40000300a00 */
[----:B------:R-:W-:Y:S01]  /*1cb70*/  STL [R1+0x10f8], R0 ;  /* 0x0010f80001007387 */ /* 0x000fe20000100800 */
[----:B------:R0:W-:Y:S01]  /*1cb80*/  STL [R1+0x10f4], R3 ;  /* 0x0010f40301007387 */ /* 0x0001e20000100800 */
[----:B------:R-:W-:Y:S02]  /*1cb90*/  STL [R1+0x10f0], R28 ;  /* 0x0010f01c01007387 */ /* 0x000fe40000100800 */
[----:B------:R1:W-:Y:S01]  /*1cba0*/  STL [R1+0x10ec], R2 ;  /* 0x0010ec0201007387 */ /* 0x0003e20000100800 */
[C---:B--2---:R-:W-:Y:S01]  /*1cbb0*/  HMMA.16816.F32 R8, R4.reuse, R10, R16 ;  /* 0x0000000a0408723c */ /* 0x044fe20000001810 */
[----:B------:R-:W2:Y:S01]  /*1cbc0*/  LDL.LU R18, [R1+0x11b8] ;  /* 0x0011b80001127983 */ /* 0x000ea20000300800 */
[----:B------:R-:W3:Y:S06]  /*1cbd0*/  LDL.LU R17, [R1+0x11b4] ;  /* 0x0011b40001117983 */ /* 0x000eec0000300800 */
[----:B------:R-:W-:Y:S01]  /*1cbe0*/  HMMA.16816.F32 R12, R4, R14, R24 ;  /* 0x0000000e040c723c */ /* 0x000fe20000001818 */
[----:B0-----:R-:W-:-:S02]  /*1cbf0*/  IMAD.MOV.U32 R3, RZ, RZ, R5 ;  /* 0x000000ffff037224 */ /* 0x001fc400078e0005 */
[----:B-1----:R-:W-:Y:S02]  /*1cc00*/  IMAD.MOV.U32 R2, RZ, RZ, R6 ;  /* 0x000000ffff027224 */ /* 0x002fe400078e0006 */
[----:B------:R-:W-:Y:S01]  /*1cc10*/  IMAD.MOV.U32 R0, RZ, RZ, R7 ;  /* 0x000000ffff007224 */ /* 0x000fe200078e0007 */
[----:B------:R-:W-:Y:S09]  /*1cc20*/  LDSM.16.MT88.4 R24, [R21+0x2800] ;  /* 0x002800001518783b */ /* 0x000ff20000004200 */
[----:B------:R0:W-:Y:S01]  /*1cc30*/  STL.64 [R1+0x110], R8 ;  /* 0x0001100801007387 */ /* 0x0001e20000100a00 */
[----:B------:R1:W-:Y:S03]  /*1cc40*/  STL.64 [R1+0x118], R10 ;  /* 0x0001180a01007387 */ /* 0x0003e60000100a00 */
[----:B0-----:R-:W4:Y:S01]  /*1cc50*/  LDL.64 R8, [R1+0x90] ;  /* 0x0000900001087983 */ /* 0x001f220000100a00 */
[----:B-1----:R-:W-:-:S03]  /*1cc60*/  IMAD.MOV.U32 R10, RZ, RZ, R4 ;  /* 0x000000ffff0a7224 */ /* 0x002fc600078e0004 */
[----:B------:R-:W-:Y:S02]  /*1cc70*/  STL.64 [R1+0x100], R12 ;  /* 0x0001000c01007387 */ /* 0x000fe40000100a00 */
[----:B------:R-:W-:Y:S01]  /*1cc80*/  STL.64 [R1+0x108], R14 ;  /* 0x0001080e01007387 */ /* 0x000fe20000100a00 */
[----:B------:R-:W4:Y:S01]  /*1cc90*/  LDL.LU R16, [R1+0xc0] ;  /* 0x0000c00001107983 */ /* 0x000f220000300800 */
[----:B---3--:R-:W-:-:S03]  /*1cca0*/  LOP3.LUT R20, R17, 0x10, R20, 0x78, !PT ;  /* 0x0000001011147812 */ /* 0x008fc600078e7814 */
[----:B------:R-:W4:Y:S01]  /*1ccb0*/  LDL.LU R17, [R1+0xc4] ;  /* 0x0000c40001117983 */ /* 0x000f220000300800 */
[----:B--2---:R-:W-:-:S03]  /*1ccc0*/  LOP3.LUT R20, R20, 0x400, R18, 0xf8, !PT ;  /* 0x0000040014147812 */ /* 0x004fc600078ef812 */
[----:B------:R-:W4:Y:S04]  /*1ccd0*/  LDL.LU R18, [R1+0xc8] ;  /* 0x0000c80001127983 */ /* 0x000f280000300800 */
[----:B------:R-:W0:Y:S01]  /*1cce0*/  LDSM.16.MT88.4 R4, [R20+0x2800] ;  /* 0x002800001404783b */ /* 0x000e220000004200 */
[----:B------:R-:W4:Y:S02]  /*1ccf0*/  LDL.LU R19, [R1+0xcc] ;  /* 0x0000cc0001137983 */ /* 0x000f240000300800 */
[----:B0-----:R-:W-:Y:S02]  /*1cd00*/  IMAD.MOV.U32 R14, RZ, RZ, R6 ;  /* 0x000000ffff0e7224 */ /* 0x001fe400078e0006 */
[----:B------:R-:W-:Y:S02]  /*1cd10*/  IMAD.MOV.U32 R15, RZ, RZ, R7 ;  /* 0x000000ffff0f7224 */ /* 0x000fe400078e0007 */
[----:B------:R-:W-:-:S02]  /*1cd20*/  IMAD.MOV.U32 R12, RZ, RZ, R4 ;  /* 0x000000ffff0c7224 */ /* 0x000fc400078e0004 */
[----:B------:R-:W-:Y:S01]  /*1cd30*/  IMAD.MOV.U32 R13, RZ, RZ, R5 ;  /* 0x000000ffff0d7224 */ /* 0x000fe200078e0005 */
[----:B------:R-:W-:Y:S04]  /*1cd40*/  STL.64 [R1+0x10d0], R14 ;  /* 0x0010d00e01007387 */ /* 0x000fe80000100a00 */
[----:B------:R0:W-:Y:S02]  /*1cd50*/  STL.64 [R1+0x10c8], R12 ;  /* 0x0010c80c01007387 */ /* 0x0001e40000100a00 */
[----:B0-----:R-:W2:Y:S01]  /*1cd60*/  LDL.LU R12, [R1+0x190] ;  /* 0x00019000010c7983 */ /* 0x001ea20000300800 */
[----:B------:R-:W2:Y:S02]  /*1cd70*/  LDL.LU R13, [R1+0x194] ;  /* 0x00019400010d7983 */ /* 0x000ea40000300800 */
[----:B------:R-:W3:Y:S02]  /*1cd80*/  LDL.LU R14, [R1+0x198] ;  /* 0x00019800010e7983 */ /* 0x000ee40000300800 */
[----:B------:R-:W3:Y:S02]  /*1cd90*/  LDL.LU R15, [R1+0x19c] ;  /* 0x00019c00010f7983 */ /* 0x000ee40000300800 */
[----:B---3--:R-:W-:Y:S01]  /*1cda0*/  STL.64 [R1+0x1190], R14 ;  /* 0x0011900e01007387 */ /* 0x008fe20000100a00 */
[----:B--2---:R0:W-:Y:S03]  /*1cdb0*/  STL.64 [R1+0x1188], R12 ;  /* 0x0011880c01007387 */ /* 0x0041e60000100a00 */
[----:B0-----:R-:W2:Y:S01]  /*1cdc0*/  LDL.LU R12, [R1+0x1a0] ;  /* 0x0001a000010c7983 */ /* 0x001ea20000300800 */
[----:B------:R-:W2:Y:S02]  /*1cdd0*/  LDL.LU R13, [R1+0x1a4] ;  /* 0x0001a400010d7983 */ /* 0x000ea40000300800 */
[----:B------:R-:W2:Y:S02]  /*1cde0*/  LDL.LU R14, [R1+0x1a8] ;  /* 0x0001a800010e7983 */ /* 0x000ea40000300800 */
[----:B------:R-:W2:Y:S01]  /*1cdf0*/  LDL.LU R15, [R1+0x1ac] ;  /* 0x0001ac00010f7983 */ /* 0x000ea20000300800 */
[----:B------:R-:W3:Y:S01]  /*1ce00*/  LDL.LU R4, [R1+0x180] ;  /* 0x0001800001047983 */ /* 0x000ee20000300800 */
[----:B------:R-:W3:Y:S02]  /*1ce10*/  LDL.LU R5, [R1+0x184] ;  /* 0x0001840001057983 */ /* 0x000ee40000300800 */
[----:B------:R-:W2:Y:S02]  /*1ce20*/  LDL.LU R6, [R1+0x188] ;  /* 0x0001880001067983 */ /* 0x000ea40000300800 */
[----:B------:R-:W2:Y:S02]  /*1ce30*/  LDL.LU R7, [R1+0x18c] ;  /* 0x00018c0001077983 */ /* 0x000ea40000300800 */
[----:B--2---:R-:W-:Y:S01]  /*1ce40*/  STL.64 [R1+0x1180], R6 ;  /* 0x0011800601007387 */ /* 0x004fe20000100a00 */
[----:B---3--:R0:W-:Y:S03]  /*1ce50*/  STL.64 [R1+0x1178], R4 ;  /* 0x0011780401007387 */ /* 0x0081e60000100a00 */
[----:B0-----:R-:W2:Y:S04]  /*1ce60*/  LDL.64 R4, [R1+0x60] ;  /* 0x0000600001047983 */ /* 0x001ea80000100a00 */
[----:B--2---:R0:W-:Y:S04]  /*1ce70*/  STL.64 [R1+0x1198], R4 ;  /* 0x0011980401007387 */ /* 0x0041e80000100a00 */
[----:B0-----:R-:W2:Y:S01]  /*1ce80*/  LDL.64 R4, [R1+0x50] ;  /* 0x0000500001047983 */ /* 0x001ea20000100a00 */
[----:B------:R0:W-:Y:S02]  /*1ce90*/  STL.64 [R1+0x1020], R26 ;  /* 0x0010201a01007387 */ /* 0x0001e40000100a00 */
[----:B------:R1:W-:Y:S02]  /*1cea0*/  STL.64 [R1+0x1018], R24 ;  /* 0x0010181801007387 */ /* 0x0003e40000100a00 */
[----:B0-----:R-:W-:-:S02]  /*1ceb0*/  IMAD.MOV.U32 R26, RZ, RZ, R2 ;  /* 0x000000ffff1a7224 */ /* 0x001fc400078e0002 */
[----:B-1----:R-:W-:Y:S02]  /*1cec0*/  IMAD.MOV.U32 R24, RZ, RZ, R10 ;  /* 0x000000ffff187224 */ /* 0x002fe400078e000a */
[----:B------:R-:W-:Y:S02]  /*1ced0*/  IMAD.MOV.U32 R25, RZ, RZ, R3 ;  /* 0x000000ffff197224 */ /* 0x000fe400078e0003 */
[----:B------:R-:W-:-:S07]  /*1cee0*/  IMAD.MOV.U32 R27, RZ, RZ, R0 ;  /* 0x000000ffff1b7224 */ /* 0x000fce00078e0000 */
[----:B----4-:R-:W-:Y:S01]  /*1cef0*/  HMMA.16816.F32 R24, R24, R22, R16 ;  /* 0x000000161818723c */ /* 0x010fe20000001810 */
[----:B------:R-:W3:Y:S01]  /*1cf00*/  LDL.LU R19, [R1+0x11b0] ;  /* 0x0011b00001137983 */ /* 0x000ee20000300800 */
[----:B------:R-:W2:Y:S02]  /*1cf10*/  LDL.LU.64 R22, [R1+0x11a8] ;  /* 0x0011a80001167983 */ /* 0x000ea40000300a00 */
[----:B------:R-:W2:Y:S11]  /*1cf20*/  LDL.LU.64 R20, [R1+0x11a0] ;  /* 0x0011a00001147983 */ /* 0x000eb60000300a00 */
[----:B------:R-:W-:Y:S09]  /*1cf30*/  @!UPT UIADD3 URZ, URZ, URZ, URZ ;  /* 0x0000003f3f3ff290 */ /* 0x000ff2000fffe03f */
[----:B------:R-:W-:Y:S01]  /*1cf40*/  IMAD.MOV.U32 R29, RZ, RZ, R27 ;  /* 0x000000ffff1d7224 */ /* 0x000fe200078e001b */
[----:B------:R0:W-:Y:S01]  /*1cf50*/  STL.64 [R1+0x80], R24 ;  /* 0x0000801801007387 */ /* 0x0001e20000100a00 */
[----:B------:R1:W-:Y:S03]  /*1cf60*/  STL [R1+0x88], R26 ;  /* 0x0000881a01007387 */ /* 0x0003e60000100800 */
[----:B------:R-:W-:Y:S04]  /*1cf70*/  STL [R1+0x10e8], R29 ;  /* 0x0010e81d01007387 */ /* 0x000fe80000100800 */
[----:B0-----:R-:W4:Y:S01]  /*1cf80*/  LDL.LU R24, [R1+0x170] ;  /* 0x0001700001187983 */ /* 0x001f220000300800 */
[----:B------:R-:W4:Y:S02]  /*1cf90*/  LDL.LU R25, [R1+0x174] ;  /* 0x0001740001197983 */ /* 0x000f240000300800 */
[----:B-1----:R-:W4:Y:S02]  /*1cfa0*/  LDL.LU R26, [R1+0x178] ;  /* 0x00017800011a7983 */ /* 0x002f240000300800 */
[----:B------:R-:W4:Y:S01]  /*1cfb0*/  LDL.LU R27, [R1+0x17c] ;  /* 0x00017c00011b7983 */ /* 0x000f220000300800 */
[----:B---3--:R-:W0:Y:S01]  /*1cfc0*/  LDSM.16.MT88.4 R16, [R19+0x2800] ;  /* 0x002800001310783b */ /* 0x008e220000004200 */
[----:B--2---:R-:W-:Y:S01]  /*1cfd0*/  HMMA.16816.F32 R12, R20, R4, R12 ;  /* 0x00000004140c723c */ /* 0x004fe2000000180c */
[----:B------:R-:W-:-:S02]  /*1cfe0*/  IMAD.MOV.U32 R11, RZ, RZ, R4 ;  /* 0x000000ffff0b7224 */ /* 0x000fc400078e0004 */
[----:B------:R-:W-:Y:S11]  /*1cff0*/  IMAD.MOV.U32 R10, RZ, RZ, R5 ;  /* 0x000000ffff0a7224 */ /* 0x000ff600078e0005 */
[----:B------:R-:W-:Y:S10]  /*1d000*/  @!UPT UIADD3 URZ, URZ, URZ, URZ ;  /* 0x0000003f3f3ff290 */ /* 0x000ff4000fffe03f */
[----:B------:R-:W-:Y:S02]  /*1d010*/  IMAD.MOV.U32 R2, RZ, RZ, R14 ;  /* 0x000000ffff027224 */ /* 0x000fe400078e000e */
[----:B------:R-:W-:Y:S02]  /*1d020*/  IMAD.MOV.U32 R3, RZ, RZ, R12 ;  /* 0x000000ffff037224 */ /* 0x000fe400078e000c */
[----:B------:R-:W-:Y:S01]  /*1d030*/  IMAD.MOV.U32 R28, RZ, RZ, R13 ;  /* 0x000000ffff1c7224 */ /* 0x000fe200078e000d */
[----:B0-----:R-:W-:Y:S01]  /*1d040*/  STL.64 [R1+0xfd0], R18 ;  /* 0x000fd01201007387 */ /* 0x001fe20000100a00 */
[----:B------:R0:W-:Y:S03]  /*1d050*/  STL.64 [R1+0xfc8], R16 ;  /* 0x000fc81001007387 */ /* 0x0001e60000100a00 */
[----:B0-----:R-:W2:Y:S04]  /*1d060*/  LDL R16, [R1+0xa0] ;  /* 0x0000a00001107983 */ /* 0x001ea80000100800 */
[----:B------:R-:W2:Y:S01]  /*1d070*/  LDL R17, [R1+0xa4] ;  /* 0x0000a40001117983 */ /* 0x000ea20000100800 */
[----:B------:R-:W3:Y:S02]  /*1d080*/  LDL.LU.64 R4, [R1+0x1198] ;  /* 0x0011980001047983 */ /* 0x000ee40000300a00 */
[----:B------:R0:W-:Y:S02]  /*1d090*/  STL [R1+0xdc], R15 ;  /* 0x0000dc0f01007387 */ /* 0x0001e40000100800 */
[----:B0-----:R-:W2:Y:S01]  /*1d0a0*/  LDL.LU.64 R14, [R1+0x1190] ;  /* 0x00119000010e7983 */ /* 0x001ea20000300a00 */
[----:B------:R-:W2:Y:S02]  /*1d0b0*/  LDL.LU.64 R12, [R1+0x1188] ;  /* 0x00118800010c7983 */ /* 0x000ea40000300a00 */
[----:B------:R-:W-:Y:S02]  /*1d0c0*/  STL [R1+0x1104], R2 ;  /* 0x0011040201007387 */ /* 0x000fe40000100800 */
[----:B------:R3:W-:Y:S01]  /*1d0d0*/  STL [R1+0x1100], R28 ;  /* 0x0011001c01007387 */ /* 0x0007e20000100800 */
[----:B------:R0:W-:Y:S01]  /*1d0e0*/  STL [R1+0x10fc], R3 ;  /* 0x0010fc0301007387 */ /* 0x0001e20000100800 */
[----:B------:R-:W4:Y:S02]  /*1d0f0*/  LDL.LU.64 R6, [R1+0x1180] ;  /* 0x0011800001067983 */ /* 0x000f240000300a00 */
[----:B---3--:R-:W-:-:S02]  /*1d100*/  IMAD.MOV.U32 R28, RZ, RZ, R4 ;  /* 0x000000ffff1c7224 */ /* 0x008fc400078e0004 */
[----:B0-----:R-:W-:Y:S01]  /*1d110*/  IMAD.MOV.U32 R3, RZ, RZ, R5 ;  /* 0x000000ffff037224 */ /* 0x001fe200078e0005 */
[C---:B--2---:R-:W-:Y:S01]  /*1d120*/  HMMA.16816.F32 R12, R20.reuse, R4, R12 ;  /* 0x00000004140c723c */ /* 0x044fe2000000180c */
[----:B------:R-:W4:Y:S11]  /*1d130*/  LDL.LU.64 R4, [R1+0x1178] ;  /* 0x0011780001047983 */ /* 0x000f360000300a00 */
[----:B------:R-:W-:Y:S11]  /*1d140*/  @!UPT UIADD3 URZ, URZ, URZ, URZ ;  /* 0x0000003f3f3ff290 */ /* 0x000ff6000fffe03f */
[----:B------:R0:W-:Y:S01]  /*1d150*/  STL.64 [R1+0xc0], R12 ;  /* 0x0000c00c01007387 */ /* 0x0001e20000100a00 */
[----:B------:R1:W-:Y:S02]  /*1d160*/  STL [R1+0xc8], R14 ;  /* 0x0000c80e01007387 */ /* 0x0003e40000100800 */
[----:B------:R-:W-:Y:S01]  /*1d170*/  IMAD.MOV.U32 R0, RZ, RZ, R15 ;  /* 0x000000ffff007224 */ /* 0x000fe200078e000f */
[----:B0-----:R-:W2:Y:S01]  /*1d180*/  LDL.LU R12, [R1+0x160] ;  /* 0x00016000010c7983 */ /* 0x001ea20000300800 */
[----:B------:R-:W2:Y:S02]  /*1d190*/  LDL.LU R13, [R1+0x164] ;  /* 0x00016400010d7983 */ /* 0x000ea40000300800 */
[----:B-1----:R-:W2:Y:S02]  /*1d1a0*/  LDL.LU R14, [R1+0x168] ;  /* 0x00016800010e7983 */ /* 0x002ea40000300800 */
[----:B------:R-:W2:Y:S01]  /*1d1b0*/  LDL.LU R15, [R1+0x16c] ;  /* 0x00016c00010f7983 */ /* 0x000ea20000300800 */
[----:B------:R-:W-:Y:S01]  /*1d1c0*/  STL [R1+0x1108], R0 ;  /* 0x0011080001007387 */ /* 0x000fe20000100800 */
[C---:B----4-:R-:W-:Y:S03]  /*1d1d0*/  HMMA.16816.F32 R16, R20.reuse, R16, R4 ;  /* 0x000000101410723c */ /* 0x050fe60000001804 */
[----:B------:R-:W2:Y:S01]  /*1d1e0*/  LDL.LU.64 R6, [R1+0x1170] ;  /* 0x0011700001067983 */ /* 0x000ea20000300a00 */
[----:B------:R-:W2:Y:S11]  /*1d1f0*/  LDL.LU.64 R4, [R1+0x1168] ;  /* 0x0011680001047983 */ /* 0x000eb60000300a00 */
[----:B------:R-:W-:Y:S08]  /*1d200*/  @!UPT UIADD3 URZ, URZ, URZ, URZ ;  /* 0x0000003f3f3ff290 */ /* 0x000ff0000fffe03f */
[----:B------:R0:W-:Y:S01]  /*1d210*/  STL.64 [R1+0xb0], R16 ;  /* 0x0000b01001007387 */ /* 0x0001e20000100a00 */
[----:B------:R1:W-:Y:S02]  /*1d220*/  STL [R1+0xb8], R18 ;  /* 0x0000b81201007387 */ /* 0x0003e40000100800 */
[----:B------:R-:W-:Y:S01]  /*1d230*/  IMAD.MOV.U32 R2, RZ, RZ, R19 ;  /* 0x000000ffff027224 */ /* 0x000fe200078e0013 */
[----:B0-----:R-:W3:Y:S01]  /*1d240*/  LDL.LU R16, [R1+0xe0] ;  /* 0x0000e00001107983 */ /* 0x001ee20000300800 */
[----:B------:R-:W3:Y:S02]  /*1d250*/  LDL.LU R17, [R1+0xe4] ;  /* 0x0000e40001117983 */ /* 0x000ee40000300800 */
[----:B-1----:R-:W4:Y:S02]  /*1d260*/  LDL.LU R18, [R1+0xe8] ;  /* 0x0000e80001127983 */ /* 0x002f240000300800 */
[----:B------:R-:W4:Y:S02]  /*1d270*/  LDL.LU R19, [R1+0xec] ;  /* 0x0000ec0001137983 */ /* 0x000f240000300800 */
[----:B----4-:R-:W-:Y:S01]  /*1d280*/  STL.64 [R1+0x1140], R18 ;  /* 0x0011401201007387 */ /* 0x010fe20000100a00 */
[----:B---3--:R0:W-:Y:S03]  /*1d290*/  STL.64 [R1+0x1138], R16 ;  /* 0x0011381001007387 */ /* 0x0081e60000100a00 */
[----:B0-----:R-:W3:Y:S01]  /*1d2a0*/  LDL.LU R16, [R1+0x20] ;  /* 0x0000200001107983 */ /* 0x001ee20000300800 */
[----:B------:R-:W3:Y:S02]  /*1d2b0*/  LDL.LU R17, [R1+0x24] ;  /* 0x0000240001117983 */ /* 0x000ee40000300800 */
[----:B------:R-:W4:Y:S02]  /*1d2c0*/  LDL.LU R18, [R1+0x28] ;  /* 0x0000280001127983 */ /* 0x000f240000300800 */
[----:B------:R-:W4:Y:S01]  /*1d2d0*/  LDL.LU R19, [R1+0x2c] ;  /* 0x00002c0001137983 */ /* 0x000f220000300800 */
[----:B------:R-:W-:Y:S07]  /*1d2e0*/  HMMA.16816.F32 R24, R20, R8, R24 ;  /* 0x000000081418723c */ /* 0x000fee0000001818 */
[----:B------:R-:W-:-:S02]  /*1d2f0*/  IMAD.MOV.U32 R20, RZ, RZ, R11 ;  /* 0x000000ffff147224 */ /* 0x000fc400078e000b */
[----:B------:R-:W-:Y:S01]  /*1d300*/  IMAD.MOV.U32 R21, RZ, RZ, R10 ;  /* 0x000000ffff157224 */ /* 0x000fe200078e000a */
[----:B----4-:R-:W-:Y:S01]  /*1d310*/  STL.64 [R1+0x1158], R18 ;  /* 0x0011581201007387 */ /* 0x010fe20000100a00 */
[----:B---3--:R0:W-:Y:S02]  /*1d320*/  STL.64 [R1+0x1150], R16 ;  /* 0x0011501001007387 */ /* 0x0081e40000100a00 */
[----:B0-----:R-:W-:Y:S02]  /*1d330*/  IMAD.MOV.U32 R16, RZ, RZ, R28 ;  /* 0x000000ffff107224 */ /* 0x001fe400078e001c */
[----:B------:R-:W-:-:S05]  /*1d340*/  IMAD.MOV.U32 R17, RZ, RZ, R3 ;  /* 0x000000ffff117224 */ /* 0x000fca00078e0003 */
[----:B------:R2:W-:Y:S02]  /*1d350*/  STL.64 [R1+0x1160], R16 ;  /* 0x0011601001007387 */ /* 0x0005e40000100a00 */
[----:B--2---:R-:W-:Y:S02]  /*1d360*/  HMMA.16816.F32 R16, R4, R20, R12 ;  /* 0x000000140410723c */ /* 0x004fe4000000180c */
[----:B------:R-:W-:Y:S01]  /*1d370*/  STL [R1+0x110c], R2 ;  /* 0x00110c0201007387 */ /* 0x000fe20000100800 */
[----:B------:R0:W-:Y:S03]  /*1d380*/  STL.64 [R1+0x1148], R8 ;  /* 0x0011480801007387 */ /* 0x0001e60000100a00 */
[----:B0-----:R-:W2:Y:S01]  /*1d390*/  LDL.LU.64 R8, [R1+0xa0] ;  /* 0x0000a00001087983 */ /* 0x001ea20000300a00 */
[----:B------:R-:W-:Y:S02]  /*1d3a0*/  STL.64 [R1+0x1030], R26 ;  /* 0x0010301a01007387 */ /* 0x000fe40000100a00 */
[----:B------:R0:W-:Y:S11]  /*1d3b0*/  STL.64 [R1+0x1028], R24 ;  /* 0x0010281801007387 */ /* 0x0001f60000100a00 */
[----:B------:R-:W-:Y:S04]  /*1d3c0*/  @!UPT UIADD3 URZ, URZ, URZ, URZ ;  /* 0x0000003f3f3ff290 */ /* 0x000fe8000fffe03f */
[----:B------:R-:W-:Y:S02]  /*1d3d0*/  IMAD.MOV.U32 R15, RZ, RZ, R16 ;  /* 0x000000ffff0f7224 */ /* 0x000fe400078e0010 */
[----:B------:R-:W-:Y:S01]  /*1d3e0*/  IMAD.MOV.U32 R14, RZ, RZ, R17 ;  /* 0x000000ffff0e7224 */ /* 0x000fe200078e0011 */
[----:B0-----:R-:W3:Y:S01]  /*1d3f0*/  LDL.LU R24, [R1+0x30] ;  /* 0x0000300001187983 */ /* 0x001ee20000300800 */
[----:B------:R-:W3:Y:S02]  /*1d400*/  LDL.LU R25, [R1+0x34] ;  /* 0x0000340001197983 */ /* 0x000ee40000300800 */
[----:B------:R-:W3:Y:S02]  /*1d410*/  LDL.LU R26, [R1+0x38] ;  /* 0x00003800011a7983 */ /* 0x000ee40000300800 */
[----:B------:R-:W3:Y:S01]  /*1d420*/  LDL.LU R27, [R1+0x3c] ;  /* 0x00003c00011b7983 */ /* 0x000ee20000300800 */
[----:B------:R-:W3:Y:S01]  /*1d430*/  LDL.LU.64 R16, [R1+0x1160] ;  /* 0x0011600001107983 */ /* 0x000ee20000300a00 */
[----:B------:R-:W-:-:S02]  /*1d440*/  IMAD.MOV.U32 R13, RZ, RZ, R18 ;  /* 0x000000ffff0d7224 */ /* 0x000fc400078e0012 */
[----:B------:R-:W-:Y:S02]  /*1d450*/  IMAD.MOV.U32 R12, RZ, RZ, R19 ;  /* 0x000000ffff0c7224 */ /* 0x000fe400078e0013 */
[----:B------:R-:W-:Y:S01]  /*1d460*/  STL [R1+0x1114], R14 ;  /* 0x0011140e01007387 */ /* 0x000fe20000100800 */
[----:B------:R-:W-:Y:S01]  /*1d470*/  STL [R1+0x1110], R15 ;  /* 0x0011100f01007387 */ /* 0x000fe20000100800 */
[----:B---3--:R-:W-:Y:S11]  /*1d480*/  HMMA.16816.F32 R16, R4, R16, R24 ;  /* 0x000000100410723c */ /* 0x008ff60000001818 */
[----:B------:R-:W-:Y:S11]  /*1d490*/  @!UPT UIADD3 URZ, URZ, URZ, URZ ;  /* 0x0000003f3f3ff290 */ /* 0x000ff6000fffe03f */
[----:B------:R-:W-:Y:S02]  /*1d4a0*/  @!UPT UIADD3 URZ, URZ, URZ, URZ ;  /* 0x0000003f3f3ff290 */ /* 0x000fe4000fffe03f */
[----:B------:R-:W-:Y:S02]  /*1d4b0*/  IMAD.MOV.U32 R25, RZ, RZ, R18 ;  /* 0x000000ffff197224 */ /* 0x000fe400078e0012 */
[----:B------:R-:W-:Y:S02]  /*1d4c0*/  IMAD.MOV.U32 R24, RZ, RZ, R19 ;  /* 0x000000ffff187224 */ /* 0x000fe400078e0013 */
[----:B------:R-:W-:Y:S02]  /*1d4d0*/  IMAD.MOV.U32 R27, RZ, RZ, R16 ;  /* 0x000000ffff1b7224 */ /* 0x000fe400078e0010 */
[----:B------:R-:W-:Y:S01]  /*1d4e0*/  IMAD.MOV.U32 R26, RZ, RZ, R17 ;  /* 0x000000ffff1a7224 */ /* 0x000fe200078e0011 */
[----:B------:R-:W3:Y:S01]  /*1d4f0*/  LDL.LU.64 R18, [R1+0x1158] ;  /* 0x0011580001127983 */ /* 0x000ee20000300a00 */
[----:B------:R-:W3:Y:S03]  /*1d500*/  LDL.LU.64 R16, [R1+0x1150] ;  /* 0x0011500001107983 */ /* 0x000ee60000300a00 */
[----:B------:R-:W-:Y:S01]  /*1d510*/  STL.64 [R1+0x1120], R26 ;  /* 0x0011201a01007387 */ /* 0x000fe20000100a00 */
[----:B------:R0:W-:Y:S02]  /*1d520*/  STL.64 [R1+0x1118], R24 ;  /* 0x0011181801007387 */ /* 0x0001e40000100a00 */
[----:B--2---:R-:W-:-:S02]  /*1d530*/  IMAD.MOV.U32 R22, RZ, RZ, R8 ;  /* 0x000000ffff167224 */ /* 0x004fc400078e0008 */
[----:B------:R-:W-:Y:S01]  /*1d540*/  IMAD.MOV.U32 R3, RZ, RZ, R9 ;  /* 0x000000ffff037224 */ /* 0x000fe200078e0009 */
[----:B0-----:R-:W2:Y:S01]  /*1d550*/  LDL.LU R24, [R1+0xf0] ;  /* 0x0000f00001187983 */ /* 0x001ea20000300800 */
[----:B------:R-:W2:Y:S02]  /*1d560*/  LDL.LU R25, [R1+0xf4] ;  /* 0x0000f40001197983 */ /* 0x000ea40000300800 */
[----:B------:R-:W2:Y:S02]  /*1d570*/  LDL.LU R26, [R1+0xf8] ;  /* 0x0000f800011a7983 */ /* 0x000ea40000300800 */
[----:B------:R-:W2:Y:S01]  /*1d580*/  LDL.LU R27, [R1+0xfc] ;  /* 0x0000fc00011b7983 */ /* 0x000ea20000300800 */
[C---:B---3--:R-:W-:Y:S01]  /*1d590*/  HMMA.16816.F32 R16, R4.reuse, R8, R16 ;  /* 0x000000080410723c */ /* 0x048fe20000001810 */
[----:B------:R-:W3:Y:S11]  /*1d5a0*/  LDL.LU.64 R8, [R1+0x1148] ;  /* 0x0011480001087983 */ /* 0x000ef60000300a00 */
[----:B------:R-:W-:Y:S11]  /*1d5b0*/  @!UPT UIADD3 URZ, URZ, URZ, URZ ;  /* 0x0000003f3f3ff290 */ /* 0x000ff6000fffe03f */
[----:B------:R-:W-:Y:S01]  /*1d5c0*/  @!UPT UIADD3 URZ, URZ, URZ, URZ ;  /* 0x0000003f3f3ff290 */ /* 0x000fe2000fffe03f */
[----:B------:R-:W-:Y:S02]  /*1d5d0*/  IMAD.MOV.U32 R2, RZ, RZ, R18 ;  /* 0x000000ffff027224 */ /* 0x000fe400078e0012 */
[----:B------:R-:W-:Y:S02]  /*1d5e0*/  IMAD.MOV.U32 R0, RZ, RZ, R19 ;  /* 0x000000ffff007224 */ /* 0x000fe400078e0013 */
[----:B------:R-:W-:Y:S02]  /*1d5f0*/  IMAD.MOV.U32 R14, RZ, RZ, R16 ;  /* 0x000000ffff0e7224 */ /* 0x000fe400078e0010 */
[----:B------:R-:W-:Y:S01]  /*1d600*/  IMAD.MOV.U32 R15, RZ, RZ, R17 ;  /* 0x000000ffff0f7224 */ /* 0x000fe200078e0011 */
[----:B------:R-:W4:Y:S01]  /*1d610*/  LDL.LU.64 R18, [R1+0x1140] ;  /* 0x0011400001127983 */ /* 0x000f220000300a00 */
[----:B------:R-:W4:Y:S02]  /*1d620*/  LDL.LU.64 R16, [R1+0x1138] ;  /* 0x0011380001107983 */ /* 0x000f240000300a00 */
[----:B------:R-:W2:Y:S02]  /*1d630*/  LDL.LU.64 R10, [R1+0x1130] ;  /* 0x00113000010a7983 */ /* 0x000ea40000300a00 */
[----:B---3--:R-:W-:Y:S01]  /*1d640*/  IMAD.MOV.U32 R29, RZ, RZ, R9 ;  /* 0x000000ffff1d7224 */ /* 0x008fe200078e0009 */
[----:B----4-:R-:W-:Y:S01]  /*1d650*/  HMMA.16816.F32 R16, R4, R8, R16 ;  /* 0x000000080410723c */ /* 0x010fe20000001810 */
[----:B------:R-:W2:Y:S01]  /*1d660*/  LDL.LU.64 R8, [R1+0x1128] ;  /* 0x0011280001087983 */ /* 0x000ea20000300a00 */
[----:B------:R-:W3:Y:S02]  /*1d670*/  LDL.LU R4, [R1+0x140] ;  /* 0x0001400001047983 */ /* 0x000ee40000300800 */
[----:B------:R-:W3:Y:S02]  /*1d680*/  LDL.LU R5, [R1+0x144] ;  /* 0x0001440001057983 */ /* 0x000ee40000300800 */
[----:B------:R-:W3:Y:S01]  /*1d690*/  LDL.LU R6, [R1+0x148] ;  /* 0x0001480001067983 */ /* 0x000ee20000300800 */
[----:B------:R-:W3:Y:S11]  /*1d6a0*/  LDL.LU R7, [R1+0x14c] ;  /* 0x00014c0001077983 */ /* 0x000ef60000300800 */
[----:B------:R-:W-:Y:S05]  /*1d6b0*/  @!UPT UIADD3 URZ, URZ, URZ, URZ ;  /* 0x0000003f3f3ff290 */ /* 0x000fea000fffe03f */
[----:B------:R0:W-:Y:S01]  /*1d6c0*/  STL.64 [R1+0xfe0], R18 ;  /* 0x000fe01201007387 */ /* 0x0001e20000100a00 */
[----:B------:R1:W-:Y:S03]  /*1d6d0*/  STL.64 [R1+0xfd8], R16 ;  /* 0x000fd81001007387 */ /* 0x0003e60000100a00 */
[----:B0-----:R-:W4:Y:S01]  /*1d6e0*/  LDL R18, [R1+0xa8] ;  /* 0x0000a80001127983 */ /* 0x001f220000100800 */
[----:B-1----:R-:W-:-:S03]  /*1d6f0*/  IMAD.MOV.U32 R16, RZ, RZ, R22 ;  /* 0x000000ffff107224 */ /* 0x002fc600078e0016 */
[----:B------:R-:W4:Y:S01]  /*1d700*/  LDL R19, [R1+0xac] ;  /* 0x0000ac0001137983 */ /* 0x000f220000100800 */
[C---:B--2---:R-:W-:Y:S03]  /*1d710*/  HMMA.16816.F32 R20, R8.reuse, R20, R24 ;  /* 0x000000140814723c */ /* 0x044fe60000001818 */
[----:B------:R-:W2:Y:S01]  /*1d720*/  LDL.LU.64 R26, [R1+0x1120] ;  /* 0x00112000011a7983 */ /* 0x000ea20000300a00 */
[----:B------:R-:W2:Y:S11]  /*1d730*/  LDL.LU.64 R24, [R1+0x1118] ;  /* 0x0011180001187983 */ /* 0x000eb60000300a00 */
[----:B------:R-:W-:Y:S08]  /*1d740*/  @!UPT UIADD3 URZ, URZ, URZ, URZ ;  /* 0x0000003f3f3ff290 */ /* 0x000ff0000fffe03f */
[----:B------:R-:W-:Y:S01]  /*1d750*/  STL.64 [R1+0xff0], R22 ;  /* 0x000ff01601007387 */ /* 0x000fe20000100a00 */
[----:B------:R0:W-:Y:S03]  /*1d760*/  STL.64 [R1+0xfe8], R20 ;  /* 0x000fe81401007387 */ /* 0x0001e60000100a00 */
[----:B0-----:R-:W3:Y:S01]  /*1d770*/  LDL.LU.64 R20, [R1+0x60] ;  /* 0x0000600001147983 */ /* 0x001ee20000300a00 */
[----:B------:R-:W-:Y:S02]  /*1d780*/  IMAD.MOV.U32 R17, RZ, RZ, R3 ;  /* 0x000000ffff117224 */ /* 0x000fe400078e0003 */
[----:B------:R-:W-:Y:S02]  /*1d790*/  IMAD.MOV.U32 R22, RZ, RZ, R2 ;  /* 0x000000ffff167224 */ /* 0x000fe400078e0002 */
[----:B------:R-:W-:Y:S01]  /*1d7a0*/  IMAD.MOV.U32 R23, RZ, RZ, R0 ;  /* 0x000000ffff177224 */ /* 0x000fe200078e0000 */
[----:B---3--:R-:W-:Y:S01]  /*1d7b0*/  HMMA.16816.F32 R4, R8, R20, R4 ;  /* 0x000000140804723c */ /* 0x008fe20000001804 */
[----:B------:R-:W-:-:S02]  /*1d7c0*/  IMAD.MOV.U32 R28, RZ, RZ, R20 ;  /* 0x000000ffff1c7224 */ /* 0x000fc400078e0014 */
[----:B------:R-:W-:-:S04]  /*1d7d0*/  IMAD.MOV.U32 R3, RZ, RZ, R21 ;  /* 0x000000ffff037224 */ /* 0x000fc800078e0015 */
[----:B------:R-:W-:Y:S02]  /*1d7e0*/  IMAD.MOV.U32 R20, RZ, RZ, R14 ;  /* 0x000000ffff147224 */ /* 0x000fe400078e000e */
[----:B------:R-:W-:Y:S01]  /*1d7f0*/  IMAD.MOV.U32 R21, RZ, RZ, R15 ;  /* 0x000000ffff157224 */ /* 0x000fe200078e000f */
[----:B------:R-:W3:Y:S01]  /*1d800*/  LDL.LU R14, [R1+0x1114] ;  /* 0x00111400010e7983 */ /* 0x000ee20000300800 */
[----:B------:R-:W3:Y:S02]  /*1d810*/  LDL.LU R15, [R1+0x1110] ;  /* 0x00111000010f7983 */ /* 0x000ee40000300800 */
[----:B------:R-:W3:Y:S02]  /*1d820*/  LDL.LU R2, [R1+0x110c] ;  /* 0x00110c0001027983 */ /* 0x000ee40000300800 */
[----:B------:R-:W4:Y:S01]  /*1d830*/  LDL.LU R0, [R1+0x1108] ;  /* 0x0011080001007983 */ /* 0x000f220000300800 */
[----:B------:R2:W-:Y:S01]  /*1d840*/  STL.64 [R1+0x1000], R22 ;  /* 0x0010001601007387 */ /* 0x0005e20000100a00 */
[----:B------:R0:W-:Y:S02]  /*1d850*/  STL.64 [R1+0xff8], R20 ;  /* 0x000ff81401007387 */ /* 0x0001e40000100a00 */
[----:B--2---:R-:W-:-:S02]  /*1d860*/  IMAD.MOV.U32 R23, RZ, RZ, R24 ;  /* 0x000000ffff177224 */ /* 0x004fc400078e0018 */
[----:B------:R-:W-:Y:S01]  /*1d870*/  IMAD.MOV.U32 R22, RZ, RZ, R25 ;  /* 0x000000ffff167224 */ /* 0x000fe200078e0019 */
[----:B------:R-:W2:Y:S01]  /*1d880*/  LDL.LU R24, [R1+0xb0] ;  /* 0x0000b00001187983 */ /* 0x000ea20000300800 */
[----:B0-----:R-:W-:Y:S02]  /*1d890*/  IMAD.MOV.U32 R21, RZ, RZ, R26 ;  /* 0x000000ffff157224 */ /* 0x001fe400078e001a */
[----:B------:R-:W2:Y:S02]  /*1d8a0*/  LDL.LU R25, [R1+0xb4] ;  /* 0x0000b40001197983 */ /* 0x000ea40000300800 */
[----:B------:R-:W2:Y:S02]  /*1d8b0*/  LDL.LU R26, [R1+0xb8] ;  /* 0x0000b800011a7983 */ /* 0x000ea40000300800 */
[----:B------:R-:W-:Y:S02]  /*1d8c0*/  IMAD.MOV.U32 R20, RZ, RZ, R27 ;  /* 0x000000ffff147224 */ /* 0x000fe400078e001b */
[----:B---3--:R-:W-:-:S02]  /*1d8d0*/  IMAD.MOV.U32 R27, RZ, RZ, R2 ;  /* 0x000000ffff1b7224 */ /* 0x008fc400078e0002 */
[----:B------:R-:W3:Y:S04]  /*1d8e0*/  LDL.LU R2, [R1+0x1104] ;  /* 0x0011040001027983 */ /* 0x000ee80000300800 */
[----:B--2---:R-:W-:Y:S01]  /*1d8f0*/  STL.64 [R1+0x1040], R26 ;  /* 0x0010401a01007387 */ /* 0x004fe20000100a00 */
[----:B------:R0:W-:Y:S02]  /*1d900*/  STL.64 [R1+0x1038], R24 ;  /* 0x0010381801007387 */ /* 0x0001e40000100a00 */
[----:B0-----:R-:W-:Y:S02]  /*1d910*/  IMAD.MOV.U32 R24, RZ, RZ, R28 ;  /* 0x000000ffff187224 */ /* 0x001fe400078e001c */
[----:B------:R-:W-:Y:S01]  /*1d920*/  IMAD.MOV.U32 R25, RZ, RZ, R3 ;  /* 0x000000ffff197224 */ /* 0x000fe200078e0003 */
[----:B------:R-:W2:Y:S01]  /*1d930*/  LDL.LU R28, [R1+0x1100] ;  /* 0x00110000011c7983 */ /* 0x000ea20000300800 */
[----:B------:R-:W2:Y:S02]  /*1d940*/  LDL.LU R3, [R1+0x10fc] ;  /* 0x0010fc0001037983 */ /* 0x000ea40000300800 */
[----:B------:R-:W2:Y:S02]  /*1d950*/  LDL R26, [R1+0x68] ;  /* 0x00006800011a7983 */ /* 0x000ea40000100800 */
[----:B------:R-:W2:Y:S02]  /*1d960*/  LDL R27, [R1+0x6c] ;  /* 0x00006c00011b7983 */ /* 0x000ea40000100800 */
[----:B--2---:R-:W-:Y:S01]  /*1d970*/  STL.64 [R1+0x10a8], R26 ;  /* 0x0010a81a01007387 */ /* 0x004fe20000100a00 */
[----:B------:R-:W-:Y:S02]  /*1d980*/  STL.64 [R1+0x10a0], R24 ;  /* 0x0010a01801007387 */ /* 0x000fe40000100a00 */
[----:B------:R0:W-:Y:S02]  /*1d990*/  STL.64 [R1+0x1010], R22 ;  /* 0x0010101601007387 */ /* 0x0001e40000100a00 */
[----:B------:R1:W-:Y:S02]  /*1d9a0*/  STL.64 [R1+0x1008], R20 ;  /* 0x0010081401007387 */ /* 0x0003e40000100a00 */
[----:B0-----:R-:W-:-:S02]  /*1d9b0*/  IMAD.MOV.U32 R23, RZ, RZ, R12 ;  /* 0x000000ffff177224 */ /* 0x001fc400078e000c */
[----:B------:R-:W-:Y:S01]  /*1d9c0*/  IMAD.MOV.U32 R22, RZ, RZ, R13 ;  /* 0x000000ffff167224 */ /* 0x000fe200078e000d */
[----:B------:R-:W2:Y:S01]  /*1d9d0*/  LDL.LU R12, [R1+0x130] ;  /* 0x00013000010c7983 */ /* 0x000ea20000300800 */
[----:B-1----:R-:W-:Y:S02]  /*1d9e0*/  IMAD.MOV.U32 R21, RZ, RZ, R14 ;  /* 0x000000ffff157224 */ /* 0x002fe400078e000e */
[----:B------:R-:W2:Y:S02]  /*1d9f0*/  LDL.LU R13, [R1+0x134] ;  /* 0x00013400010d7983 */ /* 0x000ea40000300800 */
[----:B------:R-:W-:Y:S01]  /*1da00*/  IMAD.MOV.U32 R20, RZ, RZ, R15 ;  /* 0x000000ffff147224 */ /* 0x000fe200078e000f */
[----:B------:R-:W2:Y:S01]  /*1da10*/  LDL.LU R14, [R1+0x138] ;  /* 0x00013800010e7983 */ /* 0x000ea20000300800 */
[----:B------:R-:W2:Y:S03]  /*1da20*/  LDL.LU R15, [R1+0x13c] ;  /* 0x00013c00010f7983 */ /* 0x000ea60000300800 */
[----:B--2---:R-:W-:Y:S01]  /*1da30*/  STL.64 [R1+0x10e0], R14 ;  /* 0x0010e00e01007387 */ /* 0x004fe20000100a00 */
[----:B------:R0:W-:Y:S03]  /*1da40*/  STL.64 [R1+0x10d8], R12 ;  /* 0x0010d80c01007387 */ /* 0x0001e60000100a00 */
[----:B0-----:R-:W2:Y:S01]  /*1da50*/  LDL.LU R12, [R1+0x150] ;  /* 0x00015000010c7983 */ /* 0x001ea20000300800 */
[----:B------:R-:W2:Y:S02]  /*1da60*/  LDL.LU R13, [R1+0x154] ;  /* 0x00015400010d7983 */ /* 0x000ea40000300800 */
[----:B------:R-:W2:Y:S02]  /*1da70*/  LDL.LU R14, [R1+0x158] ;  /* 0x00015800010e7983 */ /* 0x000ea40000300800 */
[----:B------:R-:W2:Y:S01]  /*1da80*/  LDL.LU R15, [R1+0x15c] ;  /* 0x00015c00010f7983 */ /* 0x000ea20000300800 */
[----:B------:R-:W-:Y:S01]  /*1da90*/  STL.64 [R1+0x1050], R22 ;  /* 0x0010501601007387 */ /* 0x000fe20000100a00 */
[----:B------:R0:W-:Y:S03]  /*1daa0*/  STL.64 [R1+0x1048], R20 ;  /* 0x0010481401007387 */ /* 0x0001e60000100a00 */
[----:B0-----:R-:W2:Y:S01]  /*1dab0*/  LDL.LU R20, [R1+0xc0] ;  /* 0x0000c00001147983 */ /* 0x001ea20000300800 */
[----:B------:R-:W2:Y:S02]  /*1dac0*/  LDL.LU R21, [R1+0xc4] ;  /* 0x0000c40001157983 */ /* 0x000ea40000300800 */
[----:B------:R-:W2:Y:S02]  /*1dad0*/  LDL.LU R22, [R1+0xc8] ;  /* 0x0000c80001167983 */ /* 0x000ea40000300800 */
[----:B----4-:R-:W-:-:S02]  /*1dae0*/  IMAD.MOV.U32 R23, RZ, RZ, R0 ;  /* 0x000000ffff177224 */ /* 0x010fc400078e0000 */
[----:B------:R-:W4:Y:S04]  /*1daf0*/  LDL.LU R0, [R1+0x10f8] ;  /* 0x0010f80001007983 */ /* 0x000f280000300800 */
[----:B--2---:R-:W-:Y:S01]  /*1db00*/  STL.64 [R1+0x1060], R22 ;  /* 0x0010601601007387 */ /* 0x004fe20000100a00 */
[----:B------:R0:W-:Y:S02]  /*1db10*/  STL.64 [R1+0x1058], R20 ;  /* 0x0010581401007387 */ /* 0x0001e40000100a00 */
[----:B0-----:R-:W-:Y:S02]  /*1db20*/  IMAD.MOV.U32 R20, RZ, RZ, R3 ;  /* 0x000000ffff147224 */ /* 0x001fe400078e0003 */
[----:B------:R-:W-:Y:S01]  /*1db30*/  IMAD.MOV.U32 R21, RZ, RZ, R28 ;  /* 0x000000ffff157224 */ /* 0x000fe200078e001c */
[----:B------:R-:W2:Y:S01]  /*1db40*/  LDL.LU R3, [R1+0x10f4] ;  /* 0x0010f40001037983 */ /* 0x000ea20000300800 */
[----:B------:R-:W2:Y:S02]  /*1db50*/  LDL.LU R28, [R1+0x10f0] ;  /* 0x0010f000011c7983 */ /* 0x000ea40000300800 */
[----:B---3--:R-:W-:-:S02]  /*1db60*/  IMAD.MOV.U32 R22, RZ, RZ, R2 ;  /* 0x000000ffff167224 */ /* 0x008fc400078e0002 */
[----:B------:R-:W3:Y:S01]  /*1db70*/  LDL.LU R2, [R1+0x10ec] ;  /* 0x0010ec0001027983 */ /* 0x000ee20000300800 */
[----:B------:R-:W2:Y:S01]  /*1db80*/  LDL.LU R23, [R1+0xdc] ;  /* 0x0000dc0001177983 */ /* 0x000ea20000300800 */
[----:B------:R-:W-:Y:S01]  /*1db90*/  HMMA.16816.F32 R12, R8, R16, R12 ;  /* 0x00000010080c723c */ /* 0x000fe2000000180c */
[----:B----4-:R-:W-:Y:S11]  /*1dba0*/  IMAD.MOV.U32 R27, RZ, RZ, R0 ;  /* 0x000000ffff1b7224 */ /* 0x010ff600078e0000 */
[----:B------:R-:W-:Y:S11]  /*1dbb0*/  @!UPT UIADD3 URZ, URZ, URZ, URZ ;  /* 0x0000003f3f3ff290 */ /* 0x000ff6000fffe03f */
[----:B------:R-:W-:Y:S01]  /*1dbc0*/  @!UPT UIADD3 URZ, URZ, URZ, URZ ;  /* 0x0000003f3f3ff290 */ /* 0x000fe2000fffe03f */
[----:B------:R-:W-:Y:S01]  /*1dbd0*/  IMAD.MOV.U32 R0, RZ, RZ, R15 ;  /* 0x000000ffff007224 */ /* 0x000fe200078e000f */
[----:B--2---:R-:W-:Y:S01]  /*1dbe0*/  STL.64 [R1+0x1070], R22 ;  /* 0x0010701601007387 */ /* 0x004fe20000100a00 */
[----:B------:R0:W-:Y:S02]  /*1dbf0*/  STL.64 [R1+0x1068], R20 ;  /* 0x0010681401007387 */ /* 0x0001e40000100a00 */
[----:B---3--:R-:W-:Y:S02]  /*1dc00*/  IMAD.MOV.U32 R26, RZ, RZ, R2 ;  /* 0x000000ffff1a7224 */ /* 0x008fe400078e0002 */
[----:B------:R-:W-:Y:S02]  /*1dc10*/  IMAD.MOV.U32 R24, RZ, RZ, R28 ;  /* 0x000000ffff187224 */ /* 0x000fe400078e001c */
[----:B------:R-:W-:Y:S02]  /*1dc20*/  IMAD.MOV.U32 R25, RZ, RZ, R3 ;  /* 0x000000ffff197224 */ /* 0x000fe400078e0003 */
[----:B------:R-:W-:-:S02]  /*1dc30*/  IMAD.MOV.U32 R2, RZ, RZ, R14 ;  /* 0x000000ffff027224 */ /* 0x000fc400078e000e */
[----:B------:R-:W-:Y:S02]  /*1dc40*/  IMAD.MOV.U32 R28, RZ, RZ, R12 ;  /* 0x000000ffff1c7224 */ /* 0x000fe400078e000c */
[----:B------:R-:W-:Y:S01]  /*1dc50*/  IMAD.MOV.U32 R3, RZ, RZ, R13 ;  /* 0x000000ffff037224 */ /* 0x000fe200078e000d */
[----:B0-----:R-:W2:Y:S01]  /*1dc60*/  LDL.LU R20, [R1+0x90] ;  /* 0x0000900001147983 */ /* 0x001ea20000300800 */
[----:B------:R-:W-:Y:S02]  /*1dc70*/  IMAD.MOV.U32 R21, RZ, RZ, R29 ;  /* 0x000000ffff157224 */ /* 0x000fe400078e001d */
[----:B------:R-:W3:Y:S02]  /*1dc80*/  LDL.LU R29, [R1+0x10e8] ;  /* 0x0010e800011d7983 */ /* 0x000ee40000300800 */
[----:B------:R-:W-:Y:S01]  /*1dc90*/  STL.64 [R1+0xfc0], R6 ;  /* 0x000fc00601007387 */ /* 0x000fe20000100a00 */
[----:B------:R0:W-:Y:S04]  /*1dca0*/  STL.64 [R1+0xfb8], R4 ;  /* 0x000fb80401007387 */ /* 0x0001e80000100a00 */
[----:B0-----:R-:W4:Y:S01]  /*1dcb0*/  LDL.LU.64 R4, [R1+0x50] ;  /* 0x0000500001047983 */ /* 0x001f220000300a00 */
[----:B------:R-:W2:Y:S02]  /*1dcc0*/  LDL.LU.64 R6, [R1+0x58] ;  /* 0x0000580001067983 */ /* 0x000ea40000300a00 */
[----:B------:R-:W2:Y:S02]  /*1dcd0*/  LDL.LU.64 R14, [R1+0x10e0] ;  /* 0x0010e000010e7983 */ /* 0x000ea40000300a00 */
[----:B------:R-:W2:Y:S01]  /*1dce0*/  LDL.LU.64 R12, [R1+0x10d8] ;  /* 0x0010d800010c7983 */ /* 0x000ea20000300a00 */
[----:B------:R-:W-:Y:S01]  /*1dcf0*/  STL.64 [R1+0x1098], R18 ;  /* 0x0010981201007387 */ /* 0x000fe20000100a00 */
[----:B------:R0:W-:Y:S03]  /*1dd00*/  STL.64 [R1+0x1090], R16 ;  /* 0x0010901001007387 */ /* 0x0001e60000100a00 */
[----:B0-----:R-:W3:Y:S01]  /*1dd10*/  LDL.LU R16, [R1+0x110] ;  /* 0x0001100001107983 */ /* 0x001ee20000300800 */
[----:B------:R-:W3:Y:S02]  /*1dd20*/  LDL.LU R17, [R1+0x114] ;  /* 0x0001140001117983 */ /* 0x000ee40000300800 */
[----:B------:R-:W3:Y:S02]  /*1dd30*/  LDL.LU R18, [R1+0x118] ;  /* 0x0001180001127983 */ /* 0x000ee40000300800 */
[----:B------:R-:W3:Y:S01]  /*1dd40*/  LDL.LU R19, [R1+0x11c] ;  /* 0x00011c0001137983 */ /* 0x000ee20000300800 */
[----:B--2---:R-:W-:Y:S01]  /*1dd50*/  HMMA.16816.F32 R8, R8, R20, R12 ;  /* 0x000000140808723c */ /* 0x004fe2000000180c */
[----:B------:R-:W2:Y:S01]  /*1dd60*/  LDL.LU.64 R14, [R1+0x10d0] ;  /* 0x0010d000010e7983 */ /* 0x000ea20000300a00 */
[----:B------:R-:W2:Y:S02]  /*1dd70*/  LDL.LU.64 R12, [R1+0x10c8] ;  /* 0x0010c800010c7983 */ /* 0x000ea40000300a00 */
[----:B------:R0:W-:Y:S02]  /*1dd80*/  STL.64 [R1+0x1088], R20 ;  /* 0x0010881401007387 */ /* 0x0001e40000100a00 */
[----:B0-----:R-:W3:Y:S01]  /*1dd90*/  LDL.LU R20, [R1+0x100] ;  /* 0x0001000001147983 */ /* 0x001ee20000300800 */
[----:B------:R-:W3:Y:S02]  /*1dda0*/  LDL.LU R21, [R1+0x104] ;  /* 0x0001040001157983 */ /* 0x000ee40000300800 */
[----:B------:R-:W3:Y:S02]  /*1ddb0*/  LDL.LU R22, [R1+0x108] ;  /* 0x0001080001167983 */ /* 0x000ee40000300800 */
[----:B------:R-:W3:Y:S11]  /*1ddc0*/  LDL.LU R23, [R1+0x10c] ;  /* 0x00010c0001177983 */ /* 0x000ef60000300800 */
[----:B------:R-:W-:Y:S01]  /*1ddd0*/  @!UPT UIADD3 URZ, URZ, URZ, URZ ;  /* 0x0000003f3f3ff290 */ /* 0x000fe2000fffe03f */
[----:B------:R-:W-:Y:S01]  /*1dde0*/  STL.64 [R1+0xf98], R10 ;  /* 0x000f980a01007387 */ /* 0x000fe20000100a00 */
[----:B------:R2:W-:Y:S02]  /*1ddf0*/  STL.64 [R1+0xf90], R8 ;  /* 0x000f900801007387 */ /* 0x0005e40000100a00 */
[----:B--2---:R-:W-:Y:S02]  /*1de00*/  IMAD.MOV.U32 R8, RZ, RZ, R12 ;  /* 0x000000ffff087224 */ /* 0x004fe400078e000c */
[----:B------:R-:W-:Y:S01]  /*1de10*/  IMAD.MOV.U32 R9, RZ, RZ, R13 ;  /* 0x000000ffff097224 */ /* 0x000fe200078e000d */
[----:B------:R-:W4:Y:S01]  /*1de20*/  LDL.LU R12, [R1+0x10c0] ;  /* 0x0010c000010c7983 */ /* 0x000f220000300800 */
[----:B------:R-:W4:Y:S02]  /*1de30*/  LDL.LU R13, [R1+0x10bc] ;  /* 0x0010bc00010d7983 */ /* 0x000f240000300800 */
[----:B------:R-:W-:Y:S02]  /*1de40*/  IMAD.MOV.U32 R10, RZ, RZ, R14 ;  /* 0x000000ffff0a7224 */ /* 0x000fe400078e000e */
[----:B------:R-:W-:Y:S01]  /*1de50*/  IMAD.MOV.U32 R11, RZ, RZ, R15 ;  /* 0x000000ffff0b7224 */ /* 0x000fe200078e000f */
[----:B------:R-:W4:Y:S01]  /*1de60*/  LDL.LU R14, [R1+0x10b8] ;  /* 0x0010b800010e7983 */ /* 0x000f220000300800 */
[----:B------:R-:W4:Y:S03]  /*1de70*/  LDL.LU R15, [R1+0x10b4] ;  /* 0x0010b400010f7983 */ /* 0x000f260000300800 */
[----:B------:R-:W-:Y:S01]  /*1de80*/  STL.64 [R1+0x1080], R10 ;  /* 0x0010800a01007387 */ /* 0x000fe20000100a00 */
[----:B------:R0:W-:Y:S03]  /*1de90*/  STL.64 [R1+0x1078], R8 ;  /* 0x0010780801007387 */ /* 0x0001e60000100a00 */
[----:B0-----:R-:W2:Y:S01]  /*1dea0*/  LDL.LU R8, [R1+0x80] ;  /* 0x0000800001087983 */ /* 0x001ea20000300800 */
[----:B------:R-:W2:Y:S02]  /*1deb0*/  LDL.LU R9, [R1+0x84] ;  /* 0x0000840001097983 */ /* 0x000ea40000300800 */
[----:B------:R-:W2:Y:S02]  /*1dec0*/  LDL.LU R10, [R1+0x88] ;  /* 0x00008800010a7983 */ /* 0x000ea40000300800 */
[----:B---3--:R-:W-:-:S02]  /*1ded0*/  IMAD.MOV.U32 R11, RZ, RZ, R29 ;  /* 0x000000ffff0b7224 */ /* 0x008fc400078e001d */
[----:B------:R-:W3:Y:S01]  /*1dee0*/  LDL.LU R29, [R1+0x10b0] ;  /* 0x0010b000011d7983 */ /* 0x000ee20000300800 */
[C---:B----4-:R-:W-:Y:S11]  /*1def0*/  HMMA.16816.F32 R24, R12.reuse, R4, R24 ;  /* 0x000000040c18723c */ /* 0x050ff60000001818 */
[----:B------:R-:W-:Y:S11]  /*1df00*/  @!UPT UIADD3 URZ, URZ, URZ, URZ ;  /* 0x0000003f3f3ff290 */ /* 0x000ff6000fffe03f */
[----:B------:R-:W-:Y:S01]  /*1df10*/  @!UPT UIADD3 URZ, URZ, URZ, URZ ;  /* 0x0000003f3f3ff290 */ /* 0x000fe2000fffe03f */
[----:B------:R-:W-:Y:S01]  /*1df20*/  STL.64 [R1+0xf0], R24 ;  /* 0x0000f01801007387 */ /* 0x000fe20000100a00 */
[----:B------:R0:W-:Y:S03]  /*1df30*/  STL.64 [R1+0xf8], R26 ;  /* 0x0000f81a01007387 */ /* 0x0001e60000100a00 */
[----:B0-----:R-:W4:Y:S01]  /*1df40*/  LDL.LU.64 R26, [R1+0x10a8] ;  /* 0x0010a800011a7983 */ /* 0x001f220000300a00 */
[----:B------:R-:W2:Y:S02]  /*1df50*/  LDL.LU.64 R24, [R1+0x10a0] ;  /* 0x0010a00001187983 */ /* 0x000ea40000300a00 */
[C---:B--2---:R-:W-:Y:S11]  /*1df60*/  HMMA.16816.F32 R16, R12.reuse, R24, R16 ;  /* 0x000000180c10723c */ /* 0x044ff60000001810 */
[----:B------:R-:W-:Y:S11]  /*1df70*/  @!UPT UIADD3 URZ, URZ, URZ, URZ ;  /* 0x0000003f3f3ff290 */ /* 0x000ff6000fffe03f */
[----:B------:R-:W-:Y:S01]  /*1df80*/  @!UPT UIADD3 URZ, URZ, URZ, URZ ;  /* 0x0000003f3f3ff290 */ /* 0x000fe2000fffe03f */
[----:B------:R-:W-:Y:S01]  /*1df90*/  STL.64 [R1+0x110], R16 ;  /* 0x0001101001007387 */ /* 0x000fe20000100a00 */
[----:B------:R0:W-:Y:S03]  /*1dfa0*/  STL.64 [R1+0x118], R18 ;  /* 0x0001181201007387 */ /* 0x0001e60000100a00 */
[----:B0-----:R-:W2:Y:S01]  /*1dfb0*/  LDL.LU.64 R18, [R1+0x1098] ;  /* 0x0010980001127983 */ /* 0x001ea20000300a00 */
[----:B------:R-:W2:Y:S02]  /*1dfc0*/  LDL.LU.64 R16, [R1+0x1090] ;  /* 0x0010900001107983 */ /* 0x000ea40000300a00 */
[C---:B--2---:R-:W-:Y:S11]  /*1dfd0*/  HMMA.16816.F32 R20, R12.reuse, R16, R20 ;  /* 0x000000100c14723c */ /* 0x044ff60000001814 */
[----:B------:R-:W-:Y:S11]  /*1dfe0*/  @!UPT UIADD3 URZ, URZ, URZ, URZ ;  /* 0x0000003f3f3ff290 */ /* 0x000ff6000fffe03f */
[----:B------:R-:W-:Y:S01]  /*1dff0*/  @!UPT UIADD3 URZ, URZ, URZ, URZ ;  /* 0x0000003f3f3ff290 */ /* 0x000fe2000fffe03f */
[----:B------:R0:W-:Y:S01]  /*1e000*/  STL.64 [R1+0x120], R20 ;  /* 0x0001201401007387 */ /* 0x0001e20000100a00 */
[----:B------:R1:W-:Y:S03]  /*1e010*/  STL.64 [R1+0x128], R22 ;  /* 0x0001281601007387 */ /* 0x0003e60000100a00 */
[----:B0-----:R-:W2:Y:S02]  /*1e020*/  LDL.LU.64 R20, [R1+0x1088] ;  /* 0x0010880001147983 */ /* 0x001ea40000300a00 */
[----:B--2---:R-:W-:Y:S02]  /*1e030*/  HMMA.16816.F32 R12, R12, R20, R8 ;  /* 0x000000140c0c723c */ /* 0x004fe40000001808 */
[----:B------:R-:W2:Y:S01]  /*1e040*/  LDL.LU.64 R10, [R1+0x1080] ;  /* 0x00108000010a7983 */ /* 0x000ea20000300a00 */
[----:B------:R-:W2:Y:S02]  /*1e050*/  LDL.LU.64 R8, [R1+0x1078] ;  /* 0x0010780001087983 */ /* 0x000ea40000300a00 */
[----:B-1----:R-:W2:Y:S02]  /*1e060*/  LDL.LU.64 R22, [R1+0x1070] ;  /* 0x0010700001167983 */ /* 0x002ea40000300a00 */
[----:B------:R-:W2:Y:S11]  /*1e070*/  LDL.LU.64 R20, [R1+0x1068] ;  /* 0x0010680001147983 */ /* 0x000eb60000300a00 */
[----:B------:R-:W-:Y:S05]  /*1e080*/  @!UPT UIADD3 URZ, URZ, URZ, URZ ;  /* 0x0000003f3f3ff290 */ /* 0x000fea000fffe03f */
[----:B------:R-:W-:Y:S01]  /*1e090*/  STL.64 [R1+0x100], R12 ;  /* 0x0001000c01007387 */ /* 0x000fe20000100a00 */
[----:B------:R-:W-:Y:S02]  /*1e0a0*/  STL.64 [R1+0x108], R14 ;  /* 0x0001080e01007387 */ /* 0x000fe40000100a00 */
[----:B---3--:R-:W0:Y:S02]  /*1e0b0*/  LDSM.16.MT88.4 R12, [R29+0x2800] ;  /* 0x002800001d0c783b */ /* 0x008e240000004200 */
[----:B0-----:R0:W-:Y:S02]  /*1e0c0*/  STL.64 [R1+0xf88], R14 ;  /* 0x000f880e01007387 */ /* 0x0011e40000100a00 */
[----:B------:R-:W-:Y:S02]  /*1e0d0*/  STL.64 [R1+0xf80], R12 ;  /* 0x000f800c01007387 */ /* 0x000fe40000100a00 */
[----:B0-----:R-:W3:Y:S01]  /*1e0e0*/  LDL.LU.64 R14, [R1+0x98] ;  /* 0x00009800010e7983 */ /* 0x001ee20000300a00 */
[C---:B--2---:R-:W-:Y:S11]  /*1e0f0*/  HMMA.16816.F32 R20, R8.reuse, R6, R20 ;  /* 0x000000060814723c */ /* 0x044ff60000001814 */
[----:B------:R-:W-:Y:S11]  /*1e100*/  @!UPT UIADD3 URZ, URZ, URZ, URZ ;  /* 0x0000003f3f3ff290 */ /* 0x000ff6000fffe03f */
[----:B------:R-:W-:Y:S01]  /*1e110*/  @!UPT UIADD3 URZ, URZ, URZ, URZ ;  /* 0x0000003f3f3ff290 */ /* 0x000fe2000fffe03f */
[----:B------:R-:W-:Y:S01]  /*1e120*/  STL.64 [R1+0xd0], R20 ;  /* 0x0000d01401007387 */ /* 0x000fe20000100a00 */
[----:B------:R0:W-:Y:S03]  /*1e130*/  STL.64 [R1+0xd8], R22 ;  /* 0x0000d81601007387 */ /* 0x0001e60000100a00 */
[----:B0-----:R-:W4:Y:S01]  /*1e140*/  LDL.LU.64 R22, [R1+0x1060] ;  /* 0x0010600001167983 */ /* 0x001f220000300a00 */
[----:B------:R-:W4:Y:S02]  /*1e150*/  LDL.LU.64 R20, [R1+0x1058] ;  /* 0x0010580001147983 */ /* 0x000f240000300a00 */
[C---:B----4-:R-:W-:Y:S01]  /*1e160*/  HMMA.16816.F32 R24, R8.reuse, R26, R20 ;  /* 0x0000001a0818723c */ /* 0x050fe20000001814 */
[----:B------:R-:W2:Y:S01]  /*1e170*/  LDL.LU.64 R22, [R1+0x1050] ;  /* 0x0010500001167983 */ /* 0x000ea20000300a00 */
[----:B------:R-:W2:Y:S11]  /*1e180*/  LDL.LU.64 R20, [R1+0x1048] ;  /* 0x0010480001147983 */ /* 0x000eb60000300a00 */
[----:B------:R-:W-:Y:S10]  /*1e190*/  @!UPT UIADD3 URZ, URZ, URZ, URZ ;  /* 0x0000003f3f3ff290 */ /* 0x000ff4000fffe03f */
[----:B------:R-:W-:Y:S01]  /*1e1a0*/  STL.64 [R1+0x80], R24 ;  /* 0x0000801801007387 */ /* 0x000fe20000100a00 */
[----:B------:R0:W-:Y:S03]  /*1e1b0*/  STL.64 [R1+0x88], R26 ;  /* 0x0000881a01007387 */ /* 0x0001e60000100a00 */
[----:B0-----:R-:W4:Y:S01]  /*1e1c0*/  LDL.LU.64 R26, [R1+0x1040] ;  /* 0x00104000011a7983 */ /* 0x001f220000300a00 */
[----:B------:R-:W4:Y:S02]  /*1e1d0*/  LDL.LU.64 R24, [R1+0x1038] ;  /* 0x0010380001187983 */ /* 0x000f240000300a00 */
[C---:B----4-:R-:W-:Y:S11]  /*1e1e0*/  HMMA.16816.F32 R24, R8.reuse, R18, R24 ;  /* 0x000000120818723c */ /* 0x050ff60000001818 */
[----:B------:R-:W-:Y:S11]  /*1e1f0*/  @!UPT UIADD3 URZ, URZ, URZ, URZ ;  /* 0x0000003f3f3ff290 */ /* 0x000ff6000fffe03f */
[----:B------:R-:W-:Y:S01]  /*1e200*/  @!UPT UIADD3 URZ, URZ, URZ, URZ ;  /* 0x0000003f3f3ff290 */ /* 0x000fe2000fffe03f */
[----:B------:R-:W-:Y:S01]  /*1e210*/  STL.64 [R1+0xb0], R24 ;  /* 0x0000b01801007387 */ /* 0x000fe20000100a00 */
[----:B------:R0:W-:Y:S03]  /*1e220*/  STL.64 [R1+0xb8], R26 ;  /* 0x0000b81a01007387 */ /* 0x0001e60000100a00 */
[----:B0-----:R-:W3:Y:S01]  /*1e230*/  LDL.LU.64 R26, [R1+0x1030] ;  /* 0x00103000011a7983 */ /* 0x001ee20000300a00 */
[----:B------:R-:W3:Y:S02]  /*1e240*/  LDL.LU.64 R24, [R1+0x1028] ;  /* 0x0010280001187983 */ /* 0x000ee40000300a00 */
[----:B---3--:R-:W-:Y:S01]  /*1e250*/  HMMA.16816.F32 R8, R8, R14, R24 ;  /* 0x0000000e0808723c */ /* 0x008fe20000001818 */
[----:B------:R-:W2:Y:S01]  /*1e260*/  LDL.LU.64 R26, [R1+0x1020] ;  /* 0x00102000011a7983 */ /* 0x000ea20000300a00 */
[----:B------:R-:W2:Y:S11]  /*1e270*/  LDL.LU.64 R24, [R1+0x1018] ;  /* 0x0010180001187983 */ /* 0x000eb60000300a00 */
[----:B------:R-:W-:Y:S10]  /*1e280*/  @!UPT UIADD3 URZ, URZ, URZ, URZ ;  /* 0x0000003f3f3ff290 */ /* 0x000ff4000fffe03f */
[----:B------:R0:W-:Y:S01]  /*1e290*/  STL.64 [R1+0xc0], R8 ;  /* 0x0000c00801007387 */ /* 0x0001e20000100a00 */
[----:B------:R1:W-:Y:S02]  /*1e2a0*/  STL.64 [R1+0xc8], R10 ;  /* 0x0000c80a01007387 */ /* 0x0003e40000100a00 */
[----:B0-----:R-:W-:Y:S02]  /*1e2b0*/  IMAD.MOV.U32 R8, RZ, RZ, R28 ;  /* 0x000000ffff087224 */ /* 0x001fe400078e001c */
[----:B-1----:R-:W-:Y:S02]  /*1e2c0*/  IMAD.MOV.U32 R10, RZ, RZ, R2 ;  /* 0x000000ffff0a7224 */ /* 0x002fe400078e0002 */
[----:B------:R-:W-:Y:S02]  /*1e2d0*/  IMAD.MOV.U32 R11, RZ, RZ, R0 ;  /* 0x000000ffff0b7224 */ /* 0x000fe400078e0000 */
[----:B------:R-:W-:-:S03]  /*1e2e0*/  IMAD.MOV.U32 R9, RZ, RZ, R3 ;  /* 0x000000ffff097224 */ /* 0x000fc600078e0003 */
[----:B------:R0:W-:Y:S02]  /*1e2f0*/  STL.64 [R1+0xfb0], R10 ;  /* 0x000fb00a01007387 */ /* 0x0001e40000100a00 */
[----:B------:R-:W-:Y:S02]  /*1e300*/  STL.64 [R1+0xfa8], R8 ;  /* 0x000fa80801007387 */ /* 0x000fe40000100a00 */
[----:B0-----:R-:W3:Y:S01]  /*1e310*/  LDL.LU.64 R10, [R1+0x68] ;  /* 0x00006800010a7983 */ /* 0x001ee20000300a00 */
[C---:B--2---:R-:W-:Y:S11]  /*1e320*/  HMMA.16816.F32 R20, R24.reuse, R6, R20 ;  /* 0x000000061814723c */ /* 0x044ff60000001814 */
[----:B------:R-:W-:Y:S11]  /*1e330*/  @!UPT UIADD3 URZ, URZ, URZ, URZ ;  /* 0x0000003f3f3ff290 */ /* 0x000ff6000fffe03f */
[----:B------:R-:W-:Y:S01]  /*1e340*/  @!UPT UIADD3 URZ, URZ, URZ, URZ ;  /* 0x0000003f3f3ff290 */ /* 0x000fe2000fffe03f */
[----:B------:R-:W-:Y:S01]  /*1e350*/  STL.64 [R1+0x1b0], R20 ;  /* 0x0001b01401007387 */ /* 0x000fe20000100a00 */
[----:B------:R0:W-:Y:S02]  /*1e360*/  STL [R1+0x1b8], R22 ;  /* 0x0001b81601007387 */ /* 0x0001e40000100800 */
[----:B------:R-:W-:Y:S02]  /*1e370*/  IMAD.MOV.U32 R29, RZ, RZ, R23 ;  /* 0x000000ffff1d7224 */ /* 0x000fe400078e0017 */
[----:B0-----:R-:W3:Y:S01]  /*1e380*/  LDL.LU.64 R22, [R1+0x1010] ;  /* 0x0010100001167983 */ /* 0x001ee20000300a00 */
[----:B------:R-:W3:Y:S02]  /*1e390*/  LDL.LU.64 R20, [R1+0x1008] ;  /* 0x0010080001147983 */ /* 0x000ee40000300a00 */
[----:B------:R-:W-:Y:S01]  /*1e3a0*/  STL [R1+0xf18], R29 ;  /* 0x000f181d01007387 */ /* 0x000fe20000100800 */
[C---:B---3--:R-:W-:Y:S11]  /*1e3b0*/  HMMA.16816.F32 R20, R24.reuse, R10, R20 ;  /* 0x0000000a1814723c */ /* 0x048ff60000001814 */
[----:B------:R-:W-:Y:S11]  /*1e3c0*/  @!UPT UIADD3 URZ, URZ, URZ, URZ ;  /* 0x0000003f3f3ff290 */ /* 0x000ff6000fffe03f */
[----:B------:R-:W-:Y:S01]  /*1e3d0*/  @!UPT UIADD3 URZ, URZ, URZ, URZ ;  /* 0x0000003f3f3ff290 */ /* 0x000fe2000fffe03f */
[----:B------:R-:W-:Y:S01]  /*1e3e0*/  STL.64 [R1+0x1a0], R20 ;  /* 0x0001a01401007387 */ /* 0x000fe20000100a00 */
[----:B------:R0:W-:Y:S03]  /*1e3f0*/  STL.64 [R1+0x1a8], R22 ;  /* 0x0001a81601007387 */ /* 0x0001e60000100a00 */
[----:B0-----:R-:W2:Y:S01]  /*1e400*/  LDL.LU.64 R22, [R1+0x1000] ;  /* 0x0010000001167983 */ /* 0x001ea20000300a00 */
[----:B------:R-:W2:Y:S02]  /*1e410*/  LDL.LU.64 R20, [R1+0xff8] ;  /* 0x000ff80001147983 */ /* 0x000ea40000300a00 */
[C---:B--2---:R-:W-:Y:S01]  /*1e420*/  HMMA.16816.F32 R16, R24.reuse, R18, R20 ;  /* 0x000000121810723c */ /* 0x044fe20000001814 */
[----:B------:R-:W2:Y:S01]  /*1e430*/  LDL.LU.64 R22, [R1+0xff0] ;  /* 0x000ff00001167983 */ /* 0x000ea20000300a00 */
[----:B------:R-:W2:Y:S11]  /*1e440*/  LDL.LU.64 R20, [R1+0xfe8] ;  /* 0x000fe80001147983 */ /* 0x000eb60000300a00 */
[----:B------:R-:W-:Y:S10]  /*1e450*/  @!UPT UIADD3 URZ, URZ, URZ, URZ ;  /* 0x0000003f3f3ff290 */ /* 0x000ff4000fffe03f */
[----:B------:R-:W-:Y:S01]  /*1e460*/  STL.64 [R1+0x190], R16 ;  /* 0x0001901001007387 */ /* 0x000fe20000100a00 */
[----:B------:R0:W-:Y:S02]  /*1e470*/  STL [R1+0x19c], R19 ;  /* 0x00019c1301007387 */ /* 0x0001e40000100800 */
[----:B------:R-:W-:Y:S02]  /*1e480*/  IMAD.MOV.U32 R29, RZ, RZ, R18 ;  /* 0x000000ffff1d7224 */ /* 0x000fe400078e0012 */
[----:B0-----:R-:W3:Y:S01]  /*1e490*/  LDL.LU.64 R18, [R1+0xfe0] ;  /* 0x000fe00001127983 */ /* 0x001ee20000300a00 */
[----:B------:R-:W3:Y:S02]  /*1e4a0*/  LDL.LU.64 R16, [R1+0xfd8] ;  /* 0x000fd80001107983 */ /* 0x000ee40000300a00 */
[----:B------:R-:W-:Y:S01]  /*1e4b0*/  STL [R1+0xf70], R29 ;  /* 0x000f701d01007387 */ /* 0x000fe20000100800 */
[----:B---3--:R-:W-:Y:S01]  /*1e4c0*/  HMMA.16816.F32 R24, R24, R14, R16 ;  /* 0x0000000e1818723c */ /* 0x008fe20000001810 */
[----:B------:R-:W2:Y:S01]  /*1e4d0*/  LDL.LU.64 R18, [R1+0xfd0] ;  /* 0x000fd00001127983 */ /* 0x000ea20000300a00 */
[----:B------:R-:W2:Y:S03]  /*1e4e0*/  LDL.LU.64 R16, [R1+0xfc8] ;  /* 0x000fc80001107983 */ /* 0x000ea60000300a00 */
[----:B------:R-:W0:Y:S01]  /*1e4f0*/  S2R R0, SR_TID.X ;  /* 0x0000000000007919 */ /* 0x000e220000002100 */
[----:B------:R1:W-:Y:S02]  /*1e500*/  STL.64 [R1+0xfa0], R14 ;  /* 0x000fa00e01007387 */ /* 0x0003e40000100a00 */
[----:B------:R-:W-:Y:S11]  /*1e510*/  IMAD.MOV.U32 R2, RZ, RZ, R6 ;  /* 0x000000ffff027224 */ /* 0x000ff600078e0006 */
[----:B------:R-:W-:Y:S04]  /*1e520*/  @!UPT UIADD3 URZ, URZ, URZ, URZ ;  /* 0x0000003f3f3ff290 */ /* 0x000fe8000fffe03f */
[----:B------:R3:W-:Y:S01]  /*1e530*/  STL.64 [R1+0x180], R24 ;  /* 0x0001801801007387 */ /* 0x0007e20000100a00 */
[----:B------:R4:W-:Y:S02]  /*1e540*/  STL.64 [R1+0x188], R26 ;  /* 0x0001881a01007387 */ /* 0x0009e40000100a00 */
[----:B-1----:R-:W3:Y:S01]  /*1e550*/  LDL.LU.64 R14, [R1+0xa8] ;  /* 0x0000a800010e7983 */ /* 0x002ee20000300a00 */
[----:B0-----:R-:W-:Y:S01]  /*1e560*/  LOP3.LUT R13, R0, 0x7, RZ, 0xc0, !PT ;  /* 0x00000007000d7812 */ /* 0x001fe200078ec0ff */
[----:B------:R-:W-:Y:S01]  /*1e570*/  IMAD.MOV.U32 R0, RZ, RZ, R7 ;  /* 0x000000ffff007224 */ /* 0x000fe200078e0007 */
[----:B--2---:R-:W-:Y:S11]  /*1e580*/  HMMA.16816.F32 R20, R16, R6, R20 ;  /* 0x000000061014723c */ /* 0x004ff60000001814 */
[----:B------:R-:W-:Y:S11]  /*1e590*/  @!UPT UIADD3 URZ, URZ, URZ, URZ ;  /* 0x0000003f3f3ff290 */ /* 0x000ff6000fffe03f */
[----:B------:R-:W-:Y:S01]  /*1e5a0*/  @!UPT UIADD3 URZ, URZ, URZ, URZ ;  /* 0x0000003f3f3ff290 */ /* 0x000fe2000fffe03f */
[----:B------:R-:W-:Y:S01]  /*1e5b0*/  STL.64 [R1+0x170], R20 ;  /* 0x0001701401007387 */ /* 0x000fe20000100a00 */
[----:B------:R0:W-:Y:S02]  /*1e5c0*/  STL.64 [R1+0x178], R22 ;  /* 0x0001781601007387 */ /* 0x0001e40000100a00 */
[----:B------:R-:W0:Y:S02]  /*1e5d0*/  LDL.LU.64 R6, [R1+0xfc0] ;  /* 0x000fc00001067983 */ /* 0x000e240000300a00 */
[----:B------:R-:W0:Y:S01]  /*1e5e0*/  LDL.LU.64 R4, [R1+0xfb8] ;  /* 0x000fb80001047983 */ /* 0x000e220000300a00 */
[----:B------:R-:W1:Y:S01]  /*1e5f0*/  S2R R28, SR_TID.X ;  /* 0x00000000001c7919 */ /* 0x000e620000002100 */
[C---:B---3--:R-:W-:Y:S02]  /*1e600*/  IMAD R25, R13.reuse, 0x90, RZ ;  /* 0x000000900d197824 */ /* 0x048fe400078e02ff */
[----:B------:R-:W-:Y:S02]  /*1e610*/  IMAD R13, R13, 0x110, RZ ;  /* 0x000001100d0d7824 */ /* 0x000fe400078e02ff */
[----:B------:R-:W-:-:S02]  /*1e620*/  IMAD.MOV.U32 R3, RZ, RZ, R11 ;  /* 0x000000ffff037224 */ /* 0x000fc400078e000b */
[C---:B-1----:R-:W-:Y:S02]  /*1e630*/  IMAD.SHL.U32 R12, R28.reuse, 0x2, RZ ;  /* 0x000000021c0c7824 */ /* 0x042fe400078e00ff */
[C---:B------:R-:W-:Y:S02]  /*1e640*/  IMAD.SHL.U32 R24, R28.reuse, 0x2, RZ ;  /* 0x000000021c187824 */ /* 0x040fe400078e00ff */
[C---:B----4-:R-:W-:Y:S02]  /*1e650*/  IMAD.SHL.U32 R26, R28.reuse, 0x40, RZ ;  /* 0x000000401c1a7824 */ /* 0x050fe400078e00ff */
[----:B------:R-:W-:Y:S01]  /*1e660*/  IMAD.SHL.U32 R28, R28, 0x40, RZ ;  /* 0x000000401c1c7824 */ /* 0x000fe200078e00ff */
[----:B------:R-:W-:-:S04]  /*1e670*/  LOP3.LUT R27, R25, 0x10, R24, 0x78, !PT ;  /* 0x00000010191b7812 */ /* 0x000fc800078e7818 */
[----:B------:R-:W-:Y:S01]  /*1e680*/  LOP3.LUT R27, R27, 0x400, R26, 0xf8, !PT ;  /* 0x000004001b1b7812 */ /* 0x000fe200078ef81a */
[----:B0-----:R-:W-:Y:S07]  /*1e690*/  HMMA.16816.F32 R20, R16, R10, R4 ;  /* 0x0000000a1014723c */ /* 0x001fee0000001804 */
[----:B------:R-:W-:-:S04]  /*1e6a0*/  LOP3.LUT R7, R13, 0x30, R12, 0x78, !PT ;  /* 0x000000300d077812 */ /* 0x000fc800078e780c */
[----:B------:R-:W-:-:S04]  /*1e6b0*/  LOP3.LUT R7, R7, 0x800, R28, 0xf8, !PT ;  /* 0x0000080007077812 */ /* 0x000fc800078ef81c */
[----:B------:R-:W-:Y:S01]  /*1e6c0*/  LOP3.LUT R7, R7, 0x40, RZ, 0x3c, !PT ;  /* 0x0000004007077812 */ /* 0x000fe200078e3cff */
[----:B------:R-:W-:-:S04]  /*1e6d0*/  IMAD.MOV.U32 R4, RZ, RZ, R10 ;  /* 0x000000ffff047224 */ /* 0x000fc800078e000a */
[----:B------:R-:W-:Y:S04]  /*1e6e0*/  LDSM.16.M88.4 R8, [R7+0x4080] ;  /* 0x004080000708783b */ /* 0x000fe80000000200 */
[----:B------:R-:W-:Y:S01]  /*1e6f0*/  STL.64 [R1+0x160], R20 ;  /* 0x0001601401007387 */ /* 0x000fe20000100a00 */
[----:B------:R-:W-:Y:S02]  /*1e700*/  STL.64 [R1+0x168], R22 ;  /* 0x0001681601007387 */ /* 0x000fe40000100a00 */
[----:B------:R-:W0:Y:S02]  /*1e710*/  LDSM.16.MT88.4 R20, [R27+0x3000] ;  /* 0x003000001b14783b */ /* 0x000e240000004200 */
[----:B0-----:R-:W-:Y:S02]  /*1e720*/  STL.64 [R1+0xf48], R22 ;  /* 0x000f481601007387 */ /* 0x001fe40000100a00 */
[----:B------:R-:W-:Y:S02]  /*1e730*/  STL.64 [R1+0xf40], R20 ;  /* 0x000f401401007387 */ /* 0x000fe40000100a00 */
[----:B------:R-:W-:Y:S02]  /*1e740*/  STL [R1+0xf1c], R27 ;  /* 0x000f1c1b01007387 */ /* 0x000fe40000100800 */
[----:B------:R-:W-:Y:S01]  /*1e750*/  STL.64 [R1+0x40], R8 ;  /* 0x0000400801007387 */ /* 0x000fe20000100a00 */
[----:B------:R-:W-:Y:S02]  /*1e760*/  STL.64 [R1+0x48], R10 ;  /* 0x0000480a01007387 */ /* 0x000fe40000100a00 */
[----:B------:R-:W0:Y:S02]  /*1e770*/  LDSM.16.M88.4 R8, [R7+0x5080] ;  /* 0x005080000708783b */ /* 0x000e240000000200 */
[----:B0-----:R-:W-:Y:S02]  /*1e780*/  STL.64 [R1+0x30], R8 ;  /* 0x0000300801007387 */ /* 0x001fe40000100a00 */
[----:B------:R0:W-:Y:S02]  /*1e790*/  STL.64 [R1+0x38], R10 ;  /* 0x0000380a01007387 */ /* 0x0001e40000100a00 */
[----:B0-----:R-:W2:Y:S01]  /*1e7a0*/  LDL.LU.64 R10, [R1+0xfb0] ;  /* 0x000fb000010a7983 */ /* 0x001ea20000300a00 */
[----:B------:R-:W2:Y:S02]  /*1e7b0*/  LDL.LU.64 R8, [R1+0xfa8] ;  /* 0x000fa80001087983 */ /* 0x000ea40000300a00 */
[----:B------:R-:W-:-:S02]  /*1e7c0*/  IMAD.MOV.U32 R29, RZ, RZ, R14 ;  /* 0x000000ffff1d7224 */ /* 0x000fc400078e000e */
[----:B------:R-:W-:Y:S02]  /*1e7d0*/  IMAD.MOV.U32 R27, RZ, RZ, R15 ;  /* 0x000000ffff1b7224 */ /* 0x000fe400078e000f */
[----:B------:R-:W-:Y:S02]  /*1e7e0*/  IMAD.MOV.U32 R22, RZ, RZ, R2 ;  /* 0x000000ffff167224 */ /* 0x000fe400078e0002 */
[----:B------:R-:W-:Y:S02]  /*1e7f0*/  IMAD.MOV.U32 R23, RZ, RZ, R0 ;  /* 0x000000ffff177224 */ /* 0x000fe400078e0000 */
[----:B------:R-:W-:Y:S01]  /*1e800*/  IMAD.MOV.U32 R21, RZ, RZ, R3 ;  /* 0x000000ffff157224 */ /* 0x000fe200078e0003 */
[----:B--2---:R-:W-:Y:S01]  /*1e810*/  HMMA.16816.F32 R8, R16, R14, R8 ;  /* 0x0000000e1008723c */ /* 0x004fe20000001808 */
[----:B------:R-:W2:Y:S11]  /*1e820*/  LDL.LU.64 R14, [R1+0xfa0] ;  /* 0x000fa000010e7983 */ /* 0x000eb60000300a00 */
[----:B------:R-:W-:Y:S11]  /*1e830*/  @!UPT UIADD3 URZ, URZ, URZ, URZ ;  /* 0x0000003f3f3ff290 */ /* 0x000ff6000fffe03f */
[----:B------:R-:W-:Y:S01]  /*1e840*/  STL.64 [R1+0x70], R8 ;  /* 0x0000700801007387 */ /* 0x000fe20000100a00 */
[----:B------:R-:W-:Y:S02]  /*1e850*/  IMAD.MOV.U32 R2, RZ, RZ, R10 ;  /* 0x000000ffff027224 */ /* 0x000fe400078e000a */
[----:B------:R-:W-:Y:S02]  /*1e860*/  IMAD.MOV.U32 R0, RZ, RZ, R11 ;  /* 0x000000ffff007224 */ /* 0x000fe400078e000b */
[----:B------:R-:W0:Y:S04]  /*1e870*/  LDSM.16.M88.4 R8, [R7+0x6080] ;  /* 0x006080000708783b */ /* 0x000e280000000200 */
[----:B------:R-:W-:Y:S01]  /*1e880*/  STL [R1+0xecc], R0 ;  /* 0x000ecc0001007387 */ /* 0x000fe20000100800 */
[----:B------:R-:W-:Y:S02]  /*1e890*/  STL [R1+0xec8], R2 ;  /* 0x000ec80201007387 */ /* 0x000fe40000100800 */
[----:B0-----:R-:W-:Y:S01]  /*1e8a0*/  IMAD.MOV.U32 R28, RZ, RZ, R10 ;  /* 0x000000ffff1c7224 */ /* 0x001fe200078e000a */
[----:B------:R0:W-:Y:S01]  /*1e8b0*/  STL.64 [R1+0x20], R8 ;  /* 0x0000200801007387 */ /* 0x0001e20000100a00 */
[----:B------:R-:W-:-:S02]  /*1e8c0*/  IMAD.MOV.U32 R3, RZ, RZ, R11 ;  /* 0x000000ffff037224 */ /* 0x000fc400078e000b */
[----:B------:R-:W3:Y:S01]  /*1e8d0*/  LDL.LU.64 R10, [R1+0xf98] ;  /* 0x000f9800010a7983 */ /* 0x000ee20000300a00 */
[----:B0-----:R-:W3:Y:S01]  /*1e8e0*/  LDL.LU.64 R8, [R1+0xf90] ;  /* 0x000f900001087983 */ /* 0x001ee20000300a00 */
[----:B------:R2:W-:Y:S02]  /*1e8f0*/  STL [R1+0xe44], R28 ;  /* 0x000e441c01007387 */ /* 0x0005e40000100800 */
[----:B------:R0:W-:Y:S02]  /*1e900*/  STL [R1+0xe40], R3 ;  /* 0x000e400301007387 */ /* 0x0001e40000100800 */
[----:B------:R-:W-:Y:S02]  /*1e910*/  IMAD.MOV.U32 R20, RZ, RZ, R4 ;  /* 0x000000ffff147224 */ /* 0x000fe400078e0004 */
[----:B------:R-:W1:Y:S01]  /*1e920*/  LDSM.16.M88.4 R4, [R7+0x7080] ;  /* 0x007080000704783b */ /* 0x000e620000000200 */
[----:B--2---:R-:W-:Y:S02]  /*1e930*/  IMAD.MOV.U32 R28, RZ, RZ, R14 ;  /* 0x000000ffff1c7224 */ /* 0x004fe400078e000e */
[----:B0-----:R-:W-:Y:S01]  /*1e940*/  IMAD.MOV.U32 R3, RZ, RZ, R15 ;  /* 0x000000ffff037224 */ /* 0x001fe200078e000f */
[----:B---3--:R-:W-:Y:S01]  /*1e950*/  HMMA.16816.F32 R8, R16, R14, R8 ;  /* 0x0000000e1008723c */ /* 0x008fe20000001808 */
[----:B------:R-:W2:Y:S01]  /*1e960*/  LDL.LU.64 R14, [R1+0xf88] ;  /* 0x000f8800010e7983 */ /* 0x000ea20000300a00 */
[----:B------:R-:W2:Y:S11]  /*1e970*/  LDL.LU.64 R12, [R1+0xf80] ;  /* 0x000f8000010c7983 */ /* 0x000eb60000300a00 */
[----:B------:R-:W-:Y:S10]  /*1e980*/  @!UPT UIADD3 URZ, URZ, URZ, URZ ;  /* 0x0000003f3f3ff290 */ /* 0x000ff4000fffe03f */
[----:B------:R0:W-:Y:S01]  /*1e990*/  STL.64 [R1+0x158], R10 ;  /* 0x0001580a01007387 */ /* 0x0001e20000100a00 */
[----:B------:R-:W-:Y:S02]  /*1e9a0*/  IMAD.MOV.U32 R2, RZ, RZ, R9 ;  /* 0x000000ffff027224 */ /* 0x000fe400078e0009 */
[----:B------:R-:W-:-:S03]  /*1e9b0*/  IMAD.MOV.U32 R0, RZ, RZ, R8 ;  /* 0x000000ffff007224 */ /* 0x000fc600078e0008 */
[----:B------:R-:W-:Y:S02]  /*1e9c0*/  STL [R1+0xed4], R2 ;  /* 0x000ed40201007387 */ /* 0x000fe40000100800 */
[----:B------:R-:W-:Y:S02]  /*1e9d0*/  STL [R1+0xed0], R0 ;  /* 0x000ed00001007387 */ /* 0x000fe40000100800 */
[----:B0-----:R-:W-:Y:S02]  /*1e9e0*/  IMAD.MOV.U32 R10, RZ, RZ, R20 ;  /* 0x000000ffff0a7224 */ /* 0x001fe400078e0014 */
[----:B------:R-:W-:-:S05]  /*1e9f0*/  IMAD.MOV.U32 R11, RZ, RZ, R21 ;  /* 0x000000ffff0b7224 */ /* 0x000fca00078e0015 */
[----:B------:R0:W-:Y:S01]  /*1ea00*/  STL.64 [R1+0xf78], R10 ;  /* 0x000f780a01007387 */ /* 0x0001e20000100a00 */
[----:B------:R-:W2:Y:S02]  /*1ea10*/  LDL.LU R8, [R1+0xf0] ;  /* 0x0000f00001087983 */ /* 0x000ea40000300800 */
[----:B------:R-:W2:Y:S01]  /*1ea20*/  LDL.LU R9, [R1+0xf4] ;  /* 0x0000f40001097983 */ /* 0x000ea20000300800 */
[----:B0-----:R-:W2:Y:S01]  /*1ea30*/  LDL.LU R10, [R1+0xf8] ;  /* 0x0000f800010a7983 */ /* 0x001ea20000300800 */
[----:B------:R-:W2:Y:S01]  /*1ea40*/  LDL.LU R11, [R1+0xfc] ;  /* 0x0000fc00010b7983 */ /* 0x000ea20000300800 */
[----:B------:R-:W-:-:S04]  /*1ea50*/  LOP3.LUT R18, R25, 0x10, R24, 0x78, !PT ;  /* 0x0000001019127812 */ /* 0x000fc800078e7818 */
[----:B------:R-:W-:-:S04]  /*1ea60*/  LOP3.LUT R18, R18, 0x400, R26, 0xf8, !PT ;  /* 0x0000040012127812 */ /* 0x000fc800078ef81a */
[----:B------:R-:W-:Y:S01]  /*1ea70*/  LOP3.LUT R18, R18, 0x20, RZ, 0x3c, !PT ;  /* 0x0000002012127812 */ /* 0x000fe200078e3cff */
[----:B-1----:R-:W-:Y:S01]  /*1ea80*/  STL [R1+0xe0c], R6 ;  /* 0x000e0c0601007387 */ /* 0x002fe20000100800 */
[----:B------:R-:W-:Y:S01]  /*1ea90*/  STL [R1+0xe08], R7 ;  /* 0x000e080701007387 */ /* 0x000fe20000100800 */
[----:B--2---:R-:W-:Y:S02]  /*1eaa0*/  HMMA.16816.F32 R20, R12, R22, R8 ;  /* 0x000000160c14723c */ /* 0x004fe40000001808 */
[----:B------:R-:W0:Y:S04]  /*1eab0*/  LDSM.16.MT88.4 R8, [R18+0x3000] ;  /* 0x003000001208783b */ /* 0x000e280000004200 */
[----:B0-----:R-:W-:Y:S11]  /*1eac0*/  STL.64 [R1+0x10], R8 ;  /* 0x0000100801007387 */ /* 0x001ff60000100a00 */
[----:B------:R-:W-:Y:S06]  /*1ead0*/  @!UPT UIADD3 URZ, URZ, URZ, URZ ;  /* 0x0000003f3f3ff290 */ /* 0x000fec000fffe03f */
[----:B------:R0:W-:Y:S02]  /*1eae0*/  STL.64 [R1+0x50], R20 ;  /* 0x0000501401007387 */ /* 0x0001e40000100a00 */
[----:B------:R1:W-:Y:S02]  /*1eaf0*/  STL.64 [R1+0x58], R22 ;  /* 0x0000581601007387 */ /* 0x0003e40000100a00 */
[----:B------:R-:W-:Y:S01]  /*1eb00*/  STL [R1+0x18], R10 ;  /* 0x0000180a01007387 */ /* 0x000fe20000100800 */
[----:B0-----:R-:W2:Y:S01]  /*1eb10*/  LDL.LU R20, [R1+0x100] ;  /* 0x0001000001147983 */ /* 0x001ea20000300800 */
[----:B------:R-:W2:Y:S02]  /*1eb20*/  LDL.LU R21, [R1+0x104] ;  /* 0x0001040001157983 */ /* 0x000ea40000300800 */
[----:B-1----:R-:W3:Y:S02]  /*1eb30*/  LDL.LU R22, [R1+0x108] ;  /* 0x0001080001167983 */ /* 0x002ee40000300800 */
[----:B------:R-:W3:Y:S01]  /*1eb40*/  LDL.LU R23, [R1+0x10c] ;  /* 0x00010c0001177983 */ /* 0x000ee20000300800 */
[----:B------:R-:W-:-:S04]  /*1eb50*/  LOP3.LUT R19, R25, 0x10, R24, 0x78, !PT ;  /* 0x0000001019137812 */ /* 0x000fc800078e7818 */
[----:B------:R-:W-:-:S04]  /*1eb60*/  LOP3.LUT R19, R19, 0x400, R26, 0xf8, !PT ;  /* 0x0000040013137812 */ /* 0x000fc800078ef81a */
[----:B------:R-:W-:Y:S01]  /*1eb70*/  LOP3.LUT R19, R19, 0x40, RZ, 0x3c, !PT ;  /* 0x0000004013137812 */ /* 0x000fe200078e3cff */
[----:B------:R-:W-:-:S04]  /*1eb80*/  IMAD.MOV.U32 R7, RZ, RZ, R11 ;  /* 0x000000ffff077224 */ /* 0x000fc800078e000b */
[----:B------:R-:W0:Y:S04]  /*1eb90*/  LDSM.16.MT88.4 R8, [R19+0x3000] ;  /* 0x003000001308783b */ /* 0x000e280000004200 */
[----:B---3--:R-:W-:Y:S01]  /*1eba0*/  STL.64 [R1+0xf58], R22 ;  /* 0x000f581601007387 */ /* 0x008fe20000100a00 */
[----:B--2---:R1:W-:Y:S03]  /*1ebb0*/  STL.64 [R1+0xf50], R20 ;  /* 0x000f501401007387 */ /* 0x0043e60000100a00 */
[----:B-1----:R-:W2:Y:S01]  /*1ebc0*/  LDL.LU R20, [R1+0x120] ;  /* 0x0001200001147983 */ /* 0x002ea20000300800 */
[----:B------:R-:W2:Y:S02]  /*1ebd0*/  LDL.LU R21, [R1+0x124] ;  /* 0x0001240001157983 */ /* 0x000ea40000300800 */
[----:B------:R-:W3:Y:S02]  /*1ebe0*/  LDL.LU R22, [R1+0x128] ;  /* 0x0001280001167983 */ /* 0x000ee40000300800 */
[----:B------:R-:W3:Y:S01]  /*1ebf0*/  LDL.LU R23, [R1+0x12c] ;  /* 0x00012c0001177983 */ /* 0x000ee20000300800 */
[----:B------:R-:W-:-:S04]  /*1ec00*/  LOP3.LUT R6, R25, 0x10, R24, 0x78, !PT ;  /* 0x0000001019067812 */ /* 0x000fc800078e7818 */
[----:B------:R-:W-:Y:S01]  /*1ec10*/  LOP3.LUT R6, R6, 0x400, R26, 0xf8, !PT ;  /* 0x0000040006067812 */ /* 0x000fe200078ef81a */
[----:B---3--:R-:W-:Y:S01]  /*1ec20*/  STL.64 [R1+0xf68], R22 ;  /* 0x000f681601007387 */ /* 0x008fe20000100a00 */
[----:B--2---:R1:W-:Y:S03]  /*1ec30*/  STL.64 [R1+0xf60], R20 ;  /* 0x000f601401007387 */ /* 0x0043e60000100a00 */
[----:B-1----:R-:W2:Y:S01]  /*1ec40*/  LDL.LU R20, [R1+0x110] ;  /* 0x0001100001147983 */ /* 0x002ea20000300800 */
[----:B------:R-:W2:Y:S02]  /*1ec50*/  LDL.LU R21, [R1+0x114] ;  /* 0x0001140001157983 */ /* 0x000ea40000300800 */
[----:B------:R-:W2:Y:S02]  /*1ec60*/  LDL.LU R22, [R1+0x118] ;  /* 0x0001180001167983 */ /* 0x000ea40000300800 */
[----:B------:R-:W2:Y:S01]  /*1ec70*/  LDL.LU R23, [R1+0x11c] ;  /* 0x00011c0001177983 */ /* 0x000ea20000300800 */
[----:B0-----:R-:W-:Y:S01]  /*1ec80*/  STL.64 [R1], R8 ;  /* 0x0000000801007387 */ /* 0x001fe20000100a00 */
[----:B------:R0:W-:Y:S03]  /*1ec90*/  STL.64 [R1+0x8], R10 ;  /* 0x0000080a01007387 */ /* 0x0001e60000100a00 */
[----:B0-----:R-:W2:Y:S01]  /*1eca0*/  LDL.LU.64 R10, [R1+0xf78] ;  /* 0x000f7800010a7983 */ /* 0x001ea20000300a00 */
[----:B------:R0:W-:Y:S02]  /*1ecb0*/  STL.64 [R1+0xf10], R18 ;  /* 0x000f101201007387 */ /* 0x0001e40000100a00 */
[----:B0-----:R-:W-:-:S02]  /*1ecc0*/  IMAD.MOV.U32 R18, RZ, RZ, R29 ;  /* 0x000000ffff127224 */ /* 0x001fc400078e001d */
[----:B------:R-:W3:Y:S01]  /*1ecd0*/  LDL.LU R29, [R1+0xf70] ;  /* 0x000f7000011d7983 */ /* 0x000ee20000300800 */
[----:B------:R-:W4:Y:S02]  /*1ece0*/  LDL.LU R24, [R1+0x80] ;  /* 0x0000800001187983 */ /* 0x000f240000300800 */
[----:B------:R-:W4:Y:S02]  /*1ecf0*/  LDL.LU R25, [R1+0x84] ;  /* 0x0000840001197983 */ /* 0x000f240000300800 */
[----:B------:R-:W-:Y:S01]  /*1ed00*/  IMAD.MOV.U32 R19, RZ, RZ, R27 ;  /* 0x000000ffff137224 */ /* 0x000fe200078e001b */
[----:B------:R-:W3:Y:S01]  /*1ed10*/  LDL.LU R26, [R1+0x88] ;  /* 0x00008800011a7983 */ /* 0x000ee20000300800 */
[----:B------:R-:W3:Y:S01]  /*1ed20*/  LDL.LU R27, [R1+0x8c] ;  /* 0x00008c00011b7983 */ /* 0x000ee20000300800 */
[----:B------:R-:W-:Y:S01]  /*1ed30*/  LOP3.LUT R6, R6, 0x60, RZ, 0x3c, !PT ;  /* 0x0000006006067812 */ /* 0x000fe200078e3cff */
[C---:B--2---:R-:W-:Y:S01]  /*1ed40*/  HMMA.16816.F32 R8, R12.reuse, R10, R20 ;  /* 0x0000000a0c08723c */ /* 0x044fe20000001814 */
[----:B---3--:R-:W-:Y:S01]  /*1ed50*/  STL.64 [R1+0xf28], R26 ;  /* 0x000f281a01007387 */ /* 0x008fe20000100a00 */
[----:B----4-:R0:W-:Y:S03]  /*1ed60*/  STL.64 [R1+0xf20], R24 ;  /* 0x000f201801007387 */ /* 0x0101e60000100a00 */
[----:B0-----:R-:W2:Y:S01]  /*1ed70*/  LDL.LU R24, [R1+0xd0] ;  /* 0x0000d00001187983 */ /* 0x001ea20000300800 */
[----:B------:R-:W2:Y:S02]  /*1ed80*/  LDL.LU R25, [R1+0xd4] ;  /* 0x0000d40001197983 */ /* 0x000ea40000300800 */
[----:B------:R-:W2:Y:S02]  /*1ed90*/  LDL.LU R26, [R1+0xd8] ;  /* 0x0000d800011a7983 */ /* 0x000ea40000300800 */
[----:B------:R-:W2:Y:S01]  /*1eda0*/  LDL.LU R27, [R1+0xdc] ;  /* 0x0000dc00011b7983 */ /* 0x000ea20000300800 */
[----:B------:R-:W3:Y:S01]  /*1edb0*/  LDL.LU.64 R22, [R1+0xf68] ;  /* 0x000f680001167983 */ /* 0x000ee20000300a00 */
[----:B------:R-:W3:Y:S11]  /*1edc0*/  LDL.LU.64 R20, [R1+0xf60] ;  /* 0x000f600001147983 */ /* 0x000ef60000300a00 */
[----:B------:R-:W-:Y:S01]  /*1edd0*/  @!UPT UIADD3 URZ, URZ, URZ, URZ ;  /* 0x0000003f3f3ff290 */ /* 0x000fe2000fffe03f */
[----:B------:R-:W-:Y:S02]  /*1ede0*/  IMAD.MOV.U32 R2, RZ, RZ, R10 ;  /* 0x000000ffff027224 */ /* 0x000fe400078e000a */
[----:B------:R-:W-:Y:S02]  /*1edf0*/  STL.64 [R1+0x140], R8 ;  /* 0x0001400801007387 */ /* 0x000fe40000100a00 */
[----:B------:R-:W-:Y:S02]  /*1ee00*/  IMAD.MOV.U32 R0, RZ, RZ, R11 ;  /* 0x000000ffff007224 */ /* 0x000fe400078e000b */
[----:B------:R-:W0:Y:S04]  /*1ee10*/  LDSM.16.MT88.4 R8, [R6+0x3000] ;  /* 0x003000000608783b */ /* 0x000e280000004200 */
[----:B------:R-:W-:Y:S01]  /*1ee20*/  STL [R1+0xedc], R2 ;  /* 0x000edc0201007387 */ /* 0x000fe20000100800 */
[----:B------:R-:W-:Y:S02]  /*1ee30*/  STL [R1+0xed8], R0 ;  /* 0x000ed80001007387 */ /* 0x000fe40000100800 */
[----:B------:R-:W-:Y:S02]  /*1ee40*/  STL.64 [R1+0xf38], R6 ;  /* 0x000f380601007387 */ /* 0x000fe40000100a00 */
[----:B------:R1:W-:Y:S02]  /*1ee50*/  STL.64 [R1+0xf30], R4 ;  /* 0x000f300401007387 */ /* 0x0003e40000100a00 */
[----:B-1----:R-:W4:Y:S04]  /*1ee60*/  LDL.64 R4, [R1+0x40] ;  /* 0x0000400001047983 */ /* 0x002f280000100a00 */
[----:B0-----:R0:W-:Y:S01]  /*1ee70*/  STL.64 [R1+0xe90], R10 ;  /* 0x000e900a01007387 */ /* 0x0011e20000100a00 */
[----:B------:R-:W-:Y:S01]  /*1ee80*/  STL.64 [R1+0xe88], R8 ;  /* 0x000e880801007387 */ /* 0x000fe20000100a00 */
[----:B---3--:R-:W-:Y:S02]  /*1ee90*/  HMMA.16816.F32 R16, R12, R18, R20 ;  /* 0x000000120c10723c */ /* 0x008fe40000001814 */
[----:B------:R-:W3:Y:S01]  /*1eea0*/  LDL.LU.64 R22, [R1+0xf58] ;  /* 0x000f580001167983 */ /* 0x000ee20000300a00 */
[----:B------:R-:W3:Y:S02]  /*1eeb0*/  LDL.LU.64 R20, [R1+0xf50] ;  /* 0x000f500001147983 */ /* 0x000ee40000300a00 */
[----:B0-----:R-:W-:-:S02]  /*1eec0*/  IMAD.MOV.U32 R10, RZ, RZ, R28 ;  /* 0x000000ffff0a7224 */ /* 0x001fc400078e001c */
[----:B------:R-:W-:Y:S11]  /*1eed0*/  IMAD.MOV.U32 R11, RZ, RZ, R3 ;  /* 0x000000ffff0b7224 */ /* 0x000ff600078e0003 */
[----:B------:R-:W-:Y:S05]  /*1eee0*/  @!UPT UIADD3 URZ, URZ, URZ, URZ ;  /* 0x0000003f3f3ff290 */ /* 0x000fea000fffe03f */
[----:B------:R0:W-:Y:S01]  /*1eef0*/  STL.64 [R1+0x130], R16 ;  /* 0x0001301001007387 */ /* 0x0001e20000100a00 */
[----:B------:R-:W-:Y:S03]  /*1ef00*/  STL.64 [R1+0x138], R18 ;  /* 0x0001381201007387 */ /* 0x000fe60000100a00 */
[----:B0-----:R-:W2:Y:S01]  /*1ef10*/  LDL.LU.64 R16, [R1+0x20] ;  /* 0x0000200001107983 */ /* 0x001ea20000300a00 */
[----:B---3--:R-:W-:Y:S03]  /*1ef20*/  HMMA.16816.F32 R12, R12, R10, R20 ;  /* 0x0000000a0c0c723c */ /* 0x008fe60000001814 */
[----:B------:R-:W2:Y:S01]  /*1ef30*/  LDL.LU.64 R22, [R1+0xf48] ;  /* 0x000f480001167983 */ /* 0x000ea20000300a00 */
[----:B------:R-:W2:Y:S11]  /*1ef40*/  LDL.LU.64 R20, [R1+0xf40] ;  /* 0x000f400001147983 */ /* 0x000eb60000300a00 */
[----:B------:R-:W-:Y:S09]  /*1ef50*/  @!UPT UIADD3 URZ, URZ, URZ, URZ ;  /* 0x0000003f3f3ff290 */ /* 0x000ff2000fffe03f */
[----:B------:R-:W-:Y:S02]  /*1ef60*/  IMAD.MOV.U32 R11, RZ, RZ, R12 ;  /* 0x000000ffff0b7224 */ /* 0x000fe400078e000c */
[----:B------:R-:W-:Y:S02]  /*1ef70*/  IMAD.MOV.U32 R10, RZ, RZ, R13 ;  /* 0x000000ffff0a7224 */ /* 0x000fe400078e000d */
[----:B------:R-:W-:Y:S02]  /*1ef80*/  IMAD.MOV.U32 R9, RZ, RZ, R14 ;  /* 0x000000ffff097224 */ /* 0x000fe400078e000e */
[----:B------:R-:W-:Y:S01]  /*1ef90*/  IMAD.MOV.U32 R8, RZ, RZ, R15 ;  /* 0x000000ffff087224 */ /* 0x000fe200078e000f */
[----:B------:R-:W3:Y:S01]  /*1efa0*/  LDL.LU R12, [R1+0xb0] ;  /* 0x0000b000010c7983 */ /* 0x000ee20000300800 */
[----:B------:R-:W3:Y:S02]  /*1efb0*/  LDL.LU R13, [R1+0xb4] ;  /* 0x0000b400010d7983 */ /* 0x000ee40000300800 */
[----:B------:R-:W3:Y:S02]  /*1efc0*/  LDL.LU R14, [R1+0xb8] ;  /* 0x0000b800010e7983 */ /* 0x000ee40000300800 */
[----:B------:R-:W3:Y:S01]  /*1efd0*/  LDL.LU R15, [R1+0xbc] ;  /* 0x0000bc00010f7983 */ /* 0x000ee20000300800 */
[----:B------:R4:W-:Y:S01]  /*1efe0*/  STL.64 [R1+0xef0], R10 ;  /* 0x000ef00a01007387 */ /* 0x0009e20000100a00 */
[----:B------:R0:W-:Y:S02]  /*1eff0*/  STL.64 [R1+0xee8], R8 ;  /* 0x000ee80801007387 */ /* 0x0001e40000100a00 */
[----:B----4-:R-:W-:Y:S01]  /*1f000*/  IMAD.MOV.U32 R11, RZ, RZ, R4 ;  /* 0x000000ffff0b7224 */ /* 0x010fe200078e0004 */
[----:B0-----:R-:W4:Y:S01]  /*1f010*/  LDL.LU.64 R8, [R1+0x30] ;  /* 0x0000300001087983 */ /* 0x001f220000300a00 */
[----:B------:R-:W-:-:S02]  /*1f020*/  IMAD.MOV.U32 R10, RZ, RZ, R5 ;  /* 0x000000ffff0a7224 */ /* 0x000fc400078e0005 */
[----:B------:R-:W3:Y:S01]  /*1f030*/  LDL.LU.64 R6, [R1+0xf38] ;  /* 0x000f380001067983 */ /* 0x000ee20000300a00 */
[C---:B--2---:R-:W-:Y:S01]  /*1f040*/  HMMA.16816.F32 R24, R20.reuse, R4, R24 ;  /* 0x000000041418723c */ /* 0x044fe20000001818 */
[----:B------:R-:W2:Y:S11]  /*1f050*/  LDL.LU.64 R4, [R1+0xf30] ;  /* 0x000f300001047983 */ /* 0x000eb60000300a00 */
[----:B------:R-:W-:Y:S11]  /*1f060*/  @!UPT UIADD3 URZ, URZ, URZ, URZ ;  /* 0x0000003f3f3ff290 */ /* 0x000ff6000fffe03f */
[----:B------:R-:W-:Y:S01]  /*1f070*/  STL [R1+0x120], R24 ;  /* 0x0001201801007387 */ /* 0x000fe20000100800 */
[----:B------:R0:W-:Y:S02]  /*1f080*/  STL [R1+0x12c], R27 ;  /* 0x00012c1b01007387 */ /* 0x0001e40000100800 */
[----:B------:R-:W-:Y:S02]  /*1f090*/  IMAD.MOV.U32 R0, RZ, RZ, R26 ;  /* 0x000000ffff007224 */ /* 0x000fe400078e001a */
[----:B------:R-:W-:Y:S01]  /*1f0a0*/  IMAD.MOV.U32 R2, RZ, RZ, R25 ;  /* 0x000000ffff027224 */ /* 0x000fe200078e0019 */
[----:B0-----:R-:W4:Y:S01]  /*1f0b0*/  LDL.LU.64 R26, [R1+0xf28] ;  /* 0x000f2800011a7983 */ /* 0x001f220000300a00 */
[----:B------:R-:W4:Y:S02]  /*1f0c0*/  LDL.LU.64 R24, [R1+0xf20] ;  /* 0x000f200001187983 */ /* 0x000f240000300a00 */
[----:B------:R-:W-:Y:S02]  /*1f0d0*/  STL [R1+0xee4], R0 ;  /* 0x000ee40001007387 */ /* 0x000fe40000100800 */
[----:B------:R-:W-:Y:S01]  /*1f0e0*/  STL [R1+0xee0], R2 ;  /* 0x000ee00201007387 */ /* 0x000fe20000100800 */
[C---:B----4-:R-:W-:Y:S11]  /*1f0f0*/  HMMA.16816.F32 R24, R20.reuse, R8, R24 ;  /* 0x000000081418723c */ /* 0x050ff60000001818 */
[----:B------:R-:W-:Y:S11]  /*1f100*/  @!UPT UIADD3 URZ, URZ, URZ, URZ ;  /* 0x0000003f3f3ff290 */ /* 0x000ff6000fffe03f */
[----:B------:R-:W-:Y:S01]  /*1f110*/  @!UPT UIADD3 URZ, URZ, URZ, URZ ;  /* 0x0000003f3f3ff290 */ /* 0x000fe2000fffe03f */
[----:B------:R0:W-:Y:S04]  /*1f120*/  STL.64 [R1+0x118], R26 ;  /* 0x0001181a01007387 */ /* 0x0001e80000100a00 */
[----:B0-----:R-:W4:Y:S01]  /*1f130*/  LDL.LU R27, [R1+0xf1c] ;  /* 0x000f1c00011b7983 */ /* 0x001f220000300800 */
[----:B------:R-:W-:Y:S02]  /*1f140*/  IMAD.MOV.U32 R28, RZ, RZ, R24 ;  /* 0x000000ffff1c7224 */ /* 0x000fe400078e0018 */
[----:B------:R-:W-:Y:S02]  /*1f150*/  IMAD.MOV.U32 R3, RZ, RZ, R25 ;  /* 0x000000ffff037224 */ /* 0x000fe400078e0019 */
[----:B------:R-:W-:Y:S01]  /*1f160*/  STL.64 [R1+0xef8], R8 ;  /* 0x000ef80801007387 */ /* 0x000fe20000100a00 */
[----:B----4-:R-:W0:Y:S04]  /*1f170*/  LDSM.16.MT88.4 R24, [R27+0x3800] ;  /* 0x003800001b18783b */ /* 0x010e280000004200 */
[----:B0-----:R0:W-:Y:S01]  /*1f180*/  STL.64 [R1+0xe38], R26 ;  /* 0x000e381a01007387 */ /* 0x0011e20000100a00 */
[----:B------:R1:W-:Y:S02]  /*1f190*/  STL.64 [R1+0xe30], R24 ;  /* 0x000e301801007387 */ /* 0x0003e40000100a00 */
[----:B0-----:R-:W-:Y:S01]  /*1f1a0*/  IMAD.MOV.U32 R26, RZ, RZ, R29 ;  /* 0x000000ffff1a7224 */ /* 0x001fe200078e001d */
[----:B-1----:R-:W4:Y:S01]  /*1f1b0*/  LDL.LU R24, [R1+0x190] ;  /* 0x0001900001187983 */ /* 0x002f220000300800 */
[----:B------:R-:W4:Y:S02]  /*1f1c0*/  LDL.LU R25, [R1+0x194] ;  /* 0x0001940001197983 */ /* 0x000f240000300800 */
[----:B------:R-:W2:Y:S02]  /*1f1d0*/  LDL.LU R29, [R1+0xf18] ;  /* 0x000f1800011d7983 */ /* 0x000ea40000300800 */
[----:B------:R-:W2:Y:S01]  /*1f1e0*/  LDL.LU R27, [R1+0x19c] ;  /* 0x00019c00011b7983 */ /* 0x000ea20000300800 */
[----:B---3--:R-:W-:Y:S01]  /*1f1f0*/  HMMA.16816.F32 R12, R20, R16, R12 ;  /* 0x00000010140c723c */ /* 0x008fe2000000180c */
[----:B--2---:R-:W-:Y:S01]  /*1f200*/  STL.64 [R1+0xf08], R26 ;  /* 0x000f081a01007387 */ /* 0x004fe20000100a00 */
[----:B----4-:R0:W-:Y:S03]  /*1f210*/  STL.64 [R1+0xf00], R24 ;  /* 0x000f001801007387 */ /* 0x0101e60000100a00 */
[----:B0-----:R-:W2:Y:S01]  /*1f220*/  LDL.LU R24, [R1+0x1b0] ;  /* 0x0001b00001187983 */ /* 0x001ea20000300800 */
[----:B------:R-:W2:Y:S02]  /*1f230*/  LDL.LU R25, [R1+0x1b4] ;  /* 0x0001b40001197983 */ /* 0x000ea40000300800 */
[----:B------:R-:W2:Y:S02]  /*1f240*/  LDL.LU R26, [R1+0x1b8] ;  /* 0x0001b800011a7983 */ /* 0x000ea40000300800 */
[----:B------:R-:W3:Y:S02]  /*1f250*/  LDL.LU.64 R18, [R1+0xf10] ;  /* 0x000f100001127983 */ /* 0x000ee40000300a00 */
[----:B------:R-:W-:-:S11]  /*1f260*/  IMAD.MOV.U32 R27, RZ, RZ, R29 ;  /* 0x000000ffff1b7224 */ /* 0x000fd600078e001d */
[----:B------:R-:W-:Y:S01]  /*1f270*/  STL.64 [R1+0x100], R12 ;  /* 0x0001000c01007387 */ /* 0x000fe20000100a00 */
[----:B------:R-:W-:Y:S02]  /*1f280*/  STL [R1+0x108], R14 ;  /* 0x0001080e01007387 */ /* 0x000fe40000100800 */
[----:B------:R-:W-:Y:S02]  /*1f290*/  IMAD.MOV.U32 R29, RZ, RZ, R15 ;  /* 0x000000ffff1d7224 */ /* 0x000fe400078e000f */
[----:B------:R-:W-:Y:S02]  /*1f2a0*/  IMAD.MOV.U32 R2, RZ, RZ, R16 ;  /* 0x000000ffff027224 */ /* 0x000fe400078e0010 */
[----:B------:R-:W-:Y:S01]  /*1f2b0*/  IMAD.MOV.U32 R0, RZ, RZ, R17 ;  /* 0x000000ffff007224 */ /* 0x000fe200078e0011 */
[----:B---3--:R-:W0:Y:S02]  /*1f2c0*/  LDSM.16.MT88.4 R12, [R18+0x3800] ;  /* 0x00380000120c783b */ /* 0x008e240000004200 */
[----:B------:R-:W1:Y:S02]  /*1f2d0*/  LDSM.16.MT88.4 R16, [R19+0x3800] ;  /* 0x003800001310783b */ /* 0x000e640000004200 */
[----:B0-----:R-:W-:Y:S02]  /*1f2e0*/  STL.64 [R1+0xdf0], R14 ;  /* 0x000df00e01007387 */ /* 0x001fe40000100a00 */
[----:B------:R0:W-:Y:S02]  /*1f2f0*/  STL.64 [R1+0xde8], R12 ;  /* 0x000de80c01007387 */ /* 0x0001e40000100a00 */
[----:B0-----:R-:W3:Y:S01]  /*1f300*/  LDL.LU R12, [R1+0xc0] ;  /* 0x0000c000010c7983 */ /* 0x001ee20000300800 */
[----:B------:R-:W3:Y:S02]  /*1f310*/  LDL.LU R13, [R1+0xc4] ;  /* 0x0000c400010d7983 */ /* 0x000ee40000300800 */
[----:B------:R-:W3:Y:S02]  /*1f320*/  LDL.LU R14, [R1+0xc8] ;  /* 0x0000c800010e7983 */ /* 0x000ee40000300800 */
[----:B------:R-:W3:Y:S01]  /*1f330*/  LDL.LU R15, [R1+0xcc] ;  /* 0x0000cc00010f7983 */ /* 0x000ee20000300800 */
[----:B-1----:R-:W-:Y:S01]  /*1f340*/  STL.64 [R1+0xda8], R18 ;  /* 0x000da81201007387 */ /* 0x002fe20000100a00 */
[----:B------:R0:W-:Y:S03]  /*1f350*/  STL.64 [R1+0xda0], R16 ;  /* 0x000da01001007387 */ /* 0x0001e60000100a00 */
[----:B0-----:R-:W2:Y:S01]  /*1f360*/  LDL.LU R16, [R1+0x10] ;  /* 0x0000100001107983 */ /* 0x001ea20000300800 */
[----:B------:R-:W2:Y:S02]  /*1f370*/  LDL.LU R17, [R1+0x14] ;  /* 0x0000140001117983 */ /* 0x000ea40000300800 */
[----:B------:R-:W2:Y:S02]  /*1f380*/  LDL.LU R18, [R1+0x18] ;  /* 0x0000180001127983 */ /* 0x000ea40000300800 */
[----:B------:R-:W-:-:S02]  /*1f390*/  IMAD.MOV.U32 R8, RZ, RZ, R11 ;  /* 0x000000ffff087224 */ /* 0x000fc400078e000b */
[----:B------:R-:W-:Y:S02]  /*1f3a0*/  IMAD.MOV.U32 R9, RZ, RZ, R10 ;  /* 0x000000ffff097224 */ /* 0x000fe400078e000a */
[----:B------:R-:W-:Y:S01]  /*1f3b0*/  IMAD.MOV.U32 R19, RZ, RZ, R7 ;  /* 0x000000ffff137224 */ /* 0x000fe200078e0007 */
[----:B---3--:R-:W-:Y:S01]  /*1f3c0*/  HMMA.16816.F32 R12, R20, R4, R12 ;  /* 0x00000004140c723c */ /* 0x008fe2000000180c */
[----:B------:R-:W0:Y:S07]  /*1f3d0*/  LDSM.16.MT88.4 R20, [R6+0x3800] ;  /* 0x003800000614783b */ /* 0x000e2e0000004200 */
[----:B--2---:R-:W-:Y:S11]  /*1f3e0*/  HMMA.16816.F32 R8, R16, R8, R24 ;  /* 0x000000081008723c */ /* 0x004ff60000001818 */
[----:B------:R-:W-:Y:S04]  /*1f3f0*/  @!UPT UIADD3 URZ, URZ, URZ, URZ ;  /* 0x0000003f3f3ff290 */ /* 0x000fe8000fffe03f */
[----:B------:R-:W-:Y:S01]  /*1f400*/  STL.64 [R1+0xe00], R14 ;  /* 0x000e000e01007387 */ /* 0x000fe20000100a00 */
[----:B------:R1:W-:Y:S03]  /*1f410*/  STL.64 [R1+0xdf8], R12 ;  /* 0x000df80c01007387 */ /* 0x0003e60000100a00 */
[----:B-1----:R-:W2:Y:S01]  /*1f420*/  LDL.LU R12, [R1+0x1a0] ;  /* 0x0001a000010c7983 */ /* 0x002ea20000300800 */
[----:B------:R-:W2:Y:S02]  /*1f430*/  LDL.LU R13, [R1+0x1a4] ;  /* 0x0001a400010d7983 */ /* 0x000ea40000300800 */
[----:B------:R-:W2:Y:S02]  /*1f440*/  LDL.LU R14, [R1+0x1a8] ;  /* 0x0001a800010e7983 */ /* 0x000ea40000300800 */
[----:B------:R-:W2:Y:S01]  /*1f450*/  LDL.LU R15, [R1+0x1ac] ;  /* 0x0001ac00010f7983 */ /* 0x000ea20000300800 */
[----:B0-----:R-:W-:Y:S01]  /*1f460*/  STL [R1+0xd68], R20 ;  /* 0x000d681401007387 */ /* 0x001fe20000100800 */
[----:B------:R-:W-:Y:S02]  /*1f470*/  STL [R1+0xd64], R21 ;  /* 0x000d641501007387 */ /* 0x000fe40000100800 */
[----:B------:R-:W-:Y:S02]  /*1f480*/  STL [R1+0xd60], R22 ;  /* 0x000d601601007387 */ /* 0x000fe40000100800 */
[----:B------:R-:W-:Y:S01]  /*1f490*/  STL [R1+0xd5c], R23 ;  /* 0x000d5c1701007387 */ /* 0x000fe20000100800 */
[----:B------:R-:W3:Y:S01]  /*1f4a0*/  LDL.LU.64 R26, [R1+0xf08] ;  /* 0x000f0800011a7983 */ /* 0x000ee20000300a00 */
[----:B------:R-:W3:Y:S02]  /*1f4b0*/  LDL.LU.64 R24, [R1+0xf00] ;  /* 0x000f000001187983 */ /* 0x000ee40000300a00 */
[----:B------:R0:W-:Y:S02]  /*1f4c0*/  STL.64 [R1+0xd0], R8 ;  /* 0x0000d00801007387 */ /* 0x0001e40000100a00 */
[----:B------:R1:W-:Y:S01]  /*1f4d0*/  STL.64 [R1+0xd8], R10 ;  /* 0x0000d80a01007387 */ /* 0x0003e20000100a00 */
[----:B0-----:R-:W2:Y:S01]  /*1f4e0*/  LDL.LU.64 R8, [R1+0xef8] ;  /* 0x000ef80001087983 */ /* 0x001ea20000300a00 */
[----:B------:R-:W-:-:S02]  /*1f4f0*/  IMAD.MOV.U32 R20, RZ, RZ, R2 ;  /* 0x000000ffff147224 */ /* 0x000fc400078e0002 */
[----:B------:R-:W-:Y:S02]  /*1f500*/  IMAD.MOV.U32 R21, RZ, RZ, R0 ;  /* 0x000000ffff157224 */ /* 0x000fe400078e0000 */
[----:B-1----:R-:W4:Y:S01]  /*1f510*/  LDL.LU.64 R10, [R1+0xef0] ;  /* 0x000ef000010a7983 */ /* 0x002f220000300a00 */
[C---:B--2---:R-:W-:Y:S01]  /*1f520*/  HMMA.16816.F32 R12, R16.reuse, R8, R12 ;  /* 0x00000008100c723c */ /* 0x044fe2000000180c */
[----:B------:R-:W-:Y:S02]  /*1f530*/  IMAD.MOV.U32 R0, RZ, RZ, R8 ;  /* 0x000000ffff007224 */ /* 0x000fe400078e0008 */
[----:B------:R-:W-:Y:S02]  /*1f540*/  IMAD.MOV.U32 R2, RZ, RZ, R9 ;  /* 0x000000ffff027224 */ /* 0x000fe400078e0009 */
[----:B------:R-:W2:Y:S03]  /*1f550*/  LDL.LU.64 R8, [R1+0xee8] ;  /* 0x000ee80001087983 */ /* 0x000ea60000300a00 */
[----:B---3--:R-:W-:Y:S11]  /*1f560*/  HMMA.16816.F32 R24, R16, R20, R24 ;  /* 0x000000141018723c */ /* 0x008ff60000001818 */
[----:B------:R-:W-:Y:S05]  /*1f570*/  @!UPT UIADD3 URZ, URZ, URZ, URZ ;  /* 0x0000003f3f3ff290 */ /* 0x000fea000fffe03f */
[----:B------:R-:W-:Y:S02]  /*1f580*/  IMAD.MOV.U32 R6, RZ, RZ, R12 ;  /* 0x000000ffff067224 */ /* 0x000fe400078e000c */
[----:B------:R-:W-:Y:S01]  /*1f590*/  IMAD.MOV.U32 R7, RZ, RZ, R13 ;  /* 0x000000ffff077224 */ /* 0x000fe200078e000d */
[----:B------:R0:W-:Y:S02]  /*1f5a0*/  STL.64 [R1+0xc8], R14 ;  /* 0x0000c80e01007387 */ /* 0x0001e40000100a00 */
[----:B------:R-:W-:Y:S02]  /*1f5b0*/  STL [R1+0xe14], R6 ;  /* 0x000e140601007387 */ /* 0x000fe40000100800 */
[----:B------:R-:W-:Y:S01]  /*1f5c0*/  STL [R1+0xe10], R7 ;  /* 0x000e100701007387 */ /* 0x000fe20000100800 */
[----:B------:R1:W-:Y:S02]  /*1f5d0*/  STL.64 [R1+0xeb8], R20 ;  /* 0x000eb81401007387 */ /* 0x0003e40000100a00 */
[----:B------:R-:W-:-:S02]  /*1f5e0*/  IMAD.MOV.U32 R13, RZ, RZ, R26 ;  /* 0x000000ffff0d7224 */ /* 0x000fc400078e001a */
[----:B------:R-:W-:Y:S02]  /*1f5f0*/  IMAD.MOV.U32 R12, RZ, RZ, R27 ;  /* 0x000000ffff0c7224 */ /* 0x000fe400078e001b */
[----:B0-----:R-:W-:Y:S02]  /*1f600*/  IMAD.MOV.U32 R15, RZ, RZ, R24 ;  /* 0x000000ffff0f7224 */ /* 0x001fe400078e0018 */
[----:B------:R-:W-:Y:S01]  /*1f610*/  IMAD.MOV.U32 R14, RZ, RZ, R25 ;  /* 0x000000ffff0e7224 */ /* 0x000fe200078e0019 */
[----:B-1----:R-:W3:Y:S01]  /*1f620*/  LDL.LU R20, [R1+0x180] ;  /* 0x0001800001147983 */ /* 0x002ee20000300800 */
[----:B------:R-:W3:Y:S02]  /*1f630*/  LDL.LU R21, [R1+0x184] ;  /* 0x0001840001157983 */ /* 0x000ee40000300800 */
[----:B------:R-:W3:Y:S02]  /*1f640*/  LDL.LU R22, [R1+0x188] ;  /* 0x0001880001167983 */ /* 0x000ee40000300800 */
[----:B------:R-:W3:Y:S02]  /*1f650*/  LDL.LU R23, [R1+0x18c] ;  /* 0x00018c0001177983 */ /* 0x000ee40000300800 */
[----:B----4-:R-:W-:-:S02]  /*1f660*/  IMAD.MOV.U32 R24, RZ, RZ, R11 ;  /* 0x000000ffff187224 */ /* 0x010fc400078e000b */
[----:B------:R-:W-:Y:S02]  /*1f670*/  IMAD.MOV.U32 R25, RZ, RZ, R10 ;  /* 0x000000ffff197224 */ /* 0x000fe400078e000a */
[----:B--2---:R-:W-:Y:S02]  /*1f680*/  IMAD.MOV.U32 R26, RZ, RZ, R9 ;  /* 0x000000ffff1a7224 */ /* 0x004fe400078e0009 */
[----:B------:R-:W-:Y:S02]  /*1f690*/  IMAD.MOV.U32 R27, RZ, RZ, R8 ;  /* 0x000000ffff1b7224 */ /* 0x000fe400078e0008 */
[----:B------:R-:W2:Y:S01]  /*1f6a0*/  LDL.LU R8, [R1] ;  /* 0x0000000001087983 */ /* 0x000ea20000300800 */
        /* <DEDUP_REMOVED lines=8> */
[----:B------:R-:W2:Y:S01]  /*1f730*/  LDL.LU R27, [R1+0x13c] ;  /* 0x00013c00011b7983 */ /* 0x000ea20000300800 */
[----:B---3--:R-:W-:Y:S01]  /*1f740*/  HMMA.16816.F32 R16, R16, R4, R20 ;  /* 0x000000041010723c */ /* 0x008fe20000001814 */
[----:B--2---:R-:W-:Y:S01]  /*1f750*/  STL.64 [R1+0xe60], R26 ;  /* 0x000e601a01007387 */ /* 0x004fe20000100a00 */
[----:B----4-:R0:W-:Y:S02]  /*1f760*/  STL.64 [R1+0xe58], R24 ;  /* 0x000e581801007387 */ /* 0x0101e40000100a00 */
[----:B0-----:R-:W-:-:S02]  /*1f770*/  IMAD.MOV.U32 R24, RZ, RZ, R0 ;  /* 0x000000ffff187224 */ /* 0x001fc400078e0000 */
[----:B------:R-:W-:Y:S01]  /*1f780*/  IMAD.MOV.U32 R25, RZ, RZ, R2 ;  /* 0x000000ffff197224 */ /* 0x000fe200078e0002 */
[----:B------:R-:W2:Y:S01]  /*1f790*/  LDL.LU R0, [R1+0xee4] ;  /* 0x000ee40001007983 */ /* 0x000ea20000300800 */
[----:B------:R-:W3:Y:S03]  /*1f7a0*/  LDL.LU R2, [R1+0xee0] ;  /* 0x000ee00001027983 */ /* 0x000ee60000300800 */
[----:B------:R-:W-:Y:S01]  /*1f7b0*/  STL.64 [R1+0xec0], R24 ;  /* 0x000ec01801007387 */ /* 0x000fe20000100a00 */
[----:B------:R-:W-:Y:S02]  /*1f7c0*/  STL.64 [R1+0xe28], R14 ;  /* 0x000e280e01007387 */ /* 0x000fe40000100a00 */
[----:B------:R0:W-:Y:S02]  /*1f7d0*/  STL.64 [R1+0xe20], R12 ;  /* 0x000e200c01007387 */ /* 0x0001e40000100a00 */
[----:B0-----:R-:W4:Y:S01]  /*1f7e0*/  LDL.LU.64 R12, [R1+0x40] ;  /* 0x00004000010c7983 */ /* 0x001f220000300a00 */
[----:B------:R-:W4:Y:S02]  /*1f7f0*/  LDL.LU.64 R14, [R1+0x48] ;  /* 0x00004800010e7983 */ /* 0x000f240000300a00 */
[----:B------:R-:W4:Y:S02]  /*1f800*/  LDL.LU R20, [R1+0x160] ;  /* 0x0001600001147983 */ /* 0x000f240000300800 */
[----:B------:R-:W4:Y:S01]  /*1f810*/  LDL.LU R21, [R1+0x164] ;  /* 0x0001640001157983 */ /* 0x000f220000300800 */
[----:B------:R-:W4:Y:S01]  /*1f820*/  LDL.LU R22, [R1+0x168] ;  /* 0x0001680001167983 */ /* 0x000f220000300800 */
[----:B------:R-:W4:Y:S02]  /*1f830*/  LDL.LU R23, [R1+0x16c] ;  /* 0x00016c0001177983 */ /* 0x000f240000300800 */
[----:B------:R-:W4:Y:S02]  /*1f840*/  LDL.LU R24, [R1+0x170] ;  /* 0x0001700001187983 */ /* 0x000f240000300800 */
[----:B------:R-:W4:Y:S01]  /*1f850*/  LDL.LU R25, [R1+0x174] ;  /* 0x0001740001197983 */ /* 0x000f220000300800 */
[----:B------:R-:W4:Y:S01]  /*1f860*/  LDL.LU R26, [R1+0x178] ;  /* 0x00017800011a7983 */ /* 0x000f220000300800 */
[----:B------:R-:W4:Y:S02]  /*1f870*/  LDL.LU R27, [R1+0x17c] ;  /* 0x00017c00011b7983 */ /* 0x000f240000300800 */
[----:B------:R-:W-:Y:S02]  /*1f880*/  STL.64 [R1+0xdb8], R18 ;  /* 0x000db81201007387 */ /* 0x000fe40000100a00 */
[----:B------:R0:W-:Y:S02]  /*1f890*/  STL.64 [R1+0xdb0], R16 ;  /* 0x000db01001007387 */ /* 0x0001e40000100a00 */
[----:B0-----:R-:W4:Y:S01]  /*1f8a0*/  LDL.LU R16, [R1+0x120] ;  /* 0x0001200001107983 */ /* 0x001f220000300800 */
[----:B--2---:R-:W-:-:S02]  /*1f8b0*/  IMAD.MOV.U32 R18, RZ, RZ, R0 ;  /* 0x000000ffff127224 */ /* 0x004fc400078e0000 */
[----:B---3--:R-:W-:Y:S02]  /*1f8c0*/  IMAD.MOV.U32 R17, RZ, RZ, R2 ;  /* 0x000000ffff117224 */ /* 0x008fe400078e0002 */
[----:B------:R-:W2:Y:S01]  /*1f8d0*/  LDL.LU R2, [R1+0xedc] ;  /* 0x000edc0001027983 */ /* 0x000ea20000300800 */
[----:B------:R-:W3:Y:S02]  /*1f8e0*/  LDL.LU R0, [R1+0xed8] ;  /* 0x000ed80001007983 */ /* 0x000ee40000300800 */
[----:B------:R-:W2:Y:S02]  /*1f8f0*/  LDL.LU R19, [R1+0x12c] ;  /* 0x00012c0001137983 */ /* 0x000ea40000300800 */
[----:B--2---:R-:W-:Y:S01]  /*1f900*/  STL.64 [R1+0xe70], R18 ;  /* 0x000e701201007387 */ /* 0x004fe20000100a00 */
[----:B----4-:R0:W-:Y:S03]  /*1f910*/  STL.64 [R1+0xe68], R16 ;  /* 0x000e681001007387 */ /* 0x0101e60000100a00 */
[----:B0-----:R-:W2:Y:S01]  /*1f920*/  LDL.LU R16, [R1+0x140] ;  /* 0x0001400001107983 */ /* 0x001ea20000300800 */
[----:B------:R-:W2:Y:S02]  /*1f930*/  LDL.LU R17, [R1+0x144] ;  /* 0x0001440001117983 */ /* 0x000ea40000300800 */
[----:B------:R-:W-:-:S02]  /*1f940*/  IMAD.MOV.U32 R18, RZ, RZ, R2 ;  /* 0x000000ffff127224 */ /* 0x000fc400078e0002 */
[----:B---3--:R-:W-:Y:S01]  /*1f950*/  IMAD.MOV.U32 R19, RZ, RZ, R0 ;  /* 0x000000ffff137224 */ /* 0x008fe200078e0000 */
[----:B------:R-:W3:Y:S01]  /*1f960*/  LDL.LU R2, [R1+0xed4] ;  /* 0x000ed40001027983 */ /* 0x000ee20000300800 */
[----:B------:R-:W4:Y:S03]  /*1f970*/  LDL.LU R0, [R1+0xed0] ;  /* 0x000ed00001007983 */ /* 0x000f260000300800 */
[----:B------:R-:W-:Y:S04]  /*1f980*/  STL.64 [R1+0xe80], R18 ;  /* 0x000e801201007387 */ /* 0x000fe80000100a00 */
[----:B--2---:R0:W-:Y:S04]  /*1f990*/  STL.64 [R1+0xe78], R16 ;  /* 0x000e781001007387 */ /* 0x0041e80000100a00 */
[----:B0-----:R-:W2:Y:S01]  /*1f9a0*/  LDL.LU R16, [R1+0x50] ;  /* 0x0000500001107983 */ /* 0x001ea20000300800 */
[----:B------:R-:W2:Y:S02]  /*1f9b0*/  LDL.LU R17, [R1+0x54] ;  /* 0x0000540001117983 */ /* 0x000ea40000300800 */
[----:B------:R-:W2:Y:S02]  /*1f9c0*/  LDL.LU R18, [R1+0x58] ;  /* 0x0000580001127983 */ /* 0x000ea40000300800 */
[----:B------:R-:W2:Y:S01]  /*1f9d0*/  LDL.LU R19, [R1+0x5c] ;  /* 0x00005c0001137983 */ /* 0x000ea20000300800 */
[----:B------:R-:W-:Y:S01]  /*1f9e0*/  HMMA.16816.F32 R24, R8, R12, R24 ;  /* 0x0000000c0818723c */ /* 0x000fe20000001818 */
[----:B--2---:R-:W-:Y:S01]  /*1f9f0*/  STL.64 [R1+0xea0], R18 ;  /* 0x000ea01201007387 */ /* 0x004fe20000100a00 */
[----:B------:R4:W-:Y:S02]  /*1fa00*/  STL.64 [R1+0xe98], R16 ;  /* 0x000e981001007387 */ /* 0x0009e40000100a00 */
[----:B----4-:R-:W-:-:S02]  /*1fa10*/  IMAD.MOV.U32 R16, RZ, RZ, R0 ;  /* 0x000000ffff107224 */ /* 0x010fc400078e0000 */
[----:B---3--:R-:W-:Y:S01]  /*1fa20*/  IMAD.MOV.U32 R17, RZ, RZ, R2 ;  /* 0x000000ffff117224 */ /* 0x008fe200078e0002 */
[----:B------:R-:W2:Y:S01]  /*1fa30*/  LDL.LU R0, [R1+0xecc] ;  /* 0x000ecc0001007983 */ /* 0x000ea20000300800 */
[----:B------:R-:W3:Y:S02]  /*1fa40*/  LDL.LU R2, [R1+0xec8] ;  /* 0x000ec80001027983 */ /* 0x000ee40000300800 */
[----:B------:R-:W4:Y:S02]  /*1fa50*/  LDL.LU R18, [R1+0x158] ;  /* 0x0001580001127983 */ /* 0x000f240000300800 */
[----:B------:R-:W4:Y:S02]  /*1fa60*/  LDL.LU R19, [R1+0x15c] ;  /* 0x00015c0001137983 */ /* 0x000f240000300800 */
[----:B----4-:R-:W-:Y:S01]  /*1fa70*/  STL.64 [R1+0xeb0], R18 ;  /* 0x000eb01201007387 */ /* 0x010fe20000100a00 */
[----:B------:R0:W-:Y:S03]  /*1fa80*/  STL.64 [R1+0xea8], R16 ;  /* 0x000ea81001007387 */ /* 0x0001e60000100a00 */
[----:B0-----:R-:W4:Y:S01]  /*1fa90*/  LDL.LU R16, [R1+0x70] ;  /* 0x0000700001107983 */ /* 0x001f220000300800 */
[----:B------:R-:W4:Y:S04]  /*1faa0*/  LDL.LU R17, [R1+0x74] ;  /* 0x0000740001117983 */ /* 0x000f280000300800 */
[----:B------:R0:W-:Y:S02]  /*1fab0*/  STL.64 [R1+0x90], R24 ;  /* 0x0000901801007387 */ /* 0x0001e40000100a00 */
[----:B------:R-:W-:Y:S01]  /*1fac0*/  STL.64 [R1+0x98], R26 ;  /* 0x0000981a01007387 */ /* 0x000fe20000100a00 */
[----:B0-----:R-:W2:Y:S02]  /*1fad0*/  LDL.LU.64 R24, [R1+0xec0] ;  /* 0x000ec00001187983 */ /* 0x001ea40000300a00 */
[C---:B--2---:R-:W-:Y:S11]  /*1fae0*/  HMMA.16816.F32 R20, R8.reuse, R24, R20 ;  /* 0x000000180814723c */ /* 0x044ff60000001814 */
[----:B------:R-:W-:Y:S11]  /*1faf0*/  @!UPT UIADD3 URZ, URZ, URZ, URZ ;  /* 0x0000003f3f3ff290 */ /* 0x000ff6000fffe03f */
[----:B------:R-:W-:Y:S01]  /*1fb00*/  @!UPT UIADD3 URZ, URZ, URZ, URZ ;  /* 0x0000003f3f3ff290 */ /* 0x000fe2000fffe03f */
[----:B------:R0:W-:Y:S01]  /*1fb10*/  STL [R1+0x84], R21 ;  /* 0x0000841501007387 */ /* 0x0001e20000100800 */
[----:B------:R-:W-:Y:S02]  /*1fb20*/  STL.64 [R1+0x88], R22 ;  /* 0x0000881601007387 */ /* 0x000fe40000100a00 */
[----:B------:R-:W-:Y:S02]  /*1fb30*/  IMAD.MOV.U32 R7, RZ, RZ, R20 ;  /* 0x000000ffff077224 */ /* 0x000fe400078e0014 */
[----:B0-----:R-:W4:Y:S01]  /*1fb40*/  LDL.LU.64 R20, [R1+0xeb8] ;  /* 0x000eb80001147983 */ /* 0x001f220000300a00 */
[----:B---3--:R-:W-:Y:S02]  /*1fb50*/  IMAD.MOV.U32 R18, RZ, RZ, R2 ;  /* 0x000000ffff127224 */ /* 0x008fe400078e0002 */
[----:B------:R-:W-:Y:S02]  /*1fb60*/  IMAD.MOV.U32 R19, RZ, RZ, R0 ;  /* 0x000000ffff137224 */ /* 0x000fe400078e0000 */
[----:B------:R-:W-:Y:S05]  /*1fb70*/  STL [R1+0xe18], R7 ;  /* 0x000e180701007387 */ /* 0x000fea0000100800 */
[C---:B----4-:R-:W-:Y:S11]  /*1fb80*/  HMMA.16816.F32 R16, R8.reuse, R20, R16 ;  /* 0x000000140810723c */ /* 0x050ff60000001810 */
[----:B------:R-:W-:Y:S11]  /*1fb90*/  @!UPT UIADD3 URZ, URZ, URZ, URZ ;  /* 0x0000003f3f3ff290 */ /* 0x000ff6000fffe03f */
[----:B------:R-:W-:Y:S01]  /*1fba0*/  @!UPT UIADD3 URZ, URZ, URZ, URZ ;  /* 0x0000003f3f3ff290 */ /* 0x000fe2000fffe03f */
[----:B------:R-:W-:Y:S01]  /*1fbb0*/  STL.64 [R1+0x70], R16 ;  /* 0x0000701001007387 */ /* 0x000fe20000100a00 */
[----:B------:R0:W-:Y:S02]  /*1fbc0*/  STL [R1+0x78], R18 ;  /* 0x0000781201007387 */ /* 0x0001e40000100800 */
[----:B------:R-:W-:Y:S02]  /*1fbd0*/  IMAD.MOV.U32 R6, RZ, RZ, R19 ;  /* 0x000000ffff067224 */ /* 0x000fe400078e0013 */
[----:B0-----:R-:W2:Y:S01]  /*1fbe0*/  LDL.LU.64 R18, [R1+0xeb0] ;  /* 0x000eb00001127983 */ /* 0x001ea20000300a00 */
[----:B------:R-:W2:Y:S02]  /*1fbf0*/  LDL.LU.64 R16, [R1+0xea8] ;  /* 0x000ea80001107983 */ /* 0x000ea40000300a00 */
[----:B--2---:R-:W-:Y:S01]  /*1fc00*/  HMMA.16816.F32 R8, R8, R4, R16 ;  /* 0x000000040808723c */ /* 0x004fe20000001810 */
[----:B------:R-:W2:Y:S01]  /*1fc10*/  LDL.LU.64 R18, [R1+0xea0] ;  /* 0x000ea00001127983 */ /* 0x000ea20000300a00 */
[----:B------:R-:W2:Y:S11]  /*1fc20*/  LDL.LU.64 R16, [R1+0xe98] ;  /* 0x000e980001107983 */ /* 0x000eb60000300a00 */
[----:B------:R-:W-:Y:S10]  /*1fc30*/  @!UPT UIADD3 URZ, URZ, URZ, URZ ;  /* 0x0000003f3f3ff290 */ /* 0x000ff4000fffe03f */
[----:B------:R-:W-:Y:S01]  /*1fc40*/  STL.64 [R1+0x60], R8 ;  /* 0x0000600801007387 */ /* 0x000fe20000100a00 */
[----:B------:R0:W-:Y:S02]  /*1fc50*/  STL [R1+0x68], R10 ;  /* 0x0000680a01007387 */ /* 0x0001e40000100800 */
[----:B------:R-:W-:Y:S02]  /*1fc60*/  IMAD.MOV.U32 R7, RZ, RZ, R11 ;  /* 0x000000ffff077224 */ /* 0x000fe400078e000b */
[----:B0-----:R-:W2:Y:S01]  /*1fc70*/  LDL.LU.64 R10, [R1+0xe90] ;  /* 0x000e9000010a7983 */ /* 0x001ea20000300a00 */
        /* <DEDUP_REMOVED lines=12> */
[----:B------:R0:W-:Y:S01]  /*1fd40*/  STL.64 [R1+0x10], R24 ;  /* 0x0000101801007387 */ /* 0x0001e20000100a00 */
[----:B------:R-:W-:Y:S02]  /*1fd50*/  IMAD.MOV.U32 R0, RZ, RZ, R26 ;  /* 0x000000ffff007224 */ /* 0x000fe400078e001a */
[----:B------:R-:W-:Y:S02]  /*1fd60*/  IMAD.MOV.U32 R2, RZ, RZ, R27 ;  /* 0x000000ffff027224 */ /* 0x000fe400078e001b */
[----:B------:R-:W3:Y:S04]  /*1fd70*/  LDL.LU.64 R26, [R1+0xe60] ;  /* 0x000e6000011a7983 */ /* 0x000ee80000300a00 */
[----:B0-----:R-:W3:Y:S02]  /*1fd80*/  LDL.LU.64 R24, [R1+0xe58] ;  /* 0x000e580001187983 */ /* 0x001ee40000300a00 */
        /* <DEDUP_REMOVED lines=8> */
[----:B------:R-:W3:Y:S02]  /*1fe10*/  LDL.LU.64 R24, [R1+0xe48] ;  /* 0x000e480001187983 */ /* 0x000ee40000300a00 */
[----:B------:R-:W-:Y:S01]  /*1fe20*/  STL.64 [R1+0xd78], R22 ;  /* 0x000d781601007387 */ /* 0x000fe20000100a00 */
[----:B------:R0:W-:Y:S02]  /*1fe30*/  STL.64 [R1+0xd70], R20 ;  /* 0x000d701401007387 */ /* 0x0001e40000100a00 */
[----:B0-----:R-:W-:-:S02]  /*1fe40*/  IMAD.MOV.U32 R20, RZ, RZ, R28 ;  /* 0x000000ffff147224 */ /* 0x001fc400078e001c */
[----:B------:R-:W-:Y:S01]  /*1fe50*/  IMAD.MOV.U32 R21, RZ, RZ, R3 ;  /* 0x000000ffff157224 */ /* 0x000fe200078e0003 */
[----:B------:R-:W4:Y:S01]  /*1fe60*/  LDL.LU R28, [R1+0xe44] ;  /* 0x000e4400011c7983 */ /* 0x000f220000300800 */
[----:B------:R-:W2:Y:S02]  /*1fe70*/  LDL.LU R3, [R1+0xe40] ;  /* 0x000e400001037983 */ /* 0x000ea40000300800 */
[----:B------:R-:W2:Y:S02]  /*1fe80*/  LDL.LU R22, [R1+0x118] ;  /* 0x0001180001167983 */ /* 0x000ea40000300800 */
[----:B------:R-:W2:Y:S01]  /*1fe90*/  LDL.LU R23, [R1+0x11c] ;  /* 0x00011c0001177983 */ /* 0x000ea20000300800 */
[----:B---3--:R-:W-:Y:S01]  /*1fea0*/  HMMA.16816.F32 R8, R8, R4, R24 ;  /* 0x000000040808723c */ /* 0x008fe20000001818 */
[----:B------:R-:W2:Y:S01]  /*1feb0*/  LDL.LU.64 R26, [R1+0xe38] ;  /* 0x000e3800011a7983 */ /* 0x000ea20000300a00 */
[----:B------:R-:W2:Y:S05]  /*1fec0*/  LDL.LU.64 R24, [R1+0xe30] ;  /* 0x000e300001187983 */ /* 0x000eaa0000300a00 */
[----:B------:R-:W-:-:S02]  /*1fed0*/  IMAD.MOV.U32 R5, RZ, RZ, R14 ;  /* 0x000000ffff057224 */ /* 0x000fc400078e000e */
[----:B------:R-:W-:Y:S11]  /*1fee0*/  IMAD.MOV.U32 R4, RZ, RZ, R15 ;  /* 0x000000ffff047224 */ /* 0x000ff600078e000f */
[----:B------:R-:W-:Y:S03]  /*1fef0*/  @!UPT UIADD3 URZ, URZ, URZ, URZ ;  /* 0x0000003f3f3ff290 */ /* 0x000fe6000fffe03f */
[----:B------:R4:W-:Y:S01]  /*1ff00*/  STL.64 [R1+0xd40], R10 ;  /* 0x000d400a01007387 */ /* 0x0009e20000100a00 */
[----:B------:R-:W-:Y:S01]  /*1ff10*/  STL.64 [R1+0xd38], R8 ;  /* 0x000d380801007387 */ /* 0x000fe20000100a00 */
[----:B--2---:R-:W-:Y:S02]  /*1ff20*/  HMMA.16816.F32 R16, R24, R14, R16 ;  /* 0x0000000e1810723c */ /* 0x004fe40000001810 */
[----:B------:R-:W2:Y:S01]  /*1ff30*/  LDL.LU.64 R14, [R1+0xe28] ;  /* 0x000e2800010e7983 */ /* 0x000ea20000300a00 */
[----:B------:R-:W3:Y:S02]  /*1ff40*/  LDL.LU.64 R12, [R1+0xe20] ;  /* 0x000e2000010c7983 */ /* 0x000ee40000300a00 */
[----:B----4-:R-:W-:Y:S02]  /*1ff50*/  IMAD.MOV.U32 R10, RZ, RZ, R28 ;  /* 0x000000ffff0a7224 */ /* 0x010fe400078e001c */
[----:B------:R-:W-:Y:S11]  /*1ff60*/  IMAD.MOV.U32 R11, RZ, RZ, R3 ;  /* 0x000000ffff0b7224 */ /* 0x000ff600078e0003 */
[----:B------:R-:W-:Y:S05]  /*1ff70*/  @!UPT UIADD3 URZ, URZ, URZ, URZ ;  /* 0x0000003f3f3ff290 */ /* 0x000fea000fffe03f */
[----:B------:R2:W-:Y:S01]  /*1ff80*/  STL.64 [R1+0x1e0], R16 ;  /* 0x0001e01001007387 */ /* 0x0005e20000100a00 */
[----:B------:R3:W-:Y:S02]  /*1ff90*/  STL.64 [R1+0x1e8], R18 ;  /* 0x0001e81201007387 */ /* 0x0007e40000100a00 */
[----:B------:R-:W-:Y:S02]  /*1ffa0*/  IMAD.MOV.U32 R28, RZ, RZ, R17 ;  /* 0x000000ffff1c7224 */ /* 0x000fe400078e0011 */
[----:B------:R-:W-:Y:S02]  /*1ffb0*/  IMAD.MOV.U32 R3, RZ, RZ, R16 ;  /* 0x000000ffff037224 */ /* 0x000fe400078e0010 */
[----:B--2---:R-:W-:Y:S02]  /*1ffc0*/  IMAD.MOV.U32 R16, RZ, RZ, R15 ;  /* 0x000000ffff107224 */ /* 0x004fe400078e000f */
[----:B---3--:R-:W-:Y:S02]  /*1ffd0*/  IMAD.MOV.U32 R18, RZ, RZ, R13 ;  /* 0x000000ffff127224 */ /* 0x008fe400078e000d */
[----:B------:R-:W-:-:S02]  /*1ffe0*/  IMAD.MOV.U32 R19, RZ, RZ, R12 ;  /* 0x000000ffff137224 */ /* 0x000fc400078e000c */
[----:B------:R-:W-:-:S03]  /*1fff0*/  IMAD.MOV.U32 R17, RZ, RZ, R14 ;  /* 0x000000ffff117224 */ /* 0x000fc600078e000e */
[----:B------:R0:W-:Y:S02]  /*20000*/  STL.64 [R1+0xdc8], R18 ;  /* 0x000dc81201007387 */ /* 0x0001e40000100a00 */
[----:B------:R1:W-:Y:S02]  /*20010*/  STL.64 [R1+0xdc0], R16 ;  /* 0x000dc01001007387 */ /* 0x0003e40000100a00 */
[----:B0-----:R-:W2:Y:S04]  /*20020*/  LDL R18, [R1+0x38] ;  /* 0x0000380001127983 */ /* 0x001ea80000100800 */
[----:B------:R-:W2:Y:S01]  /*20030*/  LDL R19, [R1+0x3c] ;  /* 0x00003c0001137983 */ /* 0x000ea20000100800 */
[----:B------:R-:W3:Y:S02]  /*20040*/  LDL.LU R12, [R1+0x100] ;  /* 0x00010000010c7983 */ /* 0x000ee40000300800 */
[----:B------:R-:W3:Y:S02]  /*20050*/  LDL.LU R13, [R1+0x104] ;  /* 0x00010400010d7983 */ /* 0x000ee40000300800 */
[----:B------:R-:W3:Y:S01]  /*20060*/  LDL.LU R14, [R1+0x108] ;  /* 0x00010800010e7983 */ /* 0x000ee20000300800 */
[----:B------:R-:W-:Y:S01]  /*20070*/  STL [R1+0xc70], R3 ;  /* 0x000c700301007387 */ /* 0x000fe20000100800 */
[----:B------:R-:W-:Y:S02]  /*20080*/  STL [R1+0xc6c], R28 ;  /* 0x000c6c1c01007387 */ /* 0x000fe40000100800 */
[----:B------:R-:W-:Y:S01]  /*20090*/  IMAD.MOV.U32 R15, RZ, RZ, R29 ;  /* 0x000000ffff0f7224 */ /* 0x000fe200078e001d */
[----:B--2---:R-:W-:Y:S11]  /*200a0*/  HMMA.16816.F32 R20, R24, R18, R20 ;  /* 0x000000121814723c */ /* 0x004ff60000001814 */
[----:B------:R-:W-:Y:S11]  /*200b0*/  @!UPT UIADD3 URZ, URZ, URZ, URZ ;  /* 0x0000003f3f3ff290 */ /* 0x000ff6000fffe03f */
[----:B------:R-:W-:Y:S01]  /*200c0*/  @!UPT UIADD3 URZ, URZ, URZ, URZ ;  /* 0x0000003f3f3ff290 */ /* 0x000fe2000fffe03f */
[----:B------:R-:W-:Y:S01]  /*200d0*/  STL.64 [R1+0x1c0], R20 ;  /* 0x0001c01401007387 */ /* 0x000fe20000100a00 */
[----:B------:R-:W-:Y:S02]  /*200e0*/  STL.64 [R1+0x1c8], R22 ;  /* 0x0001c81601007387 */ /* 0x000fe40000100a00 */
[----:B------:R0:W-:Y:S02]  /*200f0*/  STL.64 [R1+0xde0], R18 ;  /* 0x000de01201007387 */ /* 0x0001e40000100a00 */
[----:B-1----:R-:W2:Y:S01]  /*20100*/  LDL.LU R16, [R1+0xd0] ;  /* 0x0000d00001107983 */ /* 0x002ea20000300800 */
[----:B------:R-:W2:Y:S01]  /*20110*/  LDL.LU R17, [R1+0xd4] ;  /* 0x0000d40001117983 */ /* 0x000ea20000300800 */
[----:B------:R-:W-:-:S03]  /*20120*/  IMAD.MOV.U32 R29, RZ, RZ, R20 ;  /* 0x000000ffff1d7224 */ /* 0x000fc600078e0014 */
[----:B0-----:R-:W2:Y:S01]  /*20130*/  LDL.LU R18, [R1+0xd8] ;  /* 0x0000d80001127983 */ /* 0x001ea20000300800 */
[----:B------:R-:W2:Y:S02]  /*20140*/  LDL.LU R19, [R1+0xdc] ;  /* 0x0000dc0001137983 */ /* 0x000ea40000300800 */
[----:B------:R-:W4:Y:S02]  /*20150*/  LDL.LU R20, [R1+0x60] ;  /* 0x0000600001147983 */ /* 0x000f240000300800 */
[----:B------:R-:W4:Y:S01]  /*20160*/  LDL.LU R21, [R1+0x64] ;  /* 0x0000640001157983 */ /* 0x000f220000300800 */
[----:B------:R-:W2:Y:S01]  /*20170*/  LDL.LU R22, [R1+0x68] ;  /* 0x0000680001167983 */ /* 0x000ea20000300800 */
[----:B------:R-:W-:Y:S02]  /*20180*/  IMAD.MOV.U32 R23, RZ, RZ, R7 ;  /* 0x000000ffff177224 */ /* 0x000fe400078e0007 */
[----:B------:R-:W3:Y:S03]  /*20190*/  LDL.LU R7, [R1+0xe18] ;  /* 0x000e180001077983 */ /* 0x000ee60000300800 */
[----:B--2---:R-:W-:Y:S01]  /*201a0*/  STL.64 [R1+0xd88], R22 ;  /* 0x000d881601007387 */ /* 0x004fe20000100a00 */
[----:B----4-:R0:W-:Y:S03]  /*201b0*/  STL.64 [R1+0xd80], R20 ;  /* 0x000d801401007387 */ /* 0x0101e60000100a00 */
[----:B0-----:R-:W2:Y:S01]  /*201c0*/  LDL.LU R20, [R1+0x70] ;  /* 0x0000700001147983 */ /* 0x001ea20000300800 */
[----:B------:R-:W2:Y:S02]  /*201d0*/  LDL.LU R21, [R1+0x74] ;  /* 0x0000740001157983 */ /* 0x000ea40000300800 */
[----:B------:R-:W4:Y:S02]  /*201e0*/  LDL.LU R22, [R1+0x78] ;  /* 0x0000780001167983 */ /* 0x000f240000300800 */
[----:B------:R-:W-:-:S02]  /*201f0*/  IMAD.MOV.U32 R23, RZ, RZ, R6 ;  /* 0x000000ffff177224 */ /* 0x000fc400078e0006 */
[----:B------:R-:W2:Y:S01]  /*20200*/  LDL.LU R6, [R1+0xe14] ;  /* 0x000e140001067983 */ /* 0x000ea20000300800 */
[----:B---3--:R-:W-:Y:S03]  /*20210*/  HMMA.16816.F32 R12, R24, R10, R12 ;  /* 0x0000000a180c723c */ /* 0x008fe6000000180c */
[----:B----4-:R-:W-:Y:S01]  /*20220*/  STL.64 [R1+0xd98], R22 ;  /* 0x000d981601007387 */ /* 0x010fe20000100a00 */
[----:B--2---:R0:W-:Y:S02]  /*20230*/  STL.64 [R1+0xd90], R20 ;  /* 0x000d901401007387 */ /* 0x0041e40000100a00 */
[----:B0-----:R-:W-:Y:S02]  /*20240*/  IMAD.MOV.U32 R20, RZ, RZ, R7 ;  /* 0x000000ffff147224 */ /* 0x001fe400078e0007 */
[----:B------:R-:W2:Y:S01]  /*20250*/  LDL.LU R7, [R1+0xe10] ;  /* 0x000e100001077983 */ /* 0x000ea20000300800 */
[----:B------:R-:W3:Y:S02]  /*20260*/  LDL.LU R21, [R1+0x84] ;  /* 0x0000840001157983 */ /* 0x000ee40000300800 */
[----:B------:R-:W4:Y:S02]  /*20270*/  LDL.LU R22, [R1+0x88] ;  /* 0x0000880001167983 */ /* 0x000f240000300800 */
[----:B------:R-:W4:Y:S02]  /*20280*/  LDL.LU R23, [R1+0x8c] ;  /* 0x00008c0001177983 */ /* 0x000f240000300800 */
[----:B----4-:R-:W-:Y:S01]  /*20290*/  STL.64 [R1+0xdd8], R22 ;  /* 0x000dd81601007387 */ /* 0x010fe20000100a00 */
[----:B---3--:R0:W-:Y:S02]  /*202a0*/  STL.64 [R1+0xdd0], R20 ;  /* 0x000dd01401007387 */ /* 0x0081e40000100a00 */
[----:B0-----:R-:W-:-:S02]  /*202b0*/  IMAD.MOV.U32 R20, RZ, RZ, R6 ;  /* 0x000000ffff147224 */ /* 0x001fc400078e0006 */
[----:B--2---:R-:W-:Y:S01]  /*202c0*/  IMAD.MOV.U32 R21, RZ, RZ, R7 ;  /* 0x000000ffff157224 */ /* 0x004fe200078e0007 */
[----:B------:R-:W2:Y:S01]  /*202d0*/  LDL.LU R6, [R1+0xe0c] ;  /* 0x000e0c0001067983 */ /* 0x000ea20000300800 */
[----:B------:R-:W2:Y:S02]  /*202e0*/  LDL.LU R7, [R1+0xe08] ;  /* 0x000e080001077983 */ /* 0x000ea40000300800 */
[----:B------:R-:W3:Y:S02]  /*202f0*/  LDL.LU R22, [R1+0xc8] ;  /* 0x0000c80001167983 */ /* 0x000ee40000300800 */
[----:B------:R-:W3:Y:S01]  /*20300*/  LDL.LU R23, [R1+0xcc] ;  /* 0x0000cc0001177983 */ /* 0x000ee20000300800 */
[----:B------:R-:W-:Y:S01]  /*20310*/  STL [R1+0xc74], R29 ;  /* 0x000c741d01007387 */ /* 0x000fe20000100800 */
[----:B------:R-:W-:Y:S02]  /*20320*/  STL.64 [R1+0x1b0], R12 ;  /* 0x0001b00c01007387 */ /* 0x000fe40000100a00 */
[----:B------:R0:W-:Y:S02]  /*20330*/  STL.64 [R1+0x1b8], R14 ;  /* 0x0001b80e01007387 */ /* 0x0001e40000100a00 */
[----:B0-----:R-:W2:Y:S01]  /*20340*/  LDL.LU.64 R14, [R1+0xe00] ;  /* 0x000e0000010e7983 */ /* 0x001ea20000300a00 */
[----:B------:R-:W2:Y:S02]  /*20350*/  LDL.LU.64 R12, [R1+0xdf8] ;  /* 0x000df800010c7983 */ /* 0x000ea40000300a00 */
[----:B--2---:R-:W-:Y:S01]  /*20360*/  HMMA.16816.F32 R24, R24, R6, R12 ;  /* 0x000000061818723c */ /* 0x004fe2000000180c */
[----:B------:R-:W2:Y:S01]  /*20370*/  LDL.LU.64 R14, [R1+0xdf0] ;  /* 0x000df000010e7983 */ /* 0x000ea20000300a00 */
[----:B------:R-:W2:Y:S11]  /*20380*/  LDL.LU.64 R12, [R1+0xde8] ;  /* 0x000de800010c7983 */ /* 0x000eb60000300a00 */
[----:B------:R-:W-:Y:S10]  /*20390*/  @!UPT UIADD3 URZ, URZ, URZ, URZ ;  /* 0x0000003f3f3ff290 */ /* 0x000ff4000fffe03f */
[----:B------:R-:W-:Y:S01]  /*203a0*/  STL.64 [R1+0x1a0], R24 ;  /* 0x0001a01801007387 */ /* 0x000fe20000100a00 */
[----:B------:R0:W-:Y:S02]  /*203b0*/  STL.64 [R1+0x1a8], R26 ;  /* 0x0001a81a01007387 */ /* 0x0001e40000100a00 */
[----:B0-----:R-:W-:Y:S02]  /*203c0*/  IMAD.MOV.U32 R26, RZ, RZ, R5 ;  /* 0x000000ffff1a7224 */ /* 0x001fe400078e0005 */
[----:B------:R-:W-:-:S07]  /*203d0*/  IMAD.MOV.U32 R27, RZ, RZ, R4 ;  /* 0x000000ffff1b7224 */ /* 0x000fce00078e0004 */
[----:B--2---:R-:W-:Y:S11]  /*203e0*/  HMMA.16816.F32 R16, R12, R26, R16 ;  /* 0x0000001a0c10723c */ /* 0x004ff60000001810 */
[----:B------:R-:W-:Y:S11]  /*203f0*/  @!UPT UIADD3 URZ, URZ, URZ, URZ ;  /* 0x0000003f3f3ff290 */ /* 0x000ff6000fffe03f */
[----:B------:R-:W-:Y:S01]  /*20400*/  @!UPT UIADD3 URZ, URZ, URZ, URZ ;  /* 0x0000003f3f3ff290 */ /* 0x000fe2000fffe03f */
[----:B------:R-:W-:Y:S01]  /*20410*/  STL.64 [R1+0x190], R16 ;  /* 0x0001901001007387 */ /* 0x000fe20000100a00 */
[----:B------:R0:W-:Y:S03]  /*20420*/  STL.64 [R1+0x198], R18 ;  /* 0x0001981201007387 */ /* 0x0001e60000100a00 */
[----:B0-----:R-:W3:Y:S01]  /*20430*/  LDL.LU.64 R18, [R1+0xde0] ;  /* 0x000de00001127983 */ /* 0x001ee20000300a00 */
[----:B------:R-:W-:-:S05]  /*20440*/  IMAD.MOV.U32 R4, RZ, RZ, R16 ;  /* 0x000000ffff047224 */ /* 0x000fca00078e0010 */
[----:B------:R-:W-:Y:S01]  /*20450*/  STL [R1+0xc78], R4 ;  /* 0x000c780401007387 */ /* 0x000fe20000100800 */
[C---:B---3--:R-:W-:Y:S03]  /*20460*/  HMMA.16816.F32 R16, R12.reuse, R18, R20 ;  /* 0x000000120c10723c */ /* 0x048fe60000001814 */
[----:B------:R-:W2:Y:S01]  /*20470*/  LDL.LU.64 R22, [R1+0xdd8] ;  /* 0x000dd80001167983 */ /* 0x000ea20000300a00 */
[----:B------:R-:W2:Y:S11]  /*20480*/  LDL.LU.64 R20, [R1+0xdd0] ;  /* 0x000dd00001147983 */ /* 0x000eb60000300a00 */
[----:B------:R-:W-:Y:S08]  /*20490*/  @!UPT UIADD3 URZ, URZ, URZ, URZ ;  /* 0x0000003f3f3ff290 */ /* 0x000ff0000fffe03f */
[----:B------:R-:W-:Y:S01]  /*204a0*/  STL.64 [R1+0x180], R16 ;  /* 0x0001801001007387 */ /* 0x000fe20000100a00 */
[----:B------:R0:W-:Y:S02]  /*204b0*/  STL.64 [R1+0x188], R18 ;  /* 0x0001881201007387 */ /* 0x0001e40000100a00 */
[----:B------:R-:W-:Y:S01]  /*204c0*/  IMAD.MOV.U32 R5, RZ, RZ, R16 ;  /* 0x000000ffff057224 */ /* 0x000fe200078e0010 */
[----:B0-----:R-:W3:Y:S01]  /*204d0*/  LDL.LU.64 R18, [R1+0xdc8] ;  /* 0x000dc80001127983 */ /* 0x001ee20000300a00 */
[----:B------:R-:W3:Y:S03]  /*204e0*/  LDL.LU.64 R16, [R1+0xdc0] ;  /* 0x000dc00001107983 */ /* 0x000ee60000300a00 */
[----:B------:R-:W-:Y:S01]  /*204f0*/  STL [R1+0xc7c], R5 ;  /* 0x000c7c0501007387 */ /* 0x000fe20000100800 */
[C---:B---3--:R-:W-:Y:S11]  /*20500*/  HMMA.16816.F32 R16, R12.reuse, R10, R16 ;  /* 0x0000000a0c10723c */ /* 0x048ff60000001810 */
[----:B------:R-:W-:Y:S11]  /*20510*/  @!UPT UIADD3 URZ, URZ, URZ, URZ ;  /* 0x0000003f3f3ff290 */ /* 0x000ff6000fffe03f */
[----:B------:R-:W-:Y:S01]  /*20520*/  @!UPT UIADD3 URZ, URZ, URZ, URZ ;  /* 0x0000003f3f3ff290 */ /* 0x000fe2000fffe03f */
[----:B------:R-:W-:Y:S01]  /*20530*/  STL.64 [R1+0x170], R16 ;  /* 0x0001701001007387 */ /* 0x000fe20000100a00 */
[----:B------:R0:W-:Y:S03]  /*20540*/  STL.64 [R1+0x178], R18 ;  /* 0x0001781201007387 */ /* 0x0001e60000100a00 */
[----:B0-----:R-:W3:Y:S01]  /*20550*/  LDL.LU.64 R18, [R1+0xdb8] ;  /* 0x000db80001127983 */ /* 0x001ee20000300a00 */
[----:B------:R-:W3:Y:S02]  /*20560*/  LDL.LU.64 R16, [R1+0xdb0] ;  /* 0x000db00001107983 */ /* 0x000ee40000300a00 */
[----:B---3--:R-:W-:Y:S01]  /*20570*/  HMMA.16816.F32 R12, R12, R6, R16 ;  /* 0x000000060c0c723c */ /* 0x008fe20000001810 */
[----:B------:R-:W3:Y:S01]  /*20580*/  LDL.LU.64 R18, [R1+0xda8] ;  /* 0x000da80001127983 */ /* 0x000ee20000300a00 */
[----:B------:R-:W3:Y:S11]  /*20590*/  LDL.LU.64 R16, [R1+0xda0] ;  /* 0x000da00001107983 */ /* 0x000ef60000300a00 */
[----:B------:R-:W-:Y:S10]  /*205a0*/  @!UPT UIADD3 URZ, URZ, URZ, URZ ;  /* 0x0000003f3f3ff290 */ /* 0x000ff4000fffe03f */
[----:B------:R0:W-:Y:S01]  /*205b0*/  STL.64 [R1+0x160], R12 ;  /* 0x0001600c01007387 */ /* 0x0001e20000100a00 */
[----:B------:R1:W-:Y:S03]  /*205c0*/  STL.64 [R1+0x168], R14 ;  /* 0x0001680e01007387 */ /* 0x0003e60000100a00 */
[----:B0-----:R-:W3:Y:S01]  /*205d0*/  LDL.LU R12, [R1+0x90] ;  /* 0x00009000010c7983 */ /* 0x001ee20000300800 */
[----:B------:R-:W3:Y:S02]  /*205e0*/  LDL.LU R13, [R1+0x94] ;  /* 0x00009400010d7983 */ /* 0x000ee40000300800 */
[----:B-1----:R-:W3:Y:S02]  /*205f0*/  LDL.LU R14, [R1+0x98] ;  /* 0x00009800010e7983 */ /* 0x002ee40000300800 */
[----:B------:R-:W3:Y:S02]  /*20600*/  LDL.LU R15, [R1+0x9c] ;  /* 0x00009c00010f7983 */ /* 0x000ee40000300800 */
[C---:B---3--:R-:W-:Y:S11]  /*20610*/  HMMA.16816.F32 R12, R16.reuse, R26, R12 ;  /* 0x0000001a100c723c */ /* 0x048ff6000000180c */
[----:B------:R-:W-:Y:S11]  /*20620*/  @!UPT UIADD3 URZ, URZ, URZ, URZ ;  /* 0x0000003f3f3ff290 */ /* 0x000ff6000fffe03f */
[----:B------:R-:W-:Y:S01]  /*20630*/  @!UPT UIADD3 URZ, URZ, URZ, URZ ;  /* 0x0000003f3f3ff290 */ /* 0x000fe2000fffe03f */
[----:B------:R-:W-:Y:S01]  /*20640*/  STL.64 [R1+0x150], R12 ;  /* 0x0001500c01007387 */ /* 0x000fe20000100a00 */
[----:B------:R0:W-:Y:S02]  /*20650*/  STL.64 [R1+0x158], R14 ;  /* 0x0001580e01007387 */ /* 0x0001e40000100a00 */
[----:B------:R-:W-:Y:S01]  /*20660*/  STL [R1+0xc80], R12 ;  /* 0x000c800c01007387 */ /* 0x000fe20000100800 */
[----:B0-----:R-:W2:Y:S02]  /*20670*/  LDL.LU.64 R14, [R1+0x38] ;  /* 0x00003800010e7983 */ /* 0x001ea40000300a00 */
[C---:B--2---:R-:W-:Y:S11]  /*20680*/  HMMA.16816.F32 R20, R16.reuse, R14, R20 ;  /* 0x0000000e1014723c */ /* 0x044ff60000001814 */
[----:B------:R-:W-:Y:S11]  /*20690*/  @!UPT UIADD3 URZ, URZ, URZ, URZ ;  /* 0x0000003f3f3ff290 */ /* 0x000ff6000fffe03f */
[----:B------:R-:W-:Y:S01]  /*206a0*/  @!UPT UIADD3 URZ, URZ, URZ, URZ ;  /* 0x0000003f3f3ff290 */ /* 0x000fe2000fffe03f */
[----:B------:R-:W-:Y:S01]  /*206b0*/  STL.64 [R1+0x140], R20 ;  /* 0x0001401401007387 */ /* 0x000fe20000100a00 */
[----:B------:R0:W-:Y:S02]  /*206c0*/  STL.64 [R1+0x148], R22 ;  /* 0x0001481601007387 */ /* 0x0001e40000100a00 */
[----:B------:R-:W-:Y:S01]  /*206d0*/  IMAD.MOV.U32 R13, RZ, RZ, R20 ;  /* 0x000000ffff0d7224 */ /* 0x000fe200078e0014 */
[----:B0-----:R-:W2:Y:S01]  /*206e0*/  LDL.LU.64 R22, [R1+0xd98] ;  /* 0x000d980001167983 */ /* 0x001ea20000300a00 */
[----:B------:R-:W2:Y:S02]  /*206f0*/  LDL.LU.64 R20, [R1+0xd90] ;  /* 0x000d900001147983 */ /* 0x000ea40000300a00 */
[----:B------:R-:W3:Y:S02]  /*20700*/  LDL.LU R3, [R1+0x33c] ;  /* 0x00033c0001037983 */ /* 0x000ee40000300800 */
[----:B------:R-:W-:Y:S02]  /*20710*/  STL [R1+0xc84], R13 ;  /* 0x000c840d01007387 */ /* 0x000fe40000100800 */
[----:B------:R-:W-:Y:S01]  /*20720*/  IMAD.MOV.U32 R24, RZ, RZ, R14 ;  /* 0x000000ffff187224 */ /* 0x000fe200078e000e */
[----:B--2---:R-:W-:Y:S11]  /*20730*/  HMMA.16816.F32 R20, R16, R10, R20 ;  /* 0x0000000a1014723c */ /* 0x004ff60000001814 */
[----:B------:R-:W-:Y:S11]  /*20740*/  @!UPT UIADD3 URZ, URZ, URZ, URZ ;  /* 0x0000003f3f3ff290 */ /* 0x000ff6000fffe03f */
[----:B------:R-:W-:Y:S01]  /*20750*/  @!UPT UIADD3 URZ, URZ, URZ, URZ ;  /* 0x0000003f3f3ff290 */ /* 0x000fe2000fffe03f */
[----:B------:R-:W-:Y:S01]  /*20760*/  STL.64 [R1+0x130], R20 ;  /* 0x0001301401007387 */ /* 0x000fe20000100a00 */
[----:B------:R0:W-:Y:S02]  /*20770*/  STL.64 [R1+0x138], R22 ;  /* 0x0001381601007387 */ /* 0x0001e40000100a00 */
[----:B------:R-:W-:Y:S01]  /*20780*/  IMAD.MOV.U32 R14, RZ, RZ, R20 ;  /* 0x000000ffff0e7224 */ /* 0x000fe200078e0014 */
[----:B0-----:R-:W2:Y:S01]  /*20790*/  LDL.LU.64 R22, [R1+0xd88] ;  /* 0x000d880001167983 */ /* 0x001ea20000300a00 */
[----:B------:R-:W2:Y:S02]  /*207a0*/  LDL.LU.64 R20, [R1+0xd80] ;  /* 0x000d800001147983 */ /* 0x000ea40000300a00 */
[----:B------:R0:W-:Y:S02]  /*207b0*/  STL.64 [R1+0xd50], R10 ;  /* 0x000d500a01007387 */ /* 0x0001e40000100a00 */
[----:B------:R-:W4:Y:S01]  /*207c0*/  LDL.LU R8, [R1+0x50] ;  /* 0x0000500001087983 */ /* 0x000f220000300800 */
[----:B------:R-:W4:Y:S01]  /*207d0*/  LDL.LU R9, [R1+0x54] ;  /* 0x0000540001097983 */ /* 0x000f220000300800 */
[----:B------:R-:W-:-:S03]  /*207e0*/  IMAD.MOV.U32 R12, RZ, RZ, R15 ;  /* 0x000000ffff0c7224 */ /* 0x000fc600078e000f */
[----:B0-----:R-:W4:Y:S01]  /*207f0*/  LDL.LU R10, [R1+0x58] ;  /* 0x00005800010a7983 */ /* 0x001f220000300800 */
[----:B------:R-:W4:Y:S02]  /*20800*/  LDL.LU R11, [R1+0x5c] ;  /* 0x00005c00010b7983 */ /* 0x000f240000300800 */
[----:B------:R-:W-:Y:S01]  /*20810*/  STL [R1+0xc88], R14 ;  /* 0x000c880e01007387 */ /* 0x000fe20000100800 */
[----:B--2---:R-:W-:Y:S11]  /*20820*/  HMMA.16816.F32 R20, R16, R6, R20 ;  /* 0x000000061014723c */ /* 0x004ff60000001814 */
[----:B------:R-:W-:Y:S11]  /*20830*/  @!UPT UIADD3 URZ, URZ, URZ, URZ ;  /* 0x0000003f3f3ff290 */ /* 0x000ff6000fffe03f */
[----:B------:R-:W-:Y:S01]  /*20840*/  @!UPT UIADD3 URZ, URZ, URZ, URZ ;  /* 0x0000003f3f3ff290 */ /* 0x000fe2000fffe03f */
[----:B------:R-:W-:Y:S01]  /*20850*/  STL.64 [R1+0x120], R20 ;  /* 0x0001201401007387 */ /* 0x000fe20000100a00 */
[----:B------:R-:W-:Y:S02]  /*20860*/  IMAD.MOV.U32 R19, RZ, RZ, R22 ;  /* 0x000000ffff137224 */ /* 0x000fe400078e0016 */
[----:B------:R0:W-:Y:S02]  /*20870*/  STL.64 [R1+0x128], R22 ;  /* 0x0001281601007387 */ /* 0x0001e40000100a00 */
[----:B------:R-:W-:Y:S01]  /*20880*/  IMAD.MOV.U32 R15, RZ, RZ, R20 ;  /* 0x000000ffff0f7224 */ /* 0x000fe200078e0014 */
[----:B0-----:R-:W2:Y:S01]  /*20890*/  LDL.LU.64 R22, [R1+0xd78] ;  /* 0x000d780001167983 */ /* 0x001ea20000300a00 */
[----:B------:R-:W2:Y:S02]  /*208a0*/  LDL.LU.64 R20, [R1+0xd70] ;  /* 0x000d700001147983 */ /* 0x000ea40000300a00 */
[----:B------:R0:W-:Y:S02]  /*208b0*/  STL.64 [R1+0xd48], R6 ;  /* 0x000d480601007387 */ /* 0x0001e40000100a00 */
[----:B--2---:R-:W-:-:S02]  /*208c0*/  IMAD.MOV.U32 R4, RZ, RZ, R20 ;  /* 0x000000ffff047224 */ /* 0x004fc400078e0014 */
[----:B------:R-:W-:Y:S01]  /*208d0*/  IMAD.MOV.U32 R5, RZ, RZ, R21 ;  /* 0x000000ffff057224 */ /* 0x000fe200078e0015 */
[----:B------:R-:W4:Y:S01]  /*208e0*/  LDL.LU R20, [R1+0xd68] ;  /* 0x000d680001147983 */ /* 0x000f220000300800 */
[----:B------:R-:W4:Y:S02]  /*208f0*/  LDL.LU R21, [R1+0xd64] ;  /* 0x000d640001157983 */ /* 0x000f240000300800 */
[----:B0-----:R-:W-:Y:S02]  /*20900*/  IMAD.MOV.U32 R6, RZ, RZ, R22 ;  /* 0x000000ffff067224 */ /* 0x001fe400078e0016 */
[----:B------:R-:W-:Y:S01]  /*20910*/  IMAD.MOV.U32 R7, RZ, RZ, R23 ;  /* 0x000000ffff077224 */ /* 0x000fe200078e0017 */
[----:B------:R-:W4:Y:S01]  /*20920*/  LDL.LU R22, [R1+0xd60] ;  /* 0x000d600001167983 */ /* 0x000f220000300800 */
[----:B------:R-:W4:Y:S02]  /*20930*/  LDL.LU R23, [R1+0xd5c] ;  /* 0x000d5c0001177983 */ /* 0x000f240000300800 */
[----:B------:R0:W-:Y:S02]  /*20940*/  STL [R1+0xc90], R15 ;  /* 0x000c900f01007387 */ /* 0x0001e40000100800 */
[----:B------:R1:W-:Y:S01]  /*20950*/  STL [R1+0xc8c], R19 ;  /* 0x000c8c1301007387 */ /* 0x0003e20000100800 */
[----:B------:R-:W2:Y:S01]  /*20960*/  LDL.LU R16, [R1+0x10] ;  /* 0x0000100001107983 */ /* 0x000ea20000300800 */
[----:B------:R-:W2:Y:S02]  /*20970*/  LDL.LU R17, [R1+0x14] ;  /* 0x0000140001117983 */ /* 0x000ea40000300800 */
[----:B------:R-:W-:-:S02]  /*20980*/  IMAD.MOV.U32 R14, RZ, RZ, R24 ;  /* 0x000000ffff0e7224 */ /* 0x000fc400078e0018 */
[----:B------:R-:W-:Y:S02]  /*20990*/  IMAD.MOV.U32 R18, RZ, RZ, R0 ;  /* 0x000000ffff127224 */ /* 0x000fe400078e0000 */
[----:B------:R-:W3:Y:S01]  /*209a0*/  LDL.LU R0, [R1+0xd58] ;  /* 0x000d580001007983 */ /* 0x000ee20000300800 */
[----:B0-----:R-:W-:Y:S02]  /*209b0*/  IMAD.MOV.U32 R15, RZ, RZ, R12 ;  /* 0x000000ffff0f7224 */ /* 0x001fe400078e000c */
[----:B-1----:R-:W-:Y:S01]  /*209c0*/  IMAD.MOV.U32 R19, RZ, RZ, R2 ;  /* 0x000000ffff137224 */ /* 0x002fe200078e0002 */
[C---:B----4-:R-:W-:Y:S01]  /*209d0*/  HMMA.16816.F32 R24, R20.reuse, R26, R8 ;  /* 0x0000001a1418723c */ /* 0x050fe20000001808 */
[----:B------:R-:W4:Y:S07]  /*209e0*/  LDL.LU.64 R10, [R1+0xd50] ;  /* 0x000d5000010a7983 */ /* 0x000f2e0000300a00 */
[----:B--2---:R-:W-:Y:S11]  /*209f0*/  HMMA.16816.F32 R12, R20, R14, R16 ;  /* 0x0000000e140c723c */ /* 0x004ff60000001810 */
[----:B------:R-:W-:Y:S04]  /*20a00*/  @!UPT UIADD3 URZ, URZ, URZ, URZ ;  /* 0x0000003f3f3ff290 */ /* 0x000fe8000fffe03f */
[----:B------:R0:W-:Y:S01]  /*20a10*/  STL.64 [R1+0xe0], R24 ;  /* 0x0000e01801007387 */ /* 0x0001e20000100a00 */
[----:B------:R-:W-:Y:S02]  /*20a20*/  STL.64 [R1+0xe8], R26 ;  /* 0x0000e81a01007387 */ /* 0x000fe40000100a00 */
[----:B0-----:R-:W-:-:S06]  /*20a30*/  IMAD.MOV.U32 R24, RZ, RZ, R26 ;  /* 0x000000ffff187224 */ /* 0x001fcc00078e001a */
[----:B------:R-:W-:Y:S01]  /*20a40*/  IMAD.MOV.U32 R25, RZ, RZ, R14 ;  /* 0x000000ffff197224 */ /* 0x000fe200078e000e */
[----:B------:R0:W-:Y:S01]  /*20a50*/  STL [R1+0xc94], R24 ;  /* 0x000c941801007387 */ /* 0x0001e20000100800 */
[----:B------:R-:W-:Y:S02]  /*20a60*/  STL.64 [R1+0x110], R12 ;  /* 0x0001100c01007387 */ /* 0x000fe40000100a00 */
[----:B------:R1:W-:Y:S01]  /*20a70*/  STL.64 [R1+0x118], R14 ;  /* 0x0001180e01007387 */ /* 0x0003e20000100a00 */
[----:B0-----:R-:W2:Y:S01]  /*20a80*/  LDL.LU R24, [R1+0xa8c] ;  /* 0x000a8c0001187983 */ /* 0x001ea20000300800 */
[----:B------:R-:W2:Y:S03]  /*20a90*/  LDL.LU R19, [R1+0xa84] ;  /* 0x000a840001137983 */ /* 0x000ea60000300800 */
[----:B-1----:R-:W2:Y:S01]  /*20aa0*/  LDL.LU R15, [R1+0xa7c] ;  /* 0x000a7c00010f7983 */ /* 0x002ea20000300800 */
[----:B------:R-:W2:Y:S02]  /*20ab0*/  LDL.LU R16, [R1+0xa74] ;  /* 0x000a740001107983 */ /* 0x000ea40000300800 */
[----:B------:R-:W2:Y:S02]  /*20ac0*/  LDL.LU R2, [R1+0x208] ;  /* 0x0002080001027983 */ /* 0x000ea40000300800 */
[----:B------:R-:W-:Y:S01]  /*20ad0*/  STL [R1+0xc98], R25 ;  /* 0x000c981901007387 */ /* 0x000fe20000100800 */
[C---:B----4-:R-:W-:Y:S01]  /*20ae0*/  HMMA.16816.F32 R8, R20.reuse, R10, R4 ;  /* 0x0000000a1408723c */ /* 0x050fe20000001804 */
[----:B------:R-:W4:Y:S11]  /*20af0*/  LDL.LU.64 R6, [R1+0xd48] ;  /* 0x000d480001067983 */ /* 0x000f360000300a00 */
[----:B------:R-:W-:Y:S11]  /*20b00*/  @!UPT UIADD3 URZ, URZ, URZ, URZ ;  /* 0x0000003f3f3ff290 */ /* 0x000ff6000fffe03f */
[----:B------:R-:W-:Y:S01]  /*20b10*/  STL.64 [R1+0x100], R8 ;  /* 0x0001000801007387 */ /* 0x000fe20000100a00 */
[----:B------:R0:W-:Y:S02]  /*20b20*/  STL.64 [R1+0x108], R10 ;  /* 0x0001080a01007387 */ /* 0x0001e40000100a00 */
[----:B------:R-:W-:Y:S02]  /*20b30*/  IMAD.MOV.U32 R26, RZ, RZ, R10 ;  /* 0x000000ffff1a7224 */ /* 0x000fe400078e000a */
[----:B0-----:R-:W4:Y:S01]  /*20b40*/  LDL.LU.64 R10, [R1+0xd40] ;  /* 0x000d4000010a7983 */ /* 0x001f220000300a00 */
[----:B------:R-:W4:Y:S02]  /*20b50*/  LDL.LU.64 R8, [R1+0xd38] ;  /* 0x000d380001087983 */ /* 0x000f240000300a00 */
[----:B------:R-:W2:Y:S02]  /*20b60*/  LDL.LU R17, [R1+0xa6c] ;  /* 0x000a6c0001117983 */ /* 0x000ea40000300800 */
[----:B------:R-:W2:Y:S01]  /*20b70*/  LDL.LU R18, [R1+0xa90] ;  /* 0x000a900001127983 */ /* 0x000ea20000300800 */
[----:B------:R-:W2:Y:S01]  /*20b80*/  LDL.LU R14, [R1+0xa64] ;  /* 0x000a6400010e7983 */ /* 0x000ea20000300800 */
[----:B------:R-:W2:Y:S02]  /*20b90*/  LDL.LU R13, [R1+0xa88] ;  /* 0x000a8800010d7983 */ /* 0x000ea40000300800 */
[----:B------:R-:W2:Y:S02]  /*20ba0*/  LDL.LU R4, [R1+0xa5c] ;  /* 0x000a5c0001047983 */ /* 0x000ea40000300800 */
[----:B------:R-:W2:Y:S01]  /*20bb0*/  LDL.LU R12, [R1+0xa80] ;  /* 0x000a8000010c7983 */ /* 0x000ea20000300800 */
[----:B------:R-:W2:Y:S01]  /*20bc0*/  LDL.LU R5, [R1+0xa54] ;  /* 0x000a540001057983 */ /* 0x000ea20000300800 */
[----:B------:R-:W2:Y:S01]  /*20bd0*/  LDL.LU R29, [R1+0xa78] ;  /* 0x000a7800011d7983 */ /* 0x000ea20000300800 */
[----:B---3--:R-:W-:Y:S01]  /*20be0*/  IADD3 R3, R3, 0x1, RZ ;  /* 0x0000000103037810 */ /* 0x008fe20007ffe0ff */
[----:B------:R0:W-:Y:S02]  /*20bf0*/  STL [R1+0xc9c], R26 ;  /* 0x000c9c1a01007387 */ /* 0x0001e40000100800 */
[----:B0-----:R-:W3:Y:S01]  /*20c00*/  LDL.LU R26, [R1+0xa94] ;  /* 0x000a9400011a7983 */ /* 0x001ee20000300800 */
[----:B----4-:R-:W-:Y:S11]  /*20c10*/  HMMA.16816.F32 R8, R20, R6, R8 ;  /* 0x000000061408723c */ /* 0x010ff60000001808 */
[----:B------:R-:W-:Y:S11]  /*20c20*/  @!UPT UIADD3 URZ, URZ, URZ, URZ ;  /* 0x0000003f3f3ff290 */ /* 0x000ff6000fffe03f */
[----:B------:R-:W-:Y:S01]  /*20c30*/  @!UPT UIADD3 URZ, URZ, URZ, URZ ;  /* 0x0000003f3f3ff290 */ /* 0x000fe2000fffe03f */
[----:B------:R-:W-:Y:S01]  /*20c40*/  STL.64 [R1+0xf0], R8 ;  /* 0x0000f00801007387 */ /* 0x000fe20000100a00 */
[----:B------:R0:W-:Y:S02]  /*20c50*/  STL.64 [R1+0xf8], R10 ;  /* 0x0000f80a01007387 */ /* 0x0001e40000100a00 */
[----:B------:R-:W-:Y:S02]  /*20c60*/  IMAD.MOV.U32 R6, RZ, RZ, R11 ;  /* 0x000000ffff067224 */ /* 0x000fe400078e000b */
[----:B------:R1:W-:Y:S01]  /*20c70*/  STL [R1+0x33c], R3 ;  /* 0x00033c0301007387 */ /* 0x0003e20000100800 */
[----:B0-----:R-:W4:Y:S01]  /*20c80*/  LDL.LU R11, [R1+0x20c] ;  /* 0x00020c00010b7983 */ /* 0x001f220000300800 */
[----:B------:R-:W-:Y:S02]  /*20c90*/  IMAD.MOV.U32 R9, RZ, RZ, c[0x0][0x180] ;  /* 0x00006000ff097624 */ /* 0x000fe400078e00ff */
[----:B------:R-:W-:Y:S02]  /*20ca0*/  IMAD.MOV.U32 R27, RZ, RZ, R10 ;  /* 0x000000ffff1b7224 */ /* 0x000fe400078e000a */
[----:B------:R-:W-:-:S02]  /*20cb0*/  IMAD.MOV.U32 R25, RZ, RZ, c[0x0][0x188] ;  /* 0x00006200ff197624 */ /* 0x000fc400078e00ff */
[----:B------:R-:W-:Y:S01]  /*20cc0*/  IMAD.MOV.U32 R23, RZ, RZ, R8 ;  /* 0x000000ffff177224 */ /* 0x000fe200078e0008 */
[----:B------:R-:W4:Y:S01]  /*20cd0*/  LDL.LU R28, [R1+0xa4c] ;  /* 0x000a4c00011c7983 */ /* 0x000f220000300800 */
[----:B------:R-:W-:-:S04]  /*20ce0*/  IADD3 R9, R9, 0x7f, RZ ;  /* 0x0000007f09097810 */ /* 0x000fc80007ffe0ff */
[----:B------:R-:W-:Y:S01]  /*20cf0*/  SHF.R.S32.HI R10, RZ, 0x1f, R9 ;  /* 0x0000001fff0a7819 */ /* 0x000fe20000011409 */
[----:B------:R-:W-:-:S03]  /*20d00*/  IMAD.SHL.U32 R25, R25, 0x80, RZ ;  /* 0x0000008019197824 */ /* 0x000fc600078e00ff */
[----:B------:R-:W-:Y:S01]  /*20d10*/  LEA.HI R10, R10, R9, RZ, 0x7 ;  /* 0x000000090a0a7211 */ /* 0x000fe200078f38ff */
[----:B------:R-:W-:Y:S01]  /*20d20*/  IMAD.SHL.U32 R25, R25, 0x2, RZ ;  /* 0x0000000219197824 */ /* 0x000fe200078e00ff */
[----:B------:R-:W-:Y:S02]  /*20d30*/  STL [R1+0xca8], R23 ;  /* 0x000ca81701007387 */ /* 0x000fe40000100800 */
[----:B------:R-:W-:Y:S01]  /*20d40*/  SHF.R.S32.HI R10, RZ, 0x7, R10 ;  /* 0x00000007ff0a7819 */ /* 0x000fe2000001140a */
[----:B------:R-:W-:Y:S01]  /*20d50*/  STL [R1+0xca4], R27 ;  /* 0x000ca41b01007387 */ /* 0x000fe20000100800 */
[----:B------:R-:W-:Y:S02]  /*20d60*/  STL [R1+0xca0], R6 ;  /* 0x000ca00601007387 */ /* 0x000fe40000100800 */
[----:B------:R-:W-:Y:S02]  /*20d70*/  ISETP.NE.U32.AND P0, PT, R3, R10, PT ;  /* 0x0000000a0300720c */ /* 0x000fe40003f05070 */
[----:B-1----:R-:W4:Y:S01]  /*20d80*/  LDL.LU R3, [R1+0xa70] ;  /* 0x000a700001037983 */ /* 0x002f220000300800 */
[----:B---3--:R-:W-:-:S02]  /*20d90*/  IADD3 R26, P3, R26, R25, RZ ;  /* 0x000000191a1a7210 */ /* 0x008fc40007f7e0ff */
[-C--:B--2---:R-:W-:Y:S02]  /*20da0*/  IADD3 R24, P4, R24, R25.reuse, RZ ;  /* 0x0000001918187210 */ /* 0x084fe40007f9e0ff */
[-C--:B------:R-:W-:Y:S02]  /*20db0*/  IADD3 R19, P5, R19, R25.reuse, RZ ;  /* 0x0000001913137210 */ /* 0x080fe40007fbe0ff */
[-C--:B------:R-:W-:Y:S02]  /*20dc0*/  IADD3 R15, P6, R15, R25.reuse, RZ ;  /* 0x000000190f0f7210 */ /* 0x080fe40007fde0ff */
[----:B----4-:R-:W-:-:S05]  /*20dd0*/  IADD3 R11, P2, R11, R25, RZ ;  /* 0x000000190b0b7210 */ /* 0x010fca0007f5e0ff */
[----:B------:R-:W-:Y:S01]  /*20de0*/  IMAD.X R2, R2, 0x1, R0, P2 ;  /* 0x0000000102027824 */ /* 0x000fe200010e0600 */
[----:B------:R-:W-:Y:S01]  /*20df0*/  STL [R1+0x20c], R11 ;  /* 0x00020c0b01007387 */ /* 0x000fe20000100800 */
[----:B------:R-:W-:Y:S02]  /*20e00*/  STL [R1+0xa94], R26 ;  /* 0x000a941a01007387 */ /* 0x000fe40000100800 */
[----:B------:R-:W-:Y:S02]  /*20e10*/  STL [R1+0xa8c], R24 ;  /* 0x000a8c1801007387 */ /* 0x000fe40000100800 */
[----:B------:R-:W-:Y:S01]  /*20e20*/  STL [R1+0xa84], R19 ;  /* 0x000a841301007387 */ /* 0x000fe20000100800 */
[----:B------:R0:W-:Y:S01]  /*20e30*/  STL [R1+0x208], R2 ;  /* 0x0002080201007387 */ /* 0x0001e20000100800 */
[----:B------:R-:W-:Y:S03]  /*20e40*/  STL [R1+0xa7c], R15 ;  /* 0x000a7c0f01007387 */ /* 0x000fe60000100800 */
[----:B0-----:R-:W2:Y:S01]  /*20e50*/  LDL.LU R2, [R1+0xa44] ;  /* 0x000a440001027983 */ /* 0x001ea20000300800 */
[----:B------:R-:W-:-:S02]  /*20e60*/  IADD3 R16, P1, R16, R25, RZ ;  /* 0x0000001910107210 */ /* 0x000fc40007f3e0ff */
[-C--:B------:R-:W-:Y:S01]  /*20e70*/  IADD3 R17, P2, R17, R25.reuse, RZ ;  /* 0x0000001911117210 */ /* 0x080fe20007f5e0ff */
[--C-:B------:R-:W-:Y:S02]  /*20e80*/  IMAD.X R18, R18, 0x1, R0.reuse, P3 ;  /* 0x0000000112127824 */ /* 0x100fe400018e0600 */
[--C-:B------:R-:W-:Y:S01]  /*20e90*/  IMAD.X R13, R13, 0x1, R0.reuse, P4 ;  /* 0x000000010d0d7824 */ /* 0x100fe200020e0600 */
[-C--:B------:R-:W-:Y:S02]  /*20ea0*/  IADD3 R4, P4, R4, R25.reuse, RZ ;  /* 0x0000001904047210 */ /* 0x080fe40007f9e0ff */
[-C--:B------:R-:W-:Y:S01]  /*20eb0*/  IADD3 R14, P3, R14, R25.reuse, RZ ;  /* 0x000000190e0e7210 */ /* 0x080fe20007f7e0ff */
[----:B------:R-:W-:Y:S01]  /*20ec0*/  STL [R1+0xa74], R16 ;  /* 0x000a741001007387 */ /* 0x000fe20000100800 */
[----:B------:R-:W-:Y:S02]  /*20ed0*/  STL [R1+0xa6c], R17 ;  /* 0x000a6c1101007387 */ /* 0x000fe40000100800 */
[----:B------:R-:W-:Y:S02]  /*20ee0*/  STL [R1+0xa90], R18 ;  /* 0x000a901201007387 */ /* 0x000fe40000100800 */
[----:B------:R0:W-:Y:S02]  /*20ef0*/  STL [R1+0xa5c], R4 ;  /* 0x000a5c0401007387 */ /* 0x0001e40000100800 */
[--C-:B------:R-:W-:Y:S01]  /*20f00*/  IMAD.X R12, R12, 0x1, R0.reuse, P5 ;  /* 0x000000010c0c7824 */ /* 0x100fe200028e0600 */
[----:B------:R-:W-:Y:S01]  /*20f10*/  STL [R1+0xa64], R14 ;  /* 0x000a640e01007387 */ /* 0x000fe20000100800 */
[----:B------:R-:W-:Y:S01]  /*20f20*/  IADD3 R5, P5, R5, R25, RZ ;  /* 0x0000001905057210 */ /* 0x000fe20007fbe0ff */
[----:B------:R-:W-:-:S02]  /*20f30*/  IMAD.X R29, R29, 0x1, R0, P6 ;  /* 0x000000011d1d7824 */ /* 0x000fc400030e0600 */
[----:B0-----:R-:W3:Y:S01]  /*20f40*/  LDL.LU R4, [R1+0xa68] ;  /* 0x000a680001047983 */ /* 0x001ee20000300800 */
[----:B------:R-:W-:Y:S02]  /*20f50*/  STL [R1+0xa88], R13 ;  /* 0x000a880d01007387 */ /* 0x000fe40000100800 */
[----:B------:R-:W4:Y:S02]  /*20f60*/  LDL.LU R6, [R1+0xa3c] ;  /* 0x000a3c0001067983 */ /* 0x000f240000300800 */
[----:B------:R-:W-:Y:S01]  /*20f70*/  STL [R1+0xa80], R12 ;  /* 0x000a800c01007387 */ /* 0x000fe20000100800 */
[----:B------:R-:W4:Y:S01]  /*20f80*/  LDL.LU R27, [R1+0xa60] ;  /* 0x000a6000011b7983 */ /* 0x000f220000300800 */
[----:B------:R-:W-:Y:S02]  /*20f90*/  STL [R1+0xa54], R5 ;  /* 0x000a540501007387 */ /* 0x000fe40000100800 */
[----:B------:R-:W4:Y:S02]  /*20fa0*/  LDL.LU R23, [R1+0xa34] ;  /* 0x000a340001177983 */ /* 0x000f240000300800 */
[----:B------:R0:W-:Y:S01]  /*20fb0*/  STL [R1+0xa78], R29 ;  /* 0x000a781d01007387 */ /* 0x0001e20000100800 */
[----:B------:R-:W4:Y:S01]  /*20fc0*/  LDL.LU R20, [R1+0xa58] ;  /* 0x000a580001147983 */ /* 0x000f220000300800 */
[----:B------:R-:W4:Y:S02]  /*20fd0*/  LDL.LU R21, [R1+0xa2c] ;  /* 0x000a2c0001157983 */ /* 0x000f240000300800 */
[----:B------:R-:W4:Y:S02]  /*20fe0*/  LDL.LU R22, [R1+0xa50] ;  /* 0x000a500001167983 */ /* 0x000f240000300800 */
[----:B------:R-:W4:Y:S01]  /*20ff0*/  LDL.LU R7, [R1+0xa24] ;  /* 0x000a240001077983 */ /* 0x000f220000300800 */
[----:B------:R-:W4:Y:S01]  /*21000*/  LDL.LU R8, [R1+0xa48] ;  /* 0x000a480001087983 */ /* 0x000f220000300800 */
[----:B------:R-:W-:-:S03]  /*21010*/  IADD3 R28, P6, R28, R25, RZ ;  /* 0x000000191c1c7210 */ /* 0x000fc60007fde0ff */
[----:B0-----:R-:W4:Y:S01]  /*21020*/  LDL.LU R29, [R1+0xa1c] ;  /* 0x000a1c00011d7983 */ /* 0x001f220000300800 */
[----:B------:R-:W4:Y:S02]  /*21030*/  LDL.LU R9, [R1+0xa40] ;  /* 0x000a400001097983 */ /* 0x000f240000300800 */
[----:B------:R-:W4:Y:S02]  /*21040*/  LDL.LU R10, [R1+0xa14] ;  /* 0x000a1400010a7983 */ /* 0x000f240000300800 */
[----:B------:R0:W-:Y:S02]  /*21050*/  STL [R1+0xa4c], R28 ;  /* 0x000a4c1c01007387 */ /* 0x0001e40000100800 */
[----:B------:R-:W-:Y:S01]  /*21060*/  IMAD.X R3, R3, 0x1, R0, P1 ;  /* 0x0000000103037824 */ /* 0x000fe200008e0600 */
[----:B0-----:R-:W4:Y:S01]  /*21070*/  LDL.LU R28, [R1+0xa38] ;  /* 0x000a3800011c7983 */ /* 0x001f220000300800 */
[----:B------:R-:W4:Y:S02]  /*21080*/  LDL.LU R11, [R1+0xa0c] ;  /* 0x000a0c00010b7983 */ /* 0x000f240000300800 */
[----:B------:R-:W4:Y:S02]  /*21090*/  LDL.LU R26, [R1+0xa30] ;  /* 0x000a3000011a7983 */ /* 0x000f240000300800 */
[----:B------:R-:W4:Y:S01]  /*210a0*/  LDL.LU R24, [R1+0xa04] ;  /* 0x000a040001187983 */ /* 0x000f220000300800 */
[----:B------:R0:W-:Y:S01]  /*210b0*/  STL [R1+0xa70], R3 ;  /* 0x000a700301007387 */ /* 0x0001e20000100800 */
[----:B------:R-:W4:Y:S02]  /*210c0*/  LDL.LU R19, [R1+0xa28] ;  /* 0x000a280001137983 */ /* 0x000f240000300800 */
[----:B------:R-:W4:Y:S02]  /*210d0*/  LDL.LU R15, [R1+0x9fc] ;  /* 0x0009fc00010f7983 */ /* 0x000f240000300800 */
[----:B------:R-:W4:Y:S01]  /*210e0*/  LDL.LU R16, [R1+0xa20] ;  /* 0x000a200001107983 */ /* 0x000f220000300800 */
[----:B0-----:R-:W4:Y:S01]  /*210f0*/  LDL.LU R3, [R1+0x9f4] ;  /* 0x0009f40001037983 */ /* 0x001f220000300800 */
[----:B------:R-:W4:Y:S02]  /*21100*/  LDL.LU R17, [R1+0xa18] ;  /* 0x000a180001117983 */ /* 0x000f240000300800 */
[----:B------:R-:W4:Y:S02]  /*21110*/  LDL.LU R18, [R1+0x9ec] ;  /* 0x0009ec0001127983 */ /* 0x000f240000300800 */
[----:B------:R-:W4:Y:S01]  /*21120*/  LDL.LU R14, [R1+0xa10] ;  /* 0x000a1000010e7983 */ /* 0x000f220000300800 */
[----:B--2---:R-:W-:-:S05]  /*21130*/  IADD3 R2, P1, R2, R25, RZ ;  /* 0x0000001902027210 */ /* 0x004fca0007f3e0ff */
[----:B------:R0:W-:Y:S01]  /*21140*/  STL [R1+0xa44], R2 ;  /* 0x000a440201007387 */ /* 0x0001e20000100800 */
[----:B------:R-:W2:Y:S03]  /*21150*/  LDL.LU R13, [R1+0x9e4] ;  /* 0x0009e400010d7983 */ /* 0x000ea60000300800 */
[----:B0-----:R-:W2:Y:S01]  /*21160*/  LDL.LU R2, [R1+0xa08] ;  /* 0x000a080001027983 */ /* 0x001ea20000300800 */
[----:B------:R-:W2:Y:S02]  /*21170*/  LDL.LU R12, [R1+0x9dc] ;  /* 0x0009dc00010c7983 */ /* 0x000ea40000300800 */
[----:B------:R-:W2:Y:S02]  /*21180*/  LDL.LU R5, [R1+0xa00] ;  /* 0x000a000001057983 */ /* 0x000ea40000300800 */
[--C-:B---3--:R-:W-:Y:S01]  /*21190*/  IMAD.X R4, R4, 0x1, R0.reuse, P2 ;  /* 0x0000000104047824 */ /* 0x108fe200010e0600 */
[----:B----4-:R-:W-:Y:S01]  /*211a0*/  IADD3 R6, P2, R6, R25, RZ ;  /* 0x0000001906067210 */ /* 0x010fe20007f5e0ff */
[----:B------:R-:W-:-:S03]  /*211b0*/  IMAD.X R27, R27, 0x1, R0, P3 ;  /* 0x000000011b1b7824 */ /* 0x000fc600018e0600 */
[----:B------:R0:W-:Y:S01]  /*211c0*/  STL [R1+0xa68], R4 ;  /* 0x000a680401007387 */ /* 0x0001e20000100800 */
[-C--:B------:R-:W-:Y:S01]  /*211d0*/  IADD3 R23, P3, R23, R25.reuse, RZ ;  /* 0x0000001917177210 */ /* 0x080fe20007f7e0ff */
[--C-:B------:R-:W-:Y:S01]  /*211e0*/  IMAD.X R20, R20, 0x1, R0.reuse, P4 ;  /* 0x0000000114147824 */ /* 0x100fe200020e0600 */
[-C--:B------:R-:W-:Y:S01]  /*211f0*/  IADD3 R21, P4, R21, R25.reuse, RZ ;  /* 0x0000001915157210 */ /* 0x080fe20007f9e0ff */
[--C-:B------:R-:W-:Y:S02]  /*21200*/  IMAD.X R22, R22, 0x1, R0.reuse, P5 ;  /* 0x0000000116167824 */ /* 0x100fe400028e0600 */
[--C-:B------:R-:W-:Y:S01]  /*21210*/  IMAD.X R8, R8, 0x1, R0.reuse, P6 ;  /* 0x0000000108087824 */ /* 0x100fe200030e0600 */
[----:B0-----:R-:W3:Y:S01]  /*21220*/  LDL.LU R4, [R1+0x9d4] ;  /* 0x0009d40001047983 */ /* 0x001ee20000300800 */
[----:B------:R-:W-:Y:S02]  /*21230*/  STL [R1+0xa3c], R6 ;  /* 0x000a3c0601007387 */ /* 0x000fe40000100800 */
[----:B------:R-:W-:Y:S01]  /*21240*/  STL [R1+0xa60], R27 ;  /* 0x000a601b01007387 */ /* 0x000fe20000100800 */
[-C--:B------:R-:W-:Y:S01]  /*21250*/  IADD3 R29, P6, R29, R25.reuse, RZ ;  /* 0x000000191d1d7210 */ /* 0x080fe20007fde0ff */
[----:B------:R-:W-:Y:S01]  /*21260*/  STL [R1+0xa34], R23 ;  /* 0x000a341701007387 */ /* 0x000fe20000100800 */
[-C--:B------:R-:W-:Y:S01]  /*21270*/  IADD3 R7, P5, R7, R25.reuse, RZ ;  /* 0x0000001907077210 */ /* 0x080fe20007fbe0ff */
[----:B------:R-:W-:Y:S02]  /*21280*/  STL [R1+0xa58], R20 ;  /* 0x000a581401007387 */ /* 0x000fe40000100800 */
[----:B------:R-:W-:Y:S01]  /*21290*/  STL [R1+0xa2c], R21 ;  /* 0x000a2c1501007387 */ /* 0x000fe20000100800 */
[----:B------:R-:W-:Y:S01]  /*212a0*/  STL [R1+0xa50], R22 ;  /* 0x000a501601007387 */ /* 0x000fe20000100800 */
[----:B------:R0:W-:Y:S02]  /*212b0*/  STL [R1+0xa1c], R29 ;  /* 0x000a1c1d01007387 */ /* 0x0001e40000100800 */
[----:B------:R-:W-:Y:S02]  /*212c0*/  STL [R1+0xa24], R7 ;  /* 0x000a240701007387 */ /* 0x000fe40000100800 */
[--C-:B------:R-:W-:Y:S01]  /*212d0*/  IMAD.X R9, R9, 0x1, R0.reuse, P1 ;  /* 0x0000000109097824 */ /* 0x100fe200008e0600 */
[-C--:B------:R-:W-:Y:S01]  /*212e0*/  IADD3 R10, P1, R10, R25.reuse, RZ ;  /* 0x000000190a0a7210 */ /* 0x080fe20007f3e0ff */
[--C-:B------:R-:W-:Y:S01]  /*212f0*/  IMAD.X R28, R28, 0x1, R0.reuse, P2 ;  /* 0x000000011c1c7824 */ /* 0x100fe200010e0600 */
[-C--:B------:R-:W-:Y:S01]  /*21300*/  IADD3 R11, P2, R11, R25.reuse, RZ ;  /* 0x000000190b0b7210 */ /* 0x080fe20007f5e0ff */
[----:B0-----:R-:W4:Y:S01]  /*21310*/  LDL.LU R29, [R1+0x9f8] ;  /* 0x0009f800011d7983 */ /* 0x001f220000300800 */
[----:B------:R-:W-:Y:S02]  /*21320*/  STL [R1+0xa48], R8 ;  /* 0x000a480801007387 */ /* 0x000fe40000100800 */
[----:B------:R0:W-:Y:S02]  /*21330*/  STL [R1+0xa38], R28 ;  /* 0x000a381c01007387 */ /* 0x0001e40000100800 */
[--C-:B------:R-:W-:Y:S01]  /*21340*/  IMAD.X R26, R26, 0x1, R0.reuse, P3 ;  /* 0x000000011a1a7824 */ /* 0x100fe200018e0600 */
[----:B------:R-:W-:Y:S01]  /*21350*/  STL [R1+0xa40], R9 ;  /* 0x000a400901007387 */ /* 0x000fe20000100800 */
[----:B------:R-:W-:Y:S01]  /*21360*/  IADD3 R24, P3, R24, R25, RZ ;  /* 0x0000001918187210 */ /* 0x000fe20007f7e0ff */
[----:B------:R-:W-:-:S02]  /*21370*/  IMAD.X R19, R19, 0x1, R0, P4 ;  /* 0x0000000113137824 */ /* 0x000fc400020e0600 */
[--C-:B------:R-:W-:Y:S01]  /*21380*/  IMAD.X R16, R16, 0x1, R0.reuse, P5 ;  /* 0x0000000110107824 */ /* 0x100fe200028e0600 */
[-C--:B------:R-:W-:Y:S02]  /*21390*/  IADD3 R15, P4, R15, R25.reuse, RZ ;  /* 0x000000190f0f7210 */ /* 0x080fe40007f9e0ff */
[-C--:B------:R-:W-:Y:S01]  /*213a0*/  IADD3 R3, P5, R3, R25.reuse, RZ ;  /* 0x0000001903037210 */ /* 0x080fe20007fbe0ff */
[----:B0-----:R-:W4:Y:S01]  /*213b0*/  LDL.LU R28, [R1+0x9cc] ;  /* 0x0009cc00011c7983 */ /* 0x001f220000300800 */
[----:B------:R-:W-:Y:S02]  /*213c0*/  STL [R1+0xa14], R10 ;  /* 0x000a140a01007387 */ /* 0x000fe40000100800 */
[----:B------:R-:W-:Y:S02]  /*213d0*/  STL [R1+0xa0c], R11 ;  /* 0x000a0c0b01007387 */ /* 0x000fe40000100800 */
[----:B------:R-:W-:Y:S01]  /*213e0*/  STL [R1+0xa30], R26 ;  /* 0x000a301a01007387 */ /* 0x000fe20000100800 */
[----:B------:R-:W-:Y:S01]  /*213f0*/  STL [R1+0xa04], R24 ;  /* 0x000a041801007387 */ /* 0x000fe20000100800 */
[----:B------:R-:W-:Y:S02]  /*21400*/  STL [R1+0xa28], R19 ;  /* 0x000a281301007387 */ /* 0x000fe40000100800 */
[----:B------:R0:W-:Y:S02]  /*21410*/  STL [R1+0x9f4], R3 ;  /* 0x0009f40301007387 */ /* 0x0001e40000100800 */
[----:B------:R-:W-:Y:S02]  /*21420*/  STL [R1+0x9fc], R15 ;  /* 0x0009fc0f01007387 */ /* 0x000fe40000100800 */
[--C-:B------:R-:W-:Y:S01]  /*21430*/  IMAD.X R17, R17, 0x1, R0.reuse, P6 ;  /* 0x0000000111117824 */ /* 0x100fe200030e0600 */
[----:B------:R-:W-:Y:S01]  /*21440*/  IADD3 R18, P6, R18, R25, RZ ;  /* 0x0000001912127210 */ /* 0x000fe20007fde0ff */
[--C-:B------:R-:W-:Y:S01]  /*21450*/  IMAD.X R14, R14, 0x1, R0.reuse, P1 ;  /* 0x000000010e0e7824 */ /* 0x100fe200008e0600 */
[----:B0-----:R-:W4:Y:S01]  /*21460*/  LDL.LU R3, [R1+0x9f0] ;  /* 0x0009f00001037983 */ /* 0x001f220000300800 */
[----:B------:R-:W-:Y:S02]  /*21470*/  STL [R1+0xa20], R16 ;  /* 0x000a201001007387 */ /* 0x000fe40000100800 */
[----:B------:R-:W-:Y:S02]  /*21480*/  STL [R1+0xa18], R17 ;  /* 0x000a181101007387 */ /* 0x000fe40000100800 */
[----:B------:R-:W-:Y:S02]  /*21490*/  STL [R1+0x9ec], R18 ;  /* 0x0009ec1201007387 */ /* 0x000fe40000100800 */
[----:B--2---:R-:W-:-:S05]  /*214a0*/  IMAD.X R2, R2, 0x1, R0, P2 ;  /* 0x0000000102027824 */ /* 0x004fca00010e0600 */
[----:B------:R0:W-:Y:S01]  /*214b0*/  STL [R1+0xa08], R2 ;  /* 0x000a080201007387 */ /* 0x0001e20000100800 */
[----:B------:R-:W-:Y:S03]  /*214c0*/  STL [R1+0xa10], R14 ;  /* 0x000a100e01007387 */ /* 0x000fe60000100800 */
[----:B0-----:R-:W2:Y:S01]  /*214d0*/  LDL.LU R2, [R1+0x9c4] ;  /* 0x0009c40001027983 */ /* 0x001ea20000300800 */
[-C--:B------:R-:W-:Y:S02]  /*214e0*/  IADD3 R13, P1, R13, R25.reuse, RZ ;  /* 0x000000190d0d7210 */ /* 0x080fe40007f3e0ff */
[-C--:B------:R-:W-:Y:S01]  /*214f0*/  IADD3 R12, P2, R12, R25.reuse, RZ ;  /* 0x000000190c0c7210 */ /* 0x080fe20007f5e0ff */
[--C-:B------:R-:W-:Y:S01]  /*21500*/  IMAD.X R5, R5, 0x1, R0.reuse, P3 ;  /* 0x0000000105057824 */ /* 0x100fe200018e0600 */
[-C--:B---3--:R-:W-:Y:S01]  /*21510*/  IADD3 R4, P3, R4, R25.reuse, RZ ;  /* 0x0000001904047210 */ /* 0x088fe20007f7e0ff */
[----:B------:R-:W-:Y:S01]  /*21520*/  STL [R1+0x9e4], R13 ;  /* 0x0009e40d01007387 */ /* 0x000fe20000100800 */
[----:B------:R-:W3:Y:S02]  /*21530*/  LDL.LU R6, [R1+0x9e8] ;  /* 0x0009e80001067983 */ /* 0x000ee40000300800 */
[----:B------:R-:W-:Y:S02]  /*21540*/  STL [R1+0x9dc], R12 ;  /* 0x0009dc0c01007387 */ /* 0x000fe40000100800 */
[----:B------:R-:W3:Y:S01]  /*21550*/  LDL.LU R27, [R1+0x9bc] ;  /* 0x0009bc00011b7983 */ /* 0x000ee20000300800 */
[----:B------:R-:W-:Y:S01]  /*21560*/  STL [R1+0xa00], R5 ;  /* 0x000a000501007387 */ /* 0x000fe20000100800 */
[----:B------:R-:W3:Y:S02]  /*21570*/  LDL.LU R23, [R1+0x9e0] ;  /* 0x0009e00001177983 */ /* 0x000ee40000300800 */
[----:B------:R0:W-:Y:S02]  /*21580*/  STL [R1+0x9d4], R4 ;  /* 0x0009d40401007387 */ /* 0x0001e40000100800 */
[----:B------:R-:W3:Y:S01]  /*21590*/  LDL.LU R20, [R1+0x9b4] ;  /* 0x0009b40001147983 */ /* 0x000ee20000300800 */
[----:B------:R-:W3:Y:S01]  /*215a0*/  LDL.LU R21, [R1+0x9d8] ;  /* 0x0009d80001157983 */ /* 0x000ee20000300800 */
[----:B------:R-:W3:Y:S02]  /*215b0*/  LDL.LU R22, [R1+0x9ac] ;  /* 0x0009ac0001167983 */ /* 0x000ee40000300800 */
[----:B------:R-:W3:Y:S02]  /*215c0*/  LDL.LU R7, [R1+0x9d0] ;  /* 0x0009d00001077983 */ /* 0x000ee40000300800 */
[----:B------:R-:W3:Y:S01]  /*215d0*/  LDL.LU R8, [R1+0x9a4] ;  /* 0x0009a40001087983 */ /* 0x000ee20000300800 */
[----:B0-----:R-:W3:Y:S01]  /*215e0*/  LDL.LU R4, [R1+0x9c8] ;  /* 0x0009c80001047983 */ /* 0x001ee20000300800 */
[----:B------:R-:W3:Y:S02]  /*215f0*/  LDL.LU R9, [R1+0x99c] ;  /* 0x00099c0001097983 */ /* 0x000ee40000300800 */
[----:B----4-:R-:W-:Y:S01]  /*21600*/  IMAD.X R29, R29, 0x1, R0, P4 ;  /* 0x000000011d1d7824 */ /* 0x010fe200020e0600 */
[----:B------:R-:W4:Y:S04]  /*21610*/  LDL.LU R10, [R1+0x9c0] ;  /* 0x0009c000010a7983 */ /* 0x000f280000300800 */
[----:B------:R0:W-:Y:S01]  /*21620*/  STL [R1+0x9f8], R29 ;  /* 0x0009f81d01007387 */ /* 0x0001e20000100800 */
[----:B------:R-:W-:-:S03]  /*21630*/  IADD3 R28, P4, R28, R25, RZ ;  /* 0x000000191c1c7210 */ /* 0x000fc60007f9e0ff */
[----:B0-----:R-:W4:Y:S01]  /*21640*/  LDL.LU R29, [R1+0x994] ;  /* 0x00099400011d7983 */ /* 0x001f220000300800 */
[----:B------:R-:W4:Y:S02]  /*21650*/  LDL.LU R11, [R1+0x9b8] ;  /* 0x0009b800010b7983 */ /* 0x000f240000300800 */
[----:B------:R-:W4:Y:S02]  /*21660*/  LDL.LU R26, [R1+0x98c] ;  /* 0x00098c00011a7983 */ /* 0x000f240000300800 */
[----:B------:R-:W4:Y:S01]  /*21670*/  LDL.LU R24, [R1+0x9b0] ;  /* 0x0009b00001187983 */ /* 0x000f220000300800 */
[----:B------:R0:W-:Y:S01]  /*21680*/  STL [R1+0x9cc], R28 ;  /* 0x0009cc1c01007387 */ /* 0x0001e20000100800 */
[----:B------:R-:W4:Y:S02]  /*21690*/  LDL.LU R19, [R1+0x984] ;  /* 0x0009840001137983 */ /* 0x000f240000300800 */
[----:B------:R-:W4:Y:S02]  /*216a0*/  LDL.LU R15, [R1+0x9a8] ;  /* 0x0009a800010f7983 */ /* 0x000f240000300800 */
[----:B------:R-:W4:Y:S02]  /*216b0*/  LDL.LU R16, [R1+0x97c] ;  /* 0x00097c0001107983 */ /* 0x000f240000300800 */
[----:B------:R-:W-:Y:S01]  /*216c0*/  IMAD.X R3, R3, 0x1, R0, P5 ;  /* 0x0000000103037824 */ /* 0x000fe200028e0600 */
[----:B0-----:R-:W4:Y:S01]  /*216d0*/  LDL.LU R28, [R1+0x9a0] ;  /* 0x0009a000011c7983 */ /* 0x001f220000300800 */
[----:B------:R-:W4:Y:S02]  /*216e0*/  LDL.LU R17, [R1+0x974] ;  /* 0x0009740001117983 */ /* 0x000f240000300800 */
[----:B------:R-:W4:Y:S02]  /*216f0*/  LDL.LU R18, [R1+0x998] ;  /* 0x0009980001127983 */ /* 0x000f240000300800 */
[----:B------:R-:W4:Y:S01]  /*21700*/  LDL.LU R14, [R1+0x96c] ;  /* 0x00096c00010e7983 */ /* 0x000f220000300800 */
[----:B------:R0:W-:Y:S01]  /*21710*/  STL [R1+0x9f0], R3 ;  /* 0x0009f00301007387 */ /* 0x0001e20000100800 */
[----:B------:R-:W4:Y:S03]  /*21720*/  LDL.LU R13, [R1+0x990] ;  /* 0x00099000010d7983 */ /* 0x000f260000300800 */
[----:B0-----:R-:W4:Y:S01]  /*21730*/  LDL.LU R3, [R1+0x964] ;  /* 0x0009640001037983 */ /* 0x001f220000300800 */
[----:B------:R-:W4:Y:S02]  /*21740*/  LDL.LU R12, [R1+0x988] ;  /* 0x00098800010c7983 */ /* 0x000f240000300800 */
[----:B------:R-:W4:Y:S01]  /*21750*/  LDL.LU R5, [R1+0x95c] ;  /* 0x00095c0001057983 */ /* 0x000f220000300800 */
[----:B--2---:R-:W-:-:S05]  /*21760*/  IADD3 R2, P5, R2, R25, RZ ;  /* 0x0000001902027210 */ /* 0x004fca0007fbe0ff */
[----:B------:R0:W-:Y:S04]  /*21770*/  STL [R1+0x9c4], R2 ;  /* 0x0009c40201007387 */ /* 0x0001e80000100800 */
[----:B0-----:R-:W2:Y:S01]  /*21780*/  LDL.LU R2, [R1+0x980] ;  /* 0x0009800001027983 */ /* 0x001ea20000300800 */
[--C-:B---3--:R-:W-:Y:S01]  /*21790*/  IMAD.X R6, R6, 0x1, R0.reuse, P6 ;  /* 0x0000000106067824 */ /* 0x108fe200030e0600 */
[-C--:B------:R-:W-:Y:S01]  /*217a0*/  IADD3 R27, P6, R27, R25.reuse, RZ ;  /* 0x000000191b1b7210 */ /* 0x080fe20007fde0ff */
[--C-:B------:R-:W-:Y:S01]  /*217b0*/  IMAD.X R23, R23, 0x1, R0.reuse, P1 ;  /* 0x0000000117177824 */ /* 0x100fe200008e0600 */
[-C--:B------:R-:W-:Y:S01]  /*217c0*/  IADD3 R20, P1, R20, R25.reuse, RZ ;  /* 0x0000001914147210 */ /* 0x080fe20007f3e0ff */
[--C-:B------:R-:W-:Y:S01]  /*217d0*/  IMAD.X R21, R21, 0x1, R0.reuse, P2 ;  /* 0x0000000115157824 */ /* 0x100fe200010e0600 */
[----:B------:R-:W-:Y:S01]  /*217e0*/  STL [R1+0x9e8], R6 ;  /* 0x0009e80601007387 */ /* 0x000fe20000100800 */
[----:B------:R-:W-:Y:S01]  /*217f0*/  IADD3 R22, P2, R22, R25, RZ ;  /* 0x0000001916167210 */ /* 0x000fe20007f5e0ff */
[----:B------:R-:W-:Y:S02]  /*21800*/  STL [R1+0x9bc], R27 ;  /* 0x0009bc1b01007387 */ /* 0x000fe40000100800 */
[--C-:B------:R-:W-:Y:S01]  /*21810*/  IMAD.X R4, R4, 0x1, R0.reuse, P4 ;  /* 0x0000000104047824 */ /* 0x100fe200020e0600 */
[----:B------:R-:W-:Y:S01]  /*21820*/  STL [R1+0x9e0], R23 ;  /* 0x0009e01701007387 */ /* 0x000fe20000100800 */
[----:B------:R-:W-:-:S02]  /*21830*/  IMAD.X R7, R7, 0x1, R0, P3 ;  /* 0x0000000107077824 */ /* 0x000fc400018e0600 */
[----:B------:R-:W-:Y:S02]  /*21840*/  STL [R1+0x9b4], R20 ;  /* 0x0009b41401007387 */ /* 0x000fe40000100800 */
[----:B------:R-:W-:Y:S01]  /*21850*/  STL [R1+0x9d8], R21 ;  /* 0x0009d81501007387 */ /* 0x000fe20000100800 */
[----:B------:R-:W-:Y:S01]  /*21860*/  IADD3 R8, P3, R8, R25, RZ ;  /* 0x0000001908087210 */ /* 0x000fe20007f7e0ff */
[----:B------:R-:W-:Y:S01]  /*21870*/  STL [R1+0x9ac], R22 ;  /* 0x0009ac1601007387 */ /* 0x000fe20000100800 */
[----:B----4-:R-:W-:-:S03]  /*21880*/  IMAD.X R10, R10, 0x1, R0, P5 ;  /* 0x000000010a0a7824 */ /* 0x010fc600028e0600 */
[----:B------:R0:W-:Y:S01]  /*21890*/  STL [R1+0x9c8], R4 ;  /* 0x0009c80401007387 */ /* 0x0001e20000100800 */
[----:B------:R-:W-:Y:S01]  /*218a0*/  STL [R1+0x9d0], R7 ;  /* 0x0009d00701007387 */ /* 0x000fe20000100800 */
[-C--:B------:R-:W-:Y:S02]  /*218b0*/  IADD3 R9, P4, R9, R25.reuse, RZ ;  /* 0x0000001909097210 */ /* 0x080fe40007f9e0ff */
[-C--:B------:R-:W-:Y:S01]  /*218c0*/  IADD3 R29, P5, R29, R25.reuse, RZ ;  /* 0x000000191d1d7210 */ /* 0x080fe20007fbe0ff */
[--C-:B------:R-:W-:Y:S01]  /*218d0*/  IMAD.X R11, R11, 0x1, R0.reuse, P6 ;  /* 0x000000010b0b7824 */ /* 0x100fe200030e0600 */
[----:B0-----:R-:W3:Y:S01]  /*218e0*/  LDL.LU R4, [R1+0x954] ;  /* 0x0009540001047983 */ /* 0x001ee20000300800 */
[----:B------:R-:W-:Y:S02]  /*218f0*/  STL [R1+0x9a4], R8 ;  /* 0x0009a40801007387 */ /* 0x000fe40000100800 */
[----:B------:R0:W-:Y:S01]  /*21900*/  STL [R1+0x994], R29 ;  /* 0x0009941d01007387 */ /* 0x0001e20000100800 */
[-C--:B------:R-:W-:Y:S01]  /*21910*/  IADD3 R26, P6, R26, R25.reuse, RZ ;  /* 0x000000191a1a7210 */ /* 0x080fe20007fde0ff */
[----:B------:R-:W-:Y:S01]  /*21920*/  STL [R1+0x99c], R9 ;  /* 0x00099c0901007387 */ /* 0x000fe20000100800 */
[--C-:B------:R-:W-:Y:S01]  /*21930*/  IMAD.X R24, R24, 0x1, R0.reuse, P1 ;  /* 0x0000000118187824 */ /* 0x100fe200008e0600 */
[-C--:B------:R-:W-:Y:S01]  /*21940*/  IADD3 R19, P1, R19, R25.reuse, RZ ;  /* 0x0000001913137210 */ /* 0x080fe20007f3e0ff */
[--C-:B------:R-:W-:Y:S01]  /*21950*/  IMAD.X R15, R15, 0x1, R0.reuse, P2 ;  /* 0x000000010f0f7824 */ /* 0x100fe200010e0600 */
[-C--:B------:R-:W-:Y:S01]  /*21960*/  IADD3 R16, P2, R16, R25.reuse, RZ ;  /* 0x0000001910107210 */ /* 0x080fe20007f5e0ff */
[--C-:B------:R-:W-:Y:S01]  /*21970*/  IMAD.X R28, R28, 0x1, R0.reuse, P3 ;  /* 0x000000011c1c7824 */ /* 0x100fe200018e0600 */
[----:B0-----:R-:W4:Y:S01]  /*21980*/  LDL.LU R29, [R1+0x978] ;  /* 0x00097800011d7983 */ /* 0x001f220000300800 */
[----:B------:R-:W-:Y:S02]  /*21990*/  STL [R1+0x9c0], R10 ;  /* 0x0009c00a01007387 */ /* 0x000fe40000100800 */
[----:B------:R-:W-:Y:S02]  /*219a0*/  STL [R1+0x9b8], R11 ;  /* 0x0009b80b01007387 */ /* 0x000fe40000100800 */
[----:B------:R-:W-:Y:S01]  /*219b0*/  STL [R1+0x98c], R26 ;  /* 0x00098c1a01007387 */ /* 0x000fe20000100800 */
[----:B------:R-:W-:Y:S01]  /*219c0*/  STL [R1+0x9b0], R24 ;  /* 0x0009b01801007387 */ /* 0x000fe20000100800 */
[----:B------:R-:W-:Y:S01]  /*219d0*/  STL [R1+0x984], R19 ;  /* 0x0009841301007387 */ /* 0x000fe20000100800 */
[----:B------:R-:W-:Y:S01]  /*219e0*/  IADD3 R17, P3, R17, R25, RZ ;  /* 0x0000001911117210 */ /* 0x000fe20007f7e0ff */
[----:B------:R0:W-:Y:S02]  /*219f0*/  STL [R1+0x9a0], R28 ;  /* 0x0009a01c01007387 */ /* 0x0001e40000100800 */
[----:B------:R-:W-:-:S02]  /*21a00*/  IMAD.X R18, R18, 0x1, R0, P4 ;  /* 0x0000000112127824 */ /* 0x000fc400020e0600 */
[--C-:B------:R-:W-:Y:S01]  /*21a10*/  IMAD.X R13, R13, 0x1, R0.reuse, P5 ;  /* 0x000000010d0d7824 */ /* 0x100fe200028e0600 */
[----:B------:R-:W-:Y:S01]  /*21a20*/  STL [R1+0x9a8], R15 ;  /* 0x0009a80f01007387 */ /* 0x000fe20000100800 */
[-C--:B------:R-:W-:Y:S02]  /*21a30*/  IADD3 R14, P4, R14, R25.reuse, RZ ;  /* 0x000000190e0e7210 */ /* 0x080fe40007f9e0ff */
[----:B------:R-:W-:Y:S01]  /*21a40*/  IADD3 R3, P5, R3, R25, RZ ;  /* 0x0000001903037210 */ /* 0x000fe20007fbe0ff */
[----:B0-----:R-:W4:Y:S01]  /*21a50*/  LDL.LU R28, [R1+0x94c] ;  /* 0x00094c00011c7983 */ /* 0x001f220000300800 */
[----:B------:R-:W-:Y:S02]  /*21a60*/  STL [R1+0x97c], R16 ;  /* 0x00097c1001007387 */ /* 0x000fe40000100800 */
[----:B------:R-:W-:Y:S02]  /*21a70*/  STL [R1+0x974], R17 ;  /* 0x0009741101007387 */ /* 0x000fe40000100800 */
[----:B------:R-:W-:Y:S01]  /*21a80*/  STL [R1+0x998], R18 ;  /* 0x0009981201007387 */ /* 0x000fe20000100800 */
[----:B------:R0:W-:Y:S01]  /*21a90*/  STL [R1+0x964], R3 ;  /* 0x0009640301007387 */ /* 0x0001e20000100800 */
[----:B------:R-:W-:-:S02]  /*21aa0*/  IMAD.X R12, R12, 0x1, R0, P6 ;  /* 0x000000010c0c7824 */ /* 0x000fc400030e0600 */
[----:B------:R-:W-:Y:S01]  /*21ab0*/  STL [R1+0x96c], R14 ;  /* 0x00096c0e01007387 */ /* 0x000fe20000100800 */
[----:B------:R-:W-:Y:S01]  /*21ac0*/  IADD3 R5, P6, R5, R25, RZ ;  /* 0x0000001905057210 */ /* 0x000fe20007fde0ff */
[----:B0-----:R-:W4:Y:S01]  /*21ad0*/  LDL.LU R3, [R1+0x970] ;  /* 0x0009700001037983 */ /* 0x001f220000300800 */
[----:B------:R-:W-:Y:S02]  /*21ae0*/  STL [R1+0x990], R13 ;  /* 0x0009900d01007387 */ /* 0x000fe40000100800 */
[----:B------:R-:W4:Y:S02]  /*21af0*/  LDL.LU R6, [R1+0x944] ;  /* 0x0009440001067983 */ /* 0x000f240000300800 */
[----:B------:R-:W-:Y:S01]  /*21b00*/  STL [R1+0x988], R12 ;  /* 0x0009880c01007387 */ /* 0x000fe20000100800 */
[----:B------:R-:W4:Y:S01]  /*21b10*/  LDL.LU R27, [R1+0x968] ;  /* 0x00096800011b7983 */ /* 0x000f220000300800 */
[----:B------:R-:W-:Y:S02]  /*21b20*/  STL [R1+0x95c], R5 ;  /* 0x00095c0501007387 */ /* 0x000fe40000100800 */
[----:B------:R-:W4:Y:S02]  /*21b30*/  LDL.LU R23, [R1+0x93c] ;  /* 0x00093c0001177983 */ /* 0x000f240000300800 */
[----:B--2---:R-:W-:-:S05]  /*21b40*/  IMAD.X R2, R2, 0x1, R0, P1 ;  /* 0x0000000102027824 */ /* 0x004fca00008e0600 */
[----:B------:R0:W-:Y:S01]  /*21b50*/  STL [R1+0x980], R2 ;  /* 0x0009800201007387 */ /* 0x0001e20000100800 */
[----:B------:R-:W2:Y:S02]  /*21b60*/  LDL.LU R20, [R1+0x960] ;  /* 0x0009600001147983 */ /* 0x000ea40000300800 */
[----:B------:R-:W2:Y:S02]  /*21b70*/  LDL.LU R21, [R1+0x934] ;  /* 0x0009340001157983 */ /* 0x000ea40000300800 */
[----:B------:R-:W2:Y:S01]  /*21b80*/  LDL.LU R22, [R1+0x958] ;  /* 0x0009580001167983 */ /* 0x000ea20000300800 */
[----:B------:R-:W2:Y:S01]  /*21b90*/  LDL.LU R7, [R1+0x92c] ;  /* 0x00092c0001077983 */ /* 0x000ea20000300800 */
[----:B------:R-:W2:Y:S03]  /*21ba0*/  LDL.LU R8, [R1+0x950] ;  /* 0x0009500001087983 */ /* 0x000ea60000300800 */
[----:B0-----:R-:W2:Y:S01]  /*21bb0*/  LDL.LU R2, [R1+0x924] ;  /* 0x0009240001027983 */ /* 0x001ea20000300800 */
[----:B------:R-:W2:Y:S02]  /*21bc0*/  LDL.LU R9, [R1+0x948] ;  /* 0x0009480001097983 */ /* 0x000ea40000300800 */
[----:B------:R-:W2:Y:S01]  /*21bd0*/  LDL.LU R10, [R1+0x91c] ;  /* 0x00091c00010a7983 */ /* 0x000ea20000300800 */
[----:B---3--:R-:W-:-:S05]  /*21be0*/  IADD3 R4, P1, R4, R25, RZ ;  /* 0x0000001904047210 */ /* 0x008fca0007f3e0ff */
[----:B------:R0:W-:Y:S01]  /*21bf0*/  STL [R1+0x954], R4 ;  /* 0x0009540401007387 */ /* 0x0001e20000100800 */
[----:B----4-:R-:W-:-:S03]  /*21c00*/  IMAD.X R29, R29, 0x1, R0, P2 ;  /* 0x000000011d1d7824 */ /* 0x010fc600010e0600 */
[----:B0-----:R-:W3:Y:S01]  /*21c10*/  LDL.LU R4, [R1+0x940] ;  /* 0x0009400001047983 */ /* 0x001ee20000300800 */
[----:B------:R-:W4:Y:S02]  /*21c20*/  LDL.LU R11, [R1+0x914] ;  /* 0x00091400010b7983 */ /* 0x000f240000300800 */
[----:B------:R-:W4:Y:S02]  /*21c30*/  LDL.LU R26, [R1+0x938] ;  /* 0x00093800011a7983 */ /* 0x000f240000300800 */
[----:B------:R-:W4:Y:S01]  /*21c40*/  LDL.LU R24, [R1+0x90c] ;  /* 0x00090c0001187983 */ /* 0x000f220000300800 */
[----:B------:R0:W-:Y:S01]  /*21c50*/  STL [R1+0x978], R29 ;  /* 0x0009781d01007387 */ /* 0x0001e20000100800 */
[----:B------:R-:W4:Y:S02]  /*21c60*/  LDL.LU R19, [R1+0x930] ;  /* 0x0009300001137983 */ /* 0x000f240000300800 */
[----:B------:R-:W4:Y:S02]  /*21c70*/  LDL.LU R15, [R1+0x904] ;  /* 0x00090400010f7983 */ /* 0x000f240000300800 */
[----:B------:R-:W4:Y:S01]  /*21c80*/  LDL.LU R16, [R1+0x928] ;  /* 0x0009280001107983 */ /* 0x000f220000300800 */
[----:B------:R-:W-:Y:S01]  /*21c90*/  IADD3 R28, P2, R28, R25, RZ ;  /* 0x000000191c1c7210 */ /* 0x000fe20007f5e0ff */
[----:B0-----:R-:W4:Y:S01]  /*21ca0*/  LDL.LU R29, [R1+0x8fc] ;  /* 0x0008fc00011d7983 */ /* 0x001f220000300800 */
[----:B------:R-:W4:Y:S02]  /*21cb0*/  LDL.LU R17, [R1+0x920] ;  /* 0x0009200001117983 */ /* 0x000f240000300800 */
[----:B------:R-:W4:Y:S02]  /*21cc0*/  LDL.LU R18, [R1+0x8f4] ;  /* 0x0008f40001127983 */ /* 0x000f240000300800 */
[----:B------:R-:W4:Y:S01]  /*21cd0*/  LDL.LU R14, [R1+0x918] ;  /* 0x00091800010e7983 */ /* 0x000f220000300800 */
[----:B------:R0:W-:Y:S01]  /*21ce0*/  STL [R1+0x94c], R28 ;  /* 0x00094c1c01007387 */ /* 0x0001e20000100800 */
[----:B------:R-:W4:Y:S03]  /*21cf0*/  LDL.LU R13, [R1+0x8ec] ;  /* 0x0008ec00010d7983 */ /* 0x000f260000300800 */
[----:B0-----:R-:W4:Y:S01]  /*21d00*/  LDL.LU R28, [R1+0x910] ;  /* 0x00091000011c7983 */ /* 0x001f220000300800 */
[----:B------:R-:W-:-:S02]  /*21d10*/  IMAD.X R3, R3, 0x1, R0, P3 ;  /* 0x0000000103037824 */ /* 0x000fc400018e0600 */
[----:B------:R-:W4:Y:S01]  /*21d20*/  LDL.LU R12, [R1+0x8e4] ;  /* 0x0008e400010c7983 */ /* 0x000f220000300800 */
[-C--:B------:R-:W-:Y:S01]  /*21d30*/  IADD3 R6, P3, R6, R25.reuse, RZ ;  /* 0x0000001906067210 */ /* 0x080fe20007f7e0ff */
[----:B------:R-:W4:Y:S01]  /*21d40*/  LDL.LU R5, [R1+0x908] ;  /* 0x0009080001057983 */ /* 0x000f220000300800 */
[--C-:B------:R-:W-:Y:S02]  /*21d50*/  IMAD.X R27, R27, 0x1, R0.reuse, P4 ;  /* 0x000000011b1b7824 */ /* 0x100fe400020e0600 */
[----:B------:R0:W-:Y:S01]  /*21d60*/  STL [R1+0x970], R3 ;  /* 0x0009700301007387 */ /* 0x0001e20000100800 */
[-C--:B------:R-:W-:Y:S01]  /*21d70*/  IADD3 R23, P4, R23, R25.reuse, RZ ;  /* 0x0000001917177210 */ /* 0x080fe20007f9e0ff */
[----:B0-----:R-:W4:Y:S01]  /*21d80*/  LDL.LU R3, [R1+0x8dc] ;  /* 0x0008dc0001037983 */ /* 0x001f220000300800 */
[----:B------:R-:W-:Y:S02]  /*21d90*/  STL [R1+0x944], R6 ;  /* 0x0009440601007387 */ /* 0x000fe40000100800 */
[----:B------:R-:W-:Y:S02]  /*21da0*/  STL [R1+0x968], R27 ;  /* 0x0009681b01007387 */ /* 0x000fe40000100800 */
[----:B------:R-:W-:Y:S02]  /*21db0*/  STL [R1+0x93c], R23 ;  /* 0x00093c1701007387 */ /* 0x000fe40000100800 */
[--C-:B--2---:R-:W-:Y:S01]  /*21dc0*/  IMAD.X R20, R20, 0x1, R0.reuse, P5 ;  /* 0x0000000114147824 */ /* 0x104fe200028e0600 */
[----:B------:R-:W-:Y:S01]  /*21dd0*/  IADD3 R21, P5, R21, R25, RZ ;  /* 0x0000001915157210 */ /* 0x000fe20007fbe0ff */
[----:B------:R-:W-:-:S02]  /*21de0*/  IMAD.X R22, R22, 0x1, R0, P6 ;  /* 0x0000000116167824 */ /* 0x000fc400030e0600 */
[----:B------:R-:W-:Y:S01]  /*21df0*/  IMAD.X R8, R8, 0x1, R0, P1 ;  /* 0x0000000108087824 */ /* 0x000fe200008e0600 */
[-C--:B------:R-:W-:Y:S01]  /*21e00*/  IADD3 R7, P6, R7, R25.reuse, RZ ;  /* 0x0000001907077210 */ /* 0x080fe20007fde0ff */
[----:B------:R-:W-:Y:S01]  /*21e10*/  STL [R1+0x960], R20 ;  /* 0x0009601401007387 */ /* 0x000fe20000100800 */
[----:B------:R-:W-:-:S03]  /*21e20*/  IADD3 R2, P1, R2, R25, RZ ;  /* 0x0000001902027210 */ /* 0x000fc60007f3e0ff */
[----:B------:R-:W-:Y:S01]  /*21e30*/  STL [R1+0x934], R21 ;  /* 0x0009341501007387 */ /* 0x000fe20000100800 */
[----:B------:R-:W-:Y:S03]  /*21e40*/  STL [R1+0x958], R22 ;  /* 0x0009581601007387 */ /* 0x000fe60000100800 */
[----:B------:R0:W-:Y:S01]  /*21e50*/  STL [R1+0x924], R2 ;  /* 0x0009240201007387 */ /* 0x0001e20000100800 */
[----:B------:R-:W-:Y:S03]  /*21e60*/  STL [R1+0x92c], R7 ;  /* 0x00092c0701007387 */ /* 0x000fe60000100800 */
[----:B0-----:R-:W2:Y:S01]  /*21e70*/  LDL.LU R2, [R1+0x900] ;  /* 0x0009000001027983 */ /* 0x001ea20000300800 */
[--C-:B------:R-:W-:Y:S01]  /*21e80*/  IMAD.X R9, R9, 0x1, R0.reuse, P2 ;  /* 0x0000000109097824 */ /* 0x100fe200010e0600 */
[-C--:B------:R-:W-:Y:S01]  /*21e90*/  IADD3 R10, P2, R10, R25.reuse, RZ ;  /* 0x000000190a0a7210 */ /* 0x080fe20007f5e0ff */
[----:B------:R-:W-:Y:S02]  /*21ea0*/  STL [R1+0x950], R8 ;  /* 0x0009500801007387 */ /* 0x000fe40000100800 */
[--C-:B---3--:R-:W-:Y:S01]  /*21eb0*/  IMAD.X R4, R4, 0x1, R0.reuse, P3 ;  /* 0x0000000104047824 */ /* 0x108fe200018e0600 */
[-C--:B----4-:R-:W-:Y:S01]  /*21ec0*/  IADD3 R11, P3, R11, R25.reuse, RZ ;  /* 0x000000190b0b7210 */ /* 0x090fe20007f7e0ff */
[----:B------:R-:W-:Y:S01]  /*21ed0*/  IMAD.X R26, R26, 0x1, R0, P4 ;  /* 0x000000011a1a7824 */ /* 0x000fe200020e0600 */
[----:B------:R-:W-:-:S02]  /*21ee0*/  IADD3 R24, P4, R24, R25, RZ ;  /* 0x0000001918187210 */ /* 0x000fc40007f9e0ff */
[----:B------:R0:W-:Y:S01]  /*21ef0*/  STL [R1+0x940], R4 ;  /* 0x0009400401007387 */ /* 0x0001e20000100800 */
[----:B------:R-:W-:Y:S02]  /*21f00*/  STL [R1+0x948], R9 ;  /* 0x0009480901007387 */ /* 0x000fe40000100800 */
[--C-:B------:R-:W-:Y:S02]  /*21f10*/  IMAD.X R19, R19, 0x1, R0.reuse, P5 ;  /* 0x0000000113137824 */ /* 0x100fe400028e0600 */
[--C-:B------:R-:W-:Y:S01]  /*21f20*/  IMAD.X R16, R16, 0x1, R0.reuse, P6 ;  /* 0x0000000110107824 */ /* 0x100fe200030e0600 */
[-C--:B------:R-:W-:Y:S01]  /*21f30*/  IADD3 R15, P5, R15, R25.reuse, RZ ;  /* 0x000000190f0f7210 */ /* 0x080fe20007fbe0ff */
[----:B0-----:R-:W3:Y:S01]  /*21f40*/  LDL.LU R4, [R1+0x8d4] ;  /* 0x0008d40001047983 */ /* 0x001ee20000300800 */
[----:B------:R-:W-:Y:S01]  /*21f50*/  STL [R1+0x91c], R10 ;  /* 0x00091c0a01007387 */ /* 0x000fe20000100800 */
[-C--:B------:R-:W-:Y:S01]  /*21f60*/  IADD3 R29, P6, R29, R25.reuse, RZ ;  /* 0x000000191d1d7210 */ /* 0x080fe20007fde0ff */
[----:B------:R-:W-:Y:S01]  /*21f70*/  STL [R1+0x914], R11 ;  /* 0x0009140b01007387 */ /* 0x000fe20000100800 */
[----:B------:R-:W-:Y:S01]  /*21f80*/  STL [R1+0x938], R26 ;  /* 0x0009381a01007387 */ /* 0x000fe20000100800 */
[----:B------:R-:W-:Y:S02]  /*21f90*/  STL [R1+0x90c], R24 ;  /* 0x00090c1801007387 */ /* 0x000fe40000100800 */
[----:B------:R-:W-:Y:S02]  /*21fa0*/  STL [R1+0x930], R19 ;  /* 0x0009301301007387 */ /* 0x000fe40000100800 */
[--C-:B------:R-:W-:Y:S01]  /*21fb0*/  IMAD.X R17, R17, 0x1, R0.reuse, P1 ;  /* 0x0000000111117824 */ /* 0x100fe200008e0600 */
[----:B------:R0:W-:Y:S01]  /*21fc0*/  STL [R1+0x8fc], R29 ;  /* 0x0008fc1d01007387 */ /* 0x0001e20000100800 */
[----:B------:R-:W-:Y:S01]  /*21fd0*/  IADD3 R18, P1, R18, R25, RZ ;  /* 0x0000001912127210 */ /* 0x000fe20007f3e0ff */
[----:B------:R-:W-:Y:S02]  /*21fe0*/  STL [R1+0x904], R15 ;  /* 0x0009040f01007387 */ /* 0x000fe40000100800 */
[----:B------:R-:W-:-:S02]  /*21ff0*/  IMAD.X R14, R14, 0x1, R0, P2 ;  /* 0x000000010e0e7824 */ /* 0x000fc400010e0600 */
[--C-:B------:R-:W-:Y:S01]  /*22000*/  IMAD.X R28, R28, 0x1, R0.reuse, P3 ;  /* 0x000000011c1c7824 */ /* 0x100fe200018e0600 */
[-C--:B------:R-:W-:Y:S01]  /*22010*/  IADD3 R13, P2, R13, R25.reuse, RZ ;  /* 0x000000190d0d7210 */ /* 0x080fe20007f5e0ff */
[----:B0-----:R-:W4:Y:S01]  /*22020*/  LDL.LU R29, [R1+0x8f8] ;  /* 0x0008f800011d7983 */ /* 0x001f220000300800 */
[----:B------:R-:W-:Y:S02]  /*22030*/  STL [R1+0x928], R16 ;  /* 0x0009281001007387 */ /* 0x000fe40000100800 */
[----:B------:R-:W-:Y:S02]  /*22040*/  STL [R1+0x920], R17 ;  /* 0x0009201101007387 */ /* 0x000fe40000100800 */
[----:B------:R-:W-:Y:S01]  /*22050*/  STL [R1+0x8f4], R18 ;  /* 0x0008f41201007387 */ /* 0x000fe20000100800 */
[----:B------:R0:W-:Y:S01]  /*22060*/  STL [R1+0x910], R28 ;  /* 0x0009101c01007387 */ /* 0x0001e20000100800 */
[-C--:B------:R-:W-:Y:S01]  /*22070*/  IADD3 R12, P3, R12, R25.reuse, RZ ;  /* 0x000000190c0c7210 */ /* 0x080fe20007f7e0ff */
[----:B------:R-:W-:Y:S02]  /*22080*/  STL [R1+0x918], R14 ;  /* 0x0009180e01007387 */ /* 0x000fe40000100800 */
[--C-:B------:R-:W-:Y:S01]  /*22090*/  IMAD.X R5, R5, 0x1, R0.reuse, P4 ;  /* 0x0000000105057824 */ /* 0x100fe200020e0600 */
        /* <DEDUP_REMOVED lines=13> */
[----:B------:R-:W4:Y:S04]  /*22170*/  LDL.LU R8, [R1+0x8ac] ;  /* 0x0008ac0001087983 */ /* 0x000f280000300800 */
[----:B0-----:R-:W4:Y:S01]  /*22180*/  LDL.LU R3, [R1+0x8d0] ;  /* 0x0008d00001037983 */ /* 0x001f220000300800 */
[----:B------:R-:W4:Y:S02]  /*22190*/  LDL.LU R9, [R1+0x8a4] ;  /* 0x0008a40001097983 */ /* 0x000f240000300800 */
[----:B------:R-:W4:Y:S02]  /*221a0*/  LDL.LU R10, [R1+0x8c8] ;  /* 0x0008c800010a7983 */ /* 0x000f240000300800 */
[----:B--2---:R-:W-:-:S05]  /*221b0*/  IMAD.X R2, R2, 0x1, R0, P5 ;  /* 0x0000000102027824 */ /* 0x004fca00028e0600 */
[----:B------:R0:W-:Y:S04]  /*221c0*/  STL [R1+0x900], R2 ;  /* 0x0009000201007387 */ /* 0x0001e80000100800 */
[----:B0-----:R-:W2:Y:S01]  /*221d0*/  LDL.LU R2, [R1+0x89c] ;  /* 0x00089c0001027983 */ /* 0x001ea20000300800 */
[----:B------:R-:W2:Y:S02]  /*221e0*/  LDL.LU R11, [R1+0x8c0] ;  /* 0x0008c000010b7983 */ /* 0x000ea40000300800 */
[----:B------:R-:W2:Y:S02]  /*221f0*/  LDL.LU R26, [R1+0x894] ;  /* 0x00089400011a7983 */ /* 0x000ea40000300800 */
[----:B------:R-:W2:Y:S01]  /*22200*/  LDL.LU R24, [R1+0x8b8] ;  /* 0x0008b80001187983 */ /* 0x000ea20000300800 */
[----:B---3--:R-:W-:-:S05]  /*22210*/  IADD3 R4, P5, R4, R25, RZ ;  /* 0x0000001904047210 */ /* 0x008fca0007fbe0ff */
[----:B------:R0:W-:Y:S01]  /*22220*/  STL [R1+0x8d4], R4 ;  /* 0x0008d40401007387 */ /* 0x0001e20000100800 */
[----:B------:R-:W3:Y:S02]  /*22230*/  LDL.LU R19, [R1+0x88c] ;  /* 0x00088c0001137983 */ /* 0x000ee40000300800 */
[----:B------:R-:W3:Y:S02]  /*22240*/  LDL.LU R15, [R1+0x8b0] ;  /* 0x0008b000010f7983 */ /* 0x000ee40000300800 */
[----:B------:R-:W3:Y:S01]  /*22250*/  LDL.LU R16, [R1+0x884] ;  /* 0x0008840001107983 */ /* 0x000ee20000300800 */
[----:B0-----:R-:W3:Y:S01]  /*22260*/  LDL.LU R4, [R1+0x8a8] ;  /* 0x0008a80001047983 */ /* 0x001ee20000300800 */
[----:B------:R-:W3:Y:S02]  /*22270*/  LDL.LU R17, [R1+0x87c] ;  /* 0x00087c0001117983 */ /* 0x000ee40000300800 */
[----:B------:R-:W3:Y:S02]  /*22280*/  LDL.LU R18, [R1+0x8a0] ;  /* 0x0008a00001127983 */ /* 0x000ee40000300800 */
[--C-:B----4-:R-:W-:Y:S01]  /*22290*/  IMAD.X R29, R29, 0x1, R0.reuse, P6 ;  /* 0x000000011d1d7824 */ /* 0x110fe200030e0600 */
[----:B------:R-:W4:Y:S04]  /*222a0*/  LDL.LU R14, [R1+0x874] ;  /* 0x00087400010e7983 */ /* 0x000f280000300800 */
[----:B------:R0:W-:Y:S01]  /*222b0*/  STL [R1+0x8f8], R29 ;  /* 0x0008f81d01007387 */ /* 0x0001e20000100800 */
[----:B------:R-:W4:Y:S03]  /*222c0*/  LDL.LU R13, [R1+0x898] ;  /* 0x00089800010d7983 */ /* 0x000f260000300800 */
[----:B0-----:R-:W4:Y:S01]  /*222d0*/  LDL.LU R29, [R1+0x86c] ;  /* 0x00086c00011d7983 */ /* 0x001f220000300800 */
[-C--:B------:R-:W-:Y:S01]  /*222e0*/  IADD3 R28, P6, R28, R25.reuse, RZ ;  /* 0x000000191c1c7210 */ /* 0x080fe20007fde0ff */
[----:B------:R-:W4:Y:S02]  /*222f0*/  LDL.LU R12, [R1+0x890] ;  /* 0x00089000010c7983 */ /* 0x000f240000300800 */
[--C-:B------:R-:W-:Y:S01]  /*22300*/  IMAD.X R6, R6, 0x1, R0.reuse, P1 ;  /* 0x0000000106067824 */ /* 0x100fe200008e0600 */
[----:B------:R-:W4:Y:S01]  /*22310*/  LDL.LU R5, [R1+0x864] ;  /* 0x0008640001057983 */ /* 0x000f220000300800 */
[-C--:B------:R-:W-:Y:S01]  /*22320*/  IADD3 R27, P1, R27, R25.reuse, RZ ;  /* 0x000000191b1b7210 */ /* 0x080fe20007f3e0ff */
[----:B------:R0:W-:Y:S02]  /*22330*/  STL [R1+0x8cc], R28 ;  /* 0x0008cc1c01007387 */ /* 0x0001e40000100800 */
        /* <DEDUP_REMOVED lines=8> */
[--C-:B------:R-:W-:Y:S01]  /*223c0*/  IMAD.X R3, R3, 0x1, R0.reuse, P5 ;  /* 0x0000000103037824 */ /* 0x100fe200028e0600 */
[----:B------:R-:W-:Y:S01]  /*223d0*/  STL [R1+0x8e8], R23 ;  /* 0x0008e81701007387 */ /* 0x000fe20000100800 */
[----:B------:R-:W-:Y:S02]  /*223e0*/  STL [R1+0x8bc], R20 ;  /* 0x0008bc1401007387 */ /* 0x000fe40000100800 */
[----:B------:R-:W-:Y:S01]  /*223f0*/  STL [R1+0x8e0], R21 ;  /* 0x0008e01501007387 */ /* 0x000fe20000100800 */
[----:B------:R-:W-:Y:S01]  /*22400*/  IADD3 R8, P4, R8, R25, RZ ;  /* 0x0000001908087210 */ /* 0x000fe20007f9e0ff */
[----:B------:R-:W-:Y:S01]  /*22410*/  STL [R1+0x8b4], R22 ;  /* 0x0008b41601007387 */ /* 0x000fe20000100800 */
[----:B------:R-:W-:-:S02]  /*22420*/  IMAD.X R10, R10, 0x1, R0, P6 ;  /* 0x000000010a0a7824 */ /* 0x000fc400030e0600 */
[----:B------:R0:W-:Y:S02]  /*22430*/  STL [R1+0x8d0], R3 ;  /* 0x0008d00301007387 */ /* 0x0001e40000100800 */
[----:B------:R-:W-:Y:S01]  /*22440*/  STL [R1+0x8d8], R7 ;  /* 0x0008d80701007387 */ /* 0x000fe20000100800 */
[-C--:B------:R-:W-:Y:S01]  /*22450*/  IADD3 R9, P5, R9, R25.reuse, RZ ;  /* 0x0000001909097210 */ /* 0x080fe20007fbe0ff */
[----:B0-----:R-:W4:Y:S01]  /*22460*/  LDL.LU R3, [R1+0x85c] ;  /* 0x00085c0001037983 */ /* 0x001f220000300800 */
[----:B------:R-:W-:Y:S01]  /*22470*/  STL [R1+0x8ac], R8 ;  /* 0x0008ac0801007387 */ /* 0x000fe20000100800 */
[----:B--2---:R-:W-:-:S05]  /*22480*/  IADD3 R2, P6, R2, R25, RZ ;  /* 0x0000001902027210 */ /* 0x004fca0007fde0ff */
[----:B------:R0:W-:Y:S01]  /*22490*/  STL [R1+0x89c], R2 ;  /* 0x00089c0201007387 */ /* 0x0001e20000100800 */
[----:B------:R-:W-:Y:S03]  /*224a0*/  STL [R1+0x8a4], R9 ;  /* 0x0008a40901007387 */ /* 0x000fe60000100800 */
[----:B0-----:R-:W2:Y:S01]  /*224b0*/  LDL.LU R2, [R1+0x880] ;  /* 0x0008800001027983 */ /* 0x001ea20000300800 */
[--C-:B------:R-:W-:Y:S01]  /*224c0*/  IMAD.X R11, R11, 0x1, R0.reuse, P1 ;  /* 0x000000010b0b7824 */ /* 0x100fe200008e0600 */
[-C--:B------:R-:W-:Y:S01]  /*224d0*/  IADD3 R26, P1, R26, R25.reuse, RZ ;  /* 0x000000191a1a7210 */ /* 0x080fe20007f3e0ff */
[--C-:B------:R-:W-:Y:S01]  /*224e0*/  IMAD.X R24, R24, 0x1, R0.reuse, P2 ;  /* 0x0000000118187824 */ /* 0x100fe200010e0600 */
[----:B---3--:R-:W-:Y:S01]  /*224f0*/  IADD3 R19, P2, R19, R25, RZ ;  /* 0x0000001913137210 */ /* 0x008fe20007f5e0ff */
[----:B------:R-:W-:Y:S01]  /*22500*/  STL [R1+0x8c8], R10 ;  /* 0x0008c80a01007387 */ /* 0x000fe20000100800 */
[----:B------:R-:W-:Y:S02]  /*22510*/  STL [R1+0x8c0], R11 ;  /* 0x0008c00b01007387 */ /* 0x000fe40000100800 */
[----:B------:R-:W-:-:S02]  /*22520*/  IMAD.X R15, R15, 0x1, R0, P3 ;  /* 0x000000010f0f7824 */ /* 0x000fc400018e0600 */
[----:B------:R-:W-:Y:S01]  /*22530*/  STL [R1+0x894], R26 ;  /* 0x0008941a01007387 */ /* 0x000fe20000100800 */
[-C--:B------:R-:W-:Y:S01]  /*22540*/  IADD3 R16, P3, R16, R25.reuse, RZ ;  /* 0x0000001910107210 */ /* 0x080fe20007f7e0ff */
[--C-:B------:R-:W-:Y:S01]  /*22550*/  IMAD.X R4, R4, 0x1, R0.reuse, P4 ;  /* 0x0000000104047824 */ /* 0x100fe200020e0600 */
[----:B------:R-:W-:Y:S01]  /*22560*/  STL [R1+0x8b8], R24 ;  /* 0x0008b81801007387 */ /* 0x000fe20000100800 */
[----:B------:R-:W-:Y:S01]  /*22570*/  STL [R1+0x88c], R19 ;  /* 0x00088c1301007387 */ /* 0x000fe20000100800 */
[-C--:B------:R-:W-:Y:S01]  /*22580*/  IADD3 R17, P4, R17, R25.reuse, RZ ;  /* 0x0000001911117210 */ /* 0x080fe20007f9e0ff */
[--C-:B------:R-:W-:Y:S01]  /*22590*/  IMAD.X R18, R18, 0x1, R0.reuse, P5 ;  /* 0x0000000112127824 */ /* 0x100fe200028e0600 */
[----:B------:R0:W-:Y:S01]  /*225a0*/  STL [R1+0x8a8], R4 ;  /* 0x0008a80401007387 */ /* 0x0001e20000100800 */
[----:B------:R-:W-:Y:S01]  /*225b0*/  STL [R1+0x8b0], R15 ;  /* 0x0008b00f01007387 */ /* 0x000fe20000100800 */
[-C--:B----4-:R-:W-:Y:S01]  /*225c0*/  IADD3 R14, P5, R14, R25.reuse, RZ ;  /* 0x000000190e0e7210 */ /* 0x090fe20007fbe0ff */
[----:B------:R-:W-:Y:S01]  /*225d0*/  IMAD.X R13, R13, 0x1, R0, P6 ;  /* 0x000000010d0d7824 */ /* 0x000fe200030e0600 */
[----:B0-----:R-:W3:Y:S01]  /*225e0*/  LDL.LU R4, [R1+0x854] ;  /* 0x0008540001047983 */ /* 0x001ee20000300800 */
[----:B------:R-:W-:Y:S01]  /*225f0*/  STL [R1+0x884], R16 ;  /* 0x0008841001007387 */ /* 0x000fe20000100800 */
[----:B------:R-:W-:-:S02]  /*22600*/  IADD3 R29, P6, R29, R25, RZ ;  /* 0x000000191d1d7210 */ /* 0x000fc40007fde0ff */
[----:B------:R-:W-:Y:S01]  /*22610*/  STL [R1+0x87c], R17 ;  /* 0x00087c1101007387 */ /* 0x000fe20000100800 */
[----:B------:R-:W-:Y:S02]  /*22620*/  STL [R1+0x8a0], R18 ;  /* 0x0008a01201007387 */ /* 0x000fe40000100800 */
[--C-:B------:R-:W-:Y:S01]  /*22630*/  IMAD.X R12, R12, 0x1, R0.reuse, P1 ;  /* 0x000000010c0c7824 */ /* 0x100fe200008e0600 */
[----:B------:R0:W-:Y:S01]  /*22640*/  STL [R1+0x86c], R29 ;  /* 0x00086c1d01007387 */ /* 0x0001e20000100800 */
[----:B------:R-:W-:Y:S01]  /*22650*/  STL [R1+0x874], R14 ;  /* 0x0008740e01007387 */ /* 0x000fe20000100800 */
[----:B------:R-:W-:Y:S02]  /*22660*/  IADD3 R5, P1, R5, R25, RZ ;  /* 0x0000001905057210 */ /* 0x000fe40007f3e0ff */
[----:B0-----:R-:W4:Y:S01]  /*22670*/  LDL.LU R29, [R1+0x878] ;  /* 0x00087800011d7983 */ /* 0x001f220000300800 */
[----:B------:R-:W-:Y:S02]  /*22680*/  STL [R1+0x898], R13 ;  /* 0x0008980d01007387 */ /* 0x000fe40000100800 */
[----:B------:R-:W-:-:S02]  /*22690*/  IMAD.X R28, R28, 0x1, R0, P2 ;  /* 0x000000011c1c7824 */ /* 0x000fc400010e0600 */
[----:B------:R-:W4:Y:S01]  /*226a0*/  LDL.LU R6, [R1+0x84c] ;  /* 0x00084c0001067983 */ /* 0x000f220000300800 */
[----:B------:R-:W-:Y:S01]  /*226b0*/  STL [R1+0x890], R12 ;  /* 0x0008900c01007387 */ /* 0x000fe20000100800 */
[----:B------:R-:W4:Y:S02]  /*226c0*/  LDL.LU R27, [R1+0x870] ;  /* 0x00087000011b7983 */ /* 0x000f240000300800 */
[----:B------:R-:W-:Y:S02]  /*226d0*/  STL [R1+0x864], R5 ;  /* 0x0008640501007387 */ /* 0x000fe40000100800 */
[----:B------:R-:W4:Y:S01]  /*226e0*/  LDL.LU R23, [R1+0x844] ;  /* 0x0008440001177983 */ /* 0x000f220000300800 */
[----:B------:R0:W-:Y:S01]  /*226f0*/  STL [R1+0x888], R28 ;  /* 0x0008881c01007387 */ /* 0x0001e20000100800 */
[----:B------:R-:W4:Y:S02]  /*22700*/  LDL.LU R20, [R1+0x868] ;  /* 0x0008680001147983 */ /* 0x000f240000300800 */
[----:B------:R-:W4:Y:S02]  /*22710*/  LDL.LU R21, [R1+0x83c] ;  /* 0x00083c0001157983 */ /* 0x000f240000300800 */
[----:B------:R-:W4:Y:S01]  /*22720*/  LDL.LU R22, [R1+0x860] ;  /* 0x0008600001167983 */ /* 0x000f220000300800 */
[----:B------:R-:W4:Y:S01]  /*22730*/  LDL.LU R7, [R1+0x834] ;  /* 0x0008340001077983 */ /* 0x000f220000300800 */
[----:B------:R-:W4:Y:S03]  /*22740*/  LDL.LU R8, [R1+0x858] ;  /* 0x0008580001087983 */ /* 0x000f260000300800 */
[----:B0-----:R-:W4:Y:S01]  /*22750*/  LDL.LU R28, [R1+0x82c] ;  /* 0x00082c00011c7983 */ /* 0x001f220000300800 */
[----:B------:R-:W4:Y:S02]  /*22760*/  LDL.LU R9, [R1+0x850] ;  /* 0x0008500001097983 */ /* 0x000f240000300800 */
[----:B------:R-:W4:Y:S01]  /*22770*/  LDL.LU R10, [R1+0x824] ;  /* 0x00082400010a7983 */ /* 0x000f220000300800 */
[----:B------:R-:W-:-:S05]  /*22780*/  IADD3 R3, P2, R3, R25, RZ ;  /* 0x0000001903037210 */ /* 0x000fca0007f5e0ff */
[----:B------:R0:W-:Y:S04]  /*22790*/  STL [R1+0x85c], R3 ;  /* 0x00085c0301007387 */ /* 0x0001e80000100800 */
[----:B0-----:R-:W4:Y:S01]  /*227a0*/  LDL.LU R3, [R1+0x848] ;  /* 0x0008480001037983 */ /* 0x001f220000300800 */
[----:B------:R-:W4:Y:S02]  /*227b0*/  LDL.LU R11, [R1+0x81c] ;  /* 0x00081c00010b7983 */ /* 0x000f240000300800 */
[----:B------:R-:W4:Y:S02]  /*227c0*/  LDL.LU R26, [R1+0x840] ;  /* 0x00084000011a7983 */ /* 0x000f240000300800 */
[----:B------:R-:W4:Y:S02]  /*227d0*/  LDL.LU R24, [R1+0x814] ;  /* 0x0008140001187983 */ /* 0x000f240000300800 */
[----:B--2---:R-:W-:-:S05]  /*227e0*/  IMAD.X R2, R2, 0x1, R0, P3 ;  /* 0x0000000102027824 */ /* 0x004fca00018e0600 */
[----:B------:R0:W-:Y:S01]  /*227f0*/  STL [R1+0x880], R2 ;  /* 0x0008800201007387 */ /* 0x0001e20000100800 */
[----:B------:R-:W2:Y:S02]  /*22800*/  LDL.LU R19, [R1+0x838] ;  /* 0x0008380001137983 */ /* 0x000ea40000300800 */
[----:B------:R-:W2:Y:S02]  /*22810*/  LDL.LU R15, [R1+0x80c] ;  /* 0x00080c00010f7983 */ /* 0x000ea40000300800 */
[----:B------:R-:W2:Y:S01]  /*22820*/  LDL.LU R16, [R1+0x830] ;  /* 0x0008300001107983 */ /* 0x000ea20000300800 */
[----:B0-----:R-:W2:Y:S01]  /*22830*/  LDL.LU R2, [R1+0x804] ;  /* 0x0008040001027983 */ /* 0x001ea20000300800 */
[----:B------:R-:W2:Y:S02]  /*22840*/  LDL.LU R17, [R1+0x828] ;  /* 0x0008280001117983 */ /* 0x000ea40000300800 */
[----:B------:R-:W2:Y:S02]  /*22850*/  LDL.LU R18, [R1+0x7fc] ;  /* 0x0007fc0001127983 */ /* 0x000ea40000300800 */
[----:B------:R-:W2:Y:S01]  /*22860*/  LDL.LU R14, [R1+0x820] ;  /* 0x00082000010e7983 */ /* 0x000ea20000300800 */
[----:B---3--:R-:W-:-:S05]  /*22870*/  IADD3 R4, P3, R4, R25, RZ ;  /* 0x0000001904047210 */ /* 0x008fca0007f7e0ff */
[----:B------:R0:W-:Y:S01]  /*22880*/  STL [R1+0x854], R4 ;  /* 0x0008540401007387 */ /* 0x0001e20000100800 */
[----:B------:R-:W3:Y:S03]  /*22890*/  LDL.LU R13, [R1+0x7f4] ;  /* 0x0007f400010d7983 */ /* 0x000ee60000300800 */
[----:B0-----:R-:W3:Y:S01]  /*228a0*/  LDL.LU R4, [R1+0x818] ;  /* 0x0008180001047983 */ /* 0x001ee20000300800 */
[----:B------:R-:W3:Y:S02]  /*228b0*/  LDL.LU R12, [R1+0x7ec] ;  /* 0x0007ec00010c7983 */ /* 0x000ee40000300800 */
[----:B------:R-:W3:Y:S02]  /*228c0*/  LDL.LU R5, [R1+0x810] ;  /* 0x0008100001057983 */ /* 0x000ee40000300800 */
[--C-:B----4-:R-:W-:Y:S01]  /*228d0*/  IMAD.X R29, R29, 0x1, R0.reuse, P4 ;  /* 0x000000011d1d7824 */ /* 0x110fe200020e0600 */
[----:B------:R-:W-:Y:S01]  /*228e0*/  IADD3 R6, P4, R6, R25, RZ ;  /* 0x0000001906067210 */ /* 0x000fe20007f9e0ff */
[----:B------:R-:W-:-:S03]  /*228f0*/  IMAD.X R27, R27, 0x1, R0, P5 ;  /* 0x000000011b1b7824 */ /* 0x000fc600028e0600 */
[----:B------:R0:W-:Y:S01]  /*22900*/  STL [R1+0x878], R29 ;  /* 0x0008781d01007387 */ /* 0x0001e20000100800 */
[-C--:B------:R-:W-:Y:S01]  /*22910*/  IADD3 R23, P5, R23, R25.reuse, RZ ;  /* 0x0000001917177210 */ /* 0x080fe20007fbe0ff */
[--C-:B------:R-:W-:Y:S01]  /*22920*/  IMAD.X R20, R20, 0x1, R0.reuse, P6 ;  /* 0x0000000114147824 */ /* 0x100fe200030e0600 */
[-C--:B------:R-:W-:Y:S01]  /*22930*/  IADD3 R21, P6, R21, R25.reuse, RZ ;  /* 0x0000001915157210 */ /* 0x080fe20007fde0ff */
[--C-:B------:R-:W-:Y:S02]  /*22940*/  IMAD.X R22, R22, 0x1, R0.reuse, P1 ;  /* 0x0000000116167824 */ /* 0x100fe400008e0600 */
[--C-:B------:R-:W-:Y:S01]  /*22950*/  IMAD.X R8, R8, 0x1, R0.reuse, P2 ;  /* 0x0000000108087824 */ /* 0x100fe200010e0600 */
[----:B0-----:R-:W4:Y:S01]  /*22960*/  LDL.LU R29, [R1+0x7e4] ;  /* 0x0007e400011d7983 */ /* 0x001f220000300800 */
        /* <DEDUP_REMOVED lines=11> */
[----:B------:R-:W-:Y:S01]  /*22a20*/  IADD3 R10, P3, R10, R25, RZ ;  /* 0x000000190a0a7210 */ /* 0x000fe20007f7e0ff */
[----:B0-----:R-:W4:Y:S01]  /*22a30*/  LDL.LU R28, [R1+0x808] ;  /* 0x00080800011c7983 */ /* 0x001f220000300800 */
[----:B------:R-:W-:-:S02]  /*22a40*/  IMAD.X R3, R3, 0x1, R0, P4 ;  /* 0x0000000103037824 */ /* 0x000fc400020e0600 */
[----:B------:R-:W-:Y:S01]  /*22a50*/  STL [R1+0x858], R8 ;  /* 0x0008580801007387 */ /* 0x000fe20000100800 */
[-C--:B------:R-:W-:Y:S01]  /*22a60*/  IADD3 R11, P4, R11, R25.reuse, RZ ;  /* 0x000000190b0b7210 */ /* 0x080fe20007f9e0ff */
[--C-:B------:R-:W-:Y:S01]  /*22a70*/  IMAD.X R26, R26, 0x1, R0.reuse, P5 ;  /* 0x000000011a1a7824 */ /* 0x100fe200028e0600 */
[----:B------:R-:W-:Y:S01]  /*22a80*/  IADD3 R24, P5, R24, R25, RZ ;  /* 0x0000001918187210 */ /* 0x000fe20007fbe0ff */
[----:B------:R0:W-:Y:S01]  /*22a90*/  STL [R1+0x848], R3 ;  /* 0x0008480301007387 */ /* 0x0001e20000100800 */
[----:B------:R-:W-:Y:S03]  /*22aa0*/  STL [R1+0x850], R9 ;  /* 0x0008500901007387 */ /* 0x000fe60000100800 */
[----:B0-----:R-:W4:Y:S01]  /*22ab0*/  LDL.LU R3, [R1+0x7dc] ;  /* 0x0007dc0001037983 */ /* 0x001f220000300800 */
[----:B------:R-:W-:Y:S02]  /*22ac0*/  STL [R1+0x824], R10 ;  /* 0x0008240a01007387 */ /* 0x000fe40000100800 */
[----:B------:R-:W-:Y:S02]  /*22ad0*/  STL [R1+0x81c], R11 ;  /* 0x00081c0b01007387 */ /* 0x000fe40000100800 */
[----:B------:R-:W-:Y:S01]  /*22ae0*/  STL [R1+0x840], R26 ;  /* 0x0008401a01007387 */ /* 0x000fe20000100800 */
[----:B------:R-:W-:Y:S01]  /*22af0*/  STL [R1+0x814], R24 ;  /* 0x0008141801007387 */ /* 0x000fe20000100800 */
[----:B--2---:R-:W-:-:S02]  /*22b00*/  IMAD.X R19, R19, 0x1, R0, P6 ;  /* 0x0000000113137824 */ /* 0x004fc400030e0600 */
[----:B------:R-:W-:Y:S01]  /*22b10*/  IMAD.X R16, R16, 0x1, R0, P1 ;  /* 0x0000000110107824 */ /* 0x000fe200008e0600 */
[-C--:B------:R-:W-:Y:S02]  /*22b20*/  IADD3 R15, P6, R15, R25.reuse, RZ ;  /* 0x000000190f0f7210 */ /* 0x080fe40007fde0ff */
[----:B------:R-:W-:Y:S01]  /*22b30*/  STL [R1+0x838], R19 ;  /* 0x0008381301007387 */ /* 0x000fe20000100800 */
[----:B------:R-:W-:-:S05]  /*22b40*/  IADD3 R2, P1, R2, R25, RZ ;  /* 0x0000001902027210 */ /* 0x000fca0007f3e0ff */
[----:B------:R0:W-:Y:S01]  /*22b50*/  STL [R1+0x804], R2 ;  /* 0x0008040201007387 */ /* 0x0001e20000100800 */
[----:B------:R-:W-:Y:S03]  /*22b60*/  STL [R1+0x80c], R15 ;  /* 0x00080c0f01007387 */ /* 0x000fe60000100800 */
[----:B0-----:R-:W2:Y:S01]  /*22b70*/  LDL.LU R2, [R1+0x800] ;  /* 0x0008000001027983 */ /* 0x001ea20000300800 */
[--C-:B------:R-:W-:Y:S01]  /*22b80*/  IMAD.X R17, R17, 0x1, R0.reuse, P2 ;  /* 0x0000000111117824 */ /* 0x100fe200010e0600 */
[-C--:B------:R-:W-:Y:S01]  /*22b90*/  IADD3 R18, P2, R18, R25.reuse, RZ ;  /* 0x0000001912127210 */ /* 0x080fe20007f5e0ff */
[----:B------:R-:W-:Y:S01]  /*22ba0*/  IMAD.X R14, R14, 0x1, R0, P3 ;  /* 0x000000010e0e7824 */ /* 0x000fe200018e0600 */
[----:B------:R-:W-:Y:S01]  /*22bb0*/  STL [R1+0x830], R16 ;  /* 0x0008301001007387 */ /* 0x000fe20000100800 */
[----:B---3--:R-:W-:-:S03]  /*22bc0*/  IADD3 R13, P3, R13, R25, RZ ;  /* 0x000000190d0d7210 */ /* 0x008fc60007f7e0ff */
[----:B------:R-:W-:Y:S01]  /*22bd0*/  STL [R1+0x828], R17 ;  /* 0x0008281101007387 */ /* 0x000fe20000100800 */
[----:B------:R-:W-:Y:S02]  /*22be0*/  STL [R1+0x7fc], R18 ;  /* 0x0007fc1201007387 */ /* 0x000fe40000100800 */
[--C-:B------:R-:W-:Y:S01]  /*22bf0*/  IMAD.X R4, R4, 0x1, R0.reuse, P4 ;  /* 0x0000000104047824 */ /* 0x100fe200020e0600 */
[----:B------:R-:W-:Y:S01]  /*22c00*/  IADD3 R12, P4, R12, R25, RZ ;  /* 0x000000190c0c7210 */ /* 0x000fe20007f9e0ff */
[----:B------:R-:W-:-:S03]  /*22c10*/  IMAD.X R5, R5, 0x1, R0, P5 ;  /* 0x0000000105057824 */ /* 0x000fc600028e0600 */
[----:B------:R0:W-:Y:S01]  /*22c20*/  STL [R1+0x818], R4 ;  /* 0x0008180401007387 */ /* 0x0001e20000100800 */
[----:B------:R-:W-:Y:S03]  /*22c30*/  STL [R1+0x820], R14 ;  /* 0x0008200e01007387 */ /* 0x000fe60000100800 */
[----:B0-----:R-:W3:Y:S01]  /*22c40*/  LDL.LU R4, [R1+0x7d4] ;  /* 0x0007d40001047983 */ /* 0x001ee20000300800 */
[----:B------:R-:W-:Y:S02]  /*22c50*/  STL [R1+0x7f4], R13 ;  /* 0x0007f40d01007387 */ /* 0x000fe40000100800 */
[----:B------:R-:W3:Y:S02]  /*22c60*/  LDL.LU R6, [R1+0x7f8] ;  /* 0x0007f80001067983 */ /* 0x000ee40000300800 */
[----:B------:R-:W-:Y:S01]  /*22c70*/  STL [R1+0x7ec], R12 ;  /* 0x0007ec0c01007387 */ /* 0x000fe20000100800 */
[----:B----4-:R-:W-:Y:S01]  /*22c80*/  IADD3 R29, P5, R29, R25, RZ ;  /* 0x000000191d1d7210 */ /* 0x010fe20007fbe0ff */
[----:B------:R-:W4:Y:S01]  /*22c90*/  LDL.LU R27, [R1+0x7cc] ;  /* 0x0007cc00011b7983 */ /* 0x000f220000300800 */
        /* <DEDUP_REMOVED lines=10> */
[----:B------:R-:W4:Y:S02]  /*22d40*/  LDL.LU R10, [R1+0x7d0] ;  /* 0x0007d000010a7983 */ /* 0x000f240000300800 */
[----:B------:R-:W-:-:S05]  /*22d50*/  IMAD.X R28, R28, 0x1, R0, P6 ;  /* 0x000000011c1c7824 */ /* 0x000fca00030e0600 */
[----:B------:R0:W-:Y:S04]  /*22d60*/  STL [R1+0x808], R28 ;  /* 0x0008081c01007387 */ /* 0x0001e80000100800 */
[----:B0-----:R-:W4:Y:S01]  /*22d70*/  LDL.LU R28, [R1+0x7a4] ;  /* 0x0007a400011c7983 */ /* 0x001f220000300800 */
[----:B------:R-:W-:Y:S01]  /*22d80*/  IADD3 R3, P6, R3, R25, RZ ;  /* 0x0000001903037210 */ /* 0x000fe20007fde0ff */
[----:B------:R-:W4:Y:S02]  /*22d90*/  LDL.LU R11, [R1+0x7c8] ;  /* 0x0007c800010b7983 */ /* 0x000f240000300800 */
[----:B------:R-:W4:Y:S01]  /*22da0*/  LDL.LU R26, [R1+0x79c] ;  /* 0x00079c00011a7983 */ /* 0x000f220000300800 */
[----:B------:R-:W4:Y:S01]  /*22db0*/  LDL.LU R24, [R1+0x7c0] ;  /* 0x0007c00001187983 */ /* 0x000f220000300800 */
[----:B------:R0:W-:Y:S02]  /*22dc0*/  STL [R1+0x7dc], R3 ;  /* 0x0007dc0301007387 */ /* 0x0001e40000100800 */
[----:B------:R-:W4:Y:S02]  /*22dd0*/  LDL.LU R19, [R1+0x794] ;  /* 0x0007940001137983 */ /* 0x000f240000300800 */
[----:B------:R-:W4:Y:S01]  /*22de0*/  LDL.LU R15, [R1+0x7b8] ;  /* 0x0007b800010f7983 */ /* 0x000f220000300800 */
[----:B------:R-:W4:Y:S04]  /*22df0*/  LDL.LU R16, [R1+0x78c] ;  /* 0x00078c0001107983 */ /* 0x000f280000300800 */
[----:B0-----:R-:W4:Y:S01]  /*22e00*/  LDL.LU R3, [R1+0x7b0] ;  /* 0x0007b00001037983 */ /* 0x001f220000300800 */
[----:B------:R-:W4:Y:S02]  /*22e10*/  LDL.LU R17, [R1+0x784] ;  /* 0x0007840001117983 */ /* 0x000f240000300800 */
[----:B------:R-:W4:Y:S02]  /*22e20*/  LDL.LU R18, [R1+0x7a8] ;  /* 0x0007a80001127983 */ /* 0x000f240000300800 */
[----:B------:R-:W4:Y:S02]  /*22e30*/  LDL.LU R14, [R1+0x77c] ;  /* 0x00077c00010e7983 */ /* 0x000f240000300800 */
[----:B--2---:R-:W-:-:S05]  /*22e40*/  IMAD.X R2, R2, 0x1, R0, P1 ;  /* 0x0000000102027824 */ /* 0x004fca00008e0600 */
[----:B------:R0:W-:Y:S01]  /*22e50*/  STL [R1+0x800], R2 ;  /* 0x0008000201007387 */ /* 0x0001e20000100800 */
[----:B------:R-:W2:Y:S03]  /*22e60*/  LDL.LU R13, [R1+0x7a0] ;  /* 0x0007a000010d7983 */ /* 0x000ea60000300800 */
[----:B0-----:R-:W2:Y:S01]  /*22e70*/  LDL.LU R2, [R1+0x774] ;  /* 0x0007740001027983 */ /* 0x001ea20000300800 */
[----:B------:R-:W2:Y:S02]  /*22e80*/  LDL.LU R12, [R1+0x798] ;  /* 0x00079800010c7983 */ /* 0x000ea40000300800 */
[----:B------:R-:W2:Y:S01]  /*22e90*/  LDL.LU R5, [R1+0x76c] ;  /* 0x00076c0001057983 */ /* 0x000ea20000300800 */
[-C--:B---3--:R-:W-:Y:S01]  /*22ea0*/  IADD3 R4, P1, R4, R25.reuse, RZ ;  /* 0x0000001904047210 */ /* 0x088fe20007f3e0ff */
[----:B------:R-:W-:Y:S01]  /*22eb0*/  IMAD.X R6, R6, 0x1, R0, P2 ;  /* 0x0000000106067824 */ /* 0x000fe200010e0600 */
[----:B----4-:R-:W-:-:S03]  /*22ec0*/  IADD3 R27, P2, R27, R25, RZ ;  /* 0x000000191b1b7210 */ /* 0x010fc60007f5e0ff */
[----:B------:R0:W-:Y:S01]  /*22ed0*/  STL [R1+0x7d4], R4 ;  /* 0x0007d40401007387 */ /* 0x0001e20000100800 */
[--C-:B------:R-:W-:Y:S01]  /*22ee0*/  IMAD.X R23, R23, 0x1, R0.reuse, P3 ;  /* 0x0000000117177824 */ /* 0x100fe200018e0600 */
[-C--:B------:R-:W-:Y:S01]  /*22ef0*/  IADD3 R20, P3, R20, R25.reuse, RZ ;  /* 0x0000001914147210 */ /* 0x080fe20007f7e0ff */
[--C-:B------:R-:W-:Y:S01]  /*22f00*/  IMAD.X R21, R21, 0x1, R0.reuse, P4 ;  /* 0x0000000115157824 */ /* 0x100fe200020e0600 */
[-C--:B------:R-:W-:Y:S01]  /*22f10*/  IADD3 R22, P4, R22, R25.reuse, RZ ;  /* 0x0000001916167210 */ /* 0x080fe20007f9e0ff */
[--C-:B------:R-:W-:Y:S01]  /*22f20*/  IMAD.X R7, R7, 0x1, R0.reuse, P5 ;  /* 0x0000000107077824 */ /* 0x100fe200028e0600 */
[----:B0-----:R-:W3:Y:S01]  /*22f30*/  LDL.LU R4, [R1+0x790] ;  /* 0x0007900001047983 */ /* 0x001ee20000300800 */
[----:B------:R-:W-:Y:S02]  /*22f40*/  STL [R1+0x7f8], R6 ;  /* 0x0007f80601007387 */ /* 0x000fe40000100800 */
[----:B------:R-:W-:Y:S02]  /*22f50*/  STL [R1+0x7cc], R27 ;  /* 0x0007cc1b01007387 */ /* 0x000fe40000100800 */
[--C-:B------:R-:W-:Y:S01]  /*22f60*/  IMAD.X R29, R29, 0x1, R0.reuse, P6 ;  /* 0x000000011d1d7824 */ /* 0x100fe200030e0600 */
[----:B------:R-:W-:Y:S01]  /*22f70*/  STL [R1+0x7f0], R23 ;  /* 0x0007f01701007387 */ /* 0x000fe20000100800 */
[----:B------:R-:W-:Y:S01]  /*22f80*/  STL [R1+0x7c4], R20 ;  /* 0x0007c41401007387 */ /* 0x000fe20000100800 */
[-C--:B------:R-:W-:Y:S01]  /*22f90*/  IADD3 R8, P5, R8, R25.reuse, RZ ;  /* 0x0000001908087210 */ /* 0x080fe20007fbe0ff */
[----:B------:R-:W-:Y:S02]  /*22fa0*/  STL [R1+0x7e8], R21 ;  /* 0x0007e81501007387 */ /* 0x000fe40000100800 */
[--C-:B------:R-:W-:Y:S01]  /*22fb0*/  IMAD.X R10, R10, 0x1, R0.reuse, P1 ;  /* 0x000000010a0a7824 */ /* 0x100fe200008e0600 */
[----:B------:R-:W-:Y:S01]  /*22fc0*/  STL [R1+0x7bc], R22 ;  /* 0x0007bc1601007387 */ /* 0x000fe20000100800 */
[----:B------:R0:W-:Y:S01]  /*22fd0*/  STL [R1+0x7d8], R29 ;  /* 0x0007d81d01007387 */ /* 0x0001e20000100800 */
[-C--:B------:R-:W-:Y:S01]  /*22fe0*/  IADD3 R9, P6, R9, R25.reuse, RZ ;  /* 0x0000001909097210 */ /* 0x080fe20007fde0ff */
[----:B------:R-:W-:Y:S01]  /*22ff0*/  STL [R1+0x7e0], R7 ;  /* 0x0007e00701007387 */ /* 0x000fe20000100800 */
[----:B0-----:R-:W4:Y:S01]  /*23000*/  LDL.LU R29, [R1+0x764] ;  /* 0x00076400011d7983 */ /* 0x001f220000300800 */
[-C--:B------:R-:W-:Y:S01]  /*23010*/  IADD3 R28, P1, R28, R25.reuse, RZ ;  /* 0x000000191c1c7210 */ /* 0x080fe20007f3e0ff */
[----:B------:R-:W-:Y:S02]  /*23020*/  STL [R1+0x7b4], R8 ;  /* 0x0007b40801007387 */ /* 0x000fe40000100800 */
[--C-:B------:R-:W-:Y:S01]  /*23030*/  IMAD.X R11, R11, 0x1, R0.reuse, P2 ;  /* 0x000000010b0b7824 */ /* 0x100fe200010e0600 */
[-C--:B------:R-:W-:Y:S01]  /*23040*/  IADD3 R26, P2, R26, R25.reuse, RZ ;  /* 0x000000191a1a7210 */ /* 0x080fe20007f5e0ff */
[--C-:B------:R-:W-:Y:S01]  /*23050*/  IMAD.X R24, R24, 0x1, R0.reuse, P3 ;  /* 0x0000000118187824 */ /* 0x100fe200018e0600 */
[----:B------:R0:W-:Y:S01]  /*23060*/  STL [R1+0x7a4], R28 ;  /* 0x0007a41c01007387 */ /* 0x0001e20000100800 */
[----:B------:R-:W-:Y:S01]  /*23070*/  STL [R1+0x7ac], R9 ;  /* 0x0007ac0901007387 */ /* 0x000fe20000100800 */
[-C--:B------:R-:W-:Y:S01]  /*23080*/  IADD3 R19, P3, R19, R25.reuse, RZ ;  /* 0x0000001913137210 */ /* 0x080fe20007f7e0ff */
[--C-:B------:R-:W-:Y:S01]  /*23090*/  IMAD.X R15, R15, 0x1, R0.reuse, P4 ;  /* 0x000000010f0f7824 */ /* 0x100fe200020e0600 */
[----:B------:R-:W-:Y:S01]  /*230a0*/  IADD3 R16, P4, R16, R25, RZ ;  /* 0x0000001910107210 */ /* 0x000fe20007f9e0ff */
[----:B0-----:R-:W4:Y:S01]  /*230b0*/  LDL.LU R28, [R1+0x788] ;  /* 0x00078800011c7983 */ /* 0x001f220000300800 */
[----:B------:R-:W-:Y:S02]  /*230c0*/  STL [R1+0x7d0], R10 ;  /* 0x0007d00a01007387 */ /* 0x000fe40000100800 */
[----:B------:R-:W-:-:S02]  /*230d0*/  IMAD.X R3, R3, 0x1, R0, P5 ;  /* 0x0000000103037824 */ /* 0x000fc400028e0600 */
[----:B------:R-:W-:Y:S01]  /*230e0*/  STL [R1+0x7c8], R11 ;  /* 0x0007c80b01007387 */ /* 0x000fe20000100800 */
[----:B------:R-:W-:Y:S01]  /*230f0*/  STL [R1+0x79c], R26 ;  /* 0x00079c1a01007387 */ /* 0x000fe20000100800 */
[----:B------:R-:W-:Y:S02]  /*23100*/  STL [R1+0x7c0], R24 ;  /* 0x0007c01801007387 */ /* 0x000fe40000100800 */
[----:B------:R-:W-:Y:S01]  /*23110*/  STL [R1+0x794], R19 ;  /* 0x0007941301007387 */ /* 0x000fe20000100800 */
[-C--:B------:R-:W-:Y:S01]  /*23120*/  IADD3 R17, P5, R17, R25.reuse, RZ ;  /* 0x0000001911117210 */ /* 0x080fe20007fbe0ff */
[----:B------:R0:W-:Y:S01]  /*23130*/  STL [R1+0x7b0], R3 ;  /* 0x0007b00301007387 */ /* 0x0001e20000100800 */
[--C-:B------:R-:W-:Y:S02]  /*23140*/  IMAD.X R18, R18, 0x1, R0.reuse, P6 ;  /* 0x0000000112127824 */ /* 0x100fe400030e0600 */
[----:B------:R-:W-:Y:S01]  /*23150*/  STL [R1+0x7b8], R15 ;  /* 0x0007b80f01007387 */ /* 0x000fe20000100800 */
[-C--:B------:R-:W-:Y:S01]  /*23160*/  IADD3 R14, P6, R14, R25.reuse, RZ ;  /* 0x000000190e0e7210 */ /* 0x080fe20007fde0ff */
[----:B0-----:R-:W4:Y:S01]  /*23170*/  LDL.LU R3, [R1+0x75c] ;  /* 0x00075c0001037983 */ /* 0x001f220000300800 */
[----:B------:R-:W-:Y:S02]  /*23180*/  STL [R1+0x78c], R16 ;  /* 0x00078c1001007387 */ /* 0x000fe40000100800 */
[----:B------:R-:W-:Y:S02]  /*23190*/  STL [R1+0x784], R17 ;  /* 0x0007841101007387 */ /* 0x000fe40000100800 */
[----:B------:R-:W-:Y:S02]  /*231a0*/  STL [R1+0x7a8], R18 ;  /* 0x0007a81201007387 */ /* 0x000fe40000100800 */
[----:B--2---:R-:W-:Y:S01]  /*231b0*/  IMAD.X R13, R13, 0x1, R0, P1 ;  /* 0x000000010d0d7824 */ /* 0x004fe200008e0600 */
[----:B------:R-:W-:-:S05]  /*231c0*/  IADD3 R2, P1, R2, R25, RZ ;  /* 0x0000001902027210 */ /* 0x000fca0007f3e0ff */
[----:B------:R0:W-:Y:S01]  /*231d0*/  STL [R1+0x774], R2 ;  /* 0x0007740201007387 */ /* 0x0001e20000100800 */
[----:B------:R-:W-:Y:S03]  /*231e0*/  STL [R1+0x77c], R14 ;  /* 0x00077c0e01007387 */ /* 0x000fe60000100800 */
[----:B0-----:R-:W2:Y:S01]  /*231f0*/  LDL.LU R2, [R1+0x780] ;  /* 0x0007800001027983 */ /* 0x001ea20000300800 */
[--C-:B------:R-:W-:Y:S01]  /*23200*/  IMAD.X R12, R12, 0x1, R0.reuse, P2 ;  /* 0x000000010c0c7824 */ /* 0x100fe200010e0600 */
[----:B------:R-:W-:Y:S01]  /*23210*/  IADD3 R5, P2, R5, R25, RZ ;  /* 0x0000001905057210 */ /* 0x000fe20007f5e0ff */
[----:B------:R-:W-:Y:S01]  /*23220*/  STL [R1+0x7a0], R13 ;  /* 0x0007a00d01007387 */ /* 0x000fe20000100800 */
[----:B------:R-:W2:Y:S02]  /*23230*/  LDL.LU R6, [R1+0x754] ;  /* 0x0007540001067983 */ /* 0x000ea40000300800 */
[----:B------:R-:W-:Y:S02]  /*23240*/  STL [R1+0x798], R12 ;  /* 0x0007980c01007387 */ /* 0x000fe40000100800 */
[----:B------:R-:W2:Y:S02]  /*23250*/  LDL.LU R27, [R1+0x778] ;  /* 0x00077800011b7983 */ /* 0x000ea40000300800 */
[----:B------:R-:W-:Y:S01]  /*23260*/  STL [R1+0x76c], R5 ;  /* 0x00076c0501007387 */ /* 0x000fe20000100800 */
[----:B------:R-:W2:Y:S01]  /*23270*/  LDL.LU R23, [R1+0x74c] ;  /* 0x00074c0001177983 */ /* 0x000ea20000300800 */
[----:B---3--:R-:W-:-:S05]  /*23280*/  IMAD.X R4, R4, 0x1, R0, P3 ;  /* 0x0000000104047824 */ /* 0x008fca00018e0600 */
[----:B------:R0:W-:Y:S01]  /*23290*/  STL [R1+0x790], R4 ;  /* 0x0007900401007387 */ /* 0x0001e20000100800 */
[----:B------:R-:W3:Y:S02]  /*232a0*/  LDL.LU R20, [R1+0x770] ;  /* 0x0007700001147983 */ /* 0x000ee40000300800 */
[----:B------:R-:W3:Y:S02]  /*232b0*/  LDL.LU R21, [R1+0x744] ;  /* 0x0007440001157983 */ /* 0x000ee40000300800 */
[----:B------:R-:W3:Y:S01]  /*232c0*/  LDL.LU R22, [R1+0x768] ;  /* 0x0007680001167983 */ /* 0x000ee20000300800 */
[----:B------:R-:W3:Y:S01]  /*232d0*/  LDL.LU R7, [R1+0x73c] ;  /* 0x00073c0001077983 */ /* 0x000ee20000300800 */
[----:B------:R-:W3:Y:S03]  /*232e0*/  LDL.LU R8, [R1+0x760] ;  /* 0x0007600001087983 */ /* 0x000ee60000300800 */
[----:B0-----:R-:W3:Y:S01]  /*232f0*/  LDL.LU R4, [R1+0x734] ;  /* 0x0007340001047983 */ /* 0x001ee20000300800 */
[----:B------:R-:W3:Y:S02]  /*23300*/  LDL.LU R9, [R1+0x758] ;  /* 0x0007580001097983 */ /* 0x000ee40000300800 */
[----:B------:R-:W3:Y:S01]  /*23310*/  LDL.LU R10, [R1+0x72c] ;  /* 0x00072c00010a7983 */ /* 0x000ee20000300800 */
[----:B----4-:R-:W-:-:S05]  /*23320*/  IADD3 R29, P3, R29, R25, RZ ;  /* 0x000000191d1d7210 */ /* 0x010fca0007f7e0ff */
[----:B------:R0:W-:Y:S04]  /*23330*/  STL [R1+0x764], R29 ;  /* 0x0007641d01007387 */ /* 0x0001e80000100800 */
[----:B0-----:R-:W4:Y:S01]  /*23340*/  LDL.LU R29, [R1+0x750] ;  /* 0x00075000011d7983 */ /* 0x001f220000300800 */
[----:B------:R-:W4:Y:S02]  /*23350*/  LDL.LU R11, [R1+0x724] ;  /* 0x00072400010b7983 */ /* 0x000f240000300800 */
[----:B------:R-:W-:Y:S02]  /*23360*/  IMAD.X R28, R28, 0x1, R0, P4 ;  /* 0x000000011c1c7824 */ /* 0x000fe400020e0600 */
[----:B------:R-:W4:Y:S01]  /*23370*/  LDL.LU R26, [R1+0x748] ;  /* 0x00074800011a7983 */ /* 0x000f220000300800 */
[----:B------:R-:W4:Y:S02]  /*23380*/  LDL.LU R24, [R1+0x71c] ;  /* 0x00071c0001187983 */ /* 0x000f240000300800 */
[----:B------:R0:W-:Y:S02]  /*23390*/  STL [R1+0x788], R28 ;  /* 0x0007881c01007387 */ /* 0x0001e40000100800 */
[----:B------:R-:W4:Y:S02]  /*233a0*/  LDL.LU R19, [R1+0x740] ;  /* 0x0007400001137983 */ /* 0x000f240000300800 */
[----:B------:R-:W4:Y:S01]  /*233b0*/  LDL.LU R15, [R1+0x714] ;  /* 0x00071400010f7983 */ /* 0x000f220000300800 */
[----:B------:R-:W4:Y:S04]  /*233c0*/  LDL.LU R16, [R1+0x738] ;  /* 0x0007380001107983 */ /* 0x000f280000300800 */
[----:B0-----:R-:W4:Y:S01]  /*233d0*/  LDL.LU R28, [R1+0x70c] ;  /* 0x00070c00011c7983 */ /* 0x001f220000300800 */
[----:B------:R-:W4:Y:S02]  /*233e0*/  LDL.LU R17, [R1+0x730] ;  /* 0x0007300001117983 */ /* 0x000f240000300800 */
[----:B------:R-:W4:Y:S02]  /*233f0*/  LDL.LU R18, [R1+0x704] ;  /* 0x0007040001127983 */ /* 0x000f240000300800 */
[----:B------:R-:W4:Y:S01]  /*23400*/  LDL.LU R14, [R1+0x728] ;  /* 0x00072800010e7983 */ /* 0x000f220000300800 */
[----:B------:R-:W-:-:S05]  /*23410*/  IADD3 R3, P4, R3, R25, RZ ;  /* 0x0000001903037210 */ /* 0x000fca0007f9e0ff */
[----:B------:R0:W-:Y:S01]  /*23420*/  STL [R1+0x75c], R3 ;  /* 0x00075c0301007387 */ /* 0x0001e20000100800 */
[----:B------:R-:W4:Y:S03]  /*23430*/  LDL.LU R13, [R1+0x6fc] ;  /* 0x0006fc00010d7983 */ /* 0x000f260000300800 */
[----:B0-----:R-:W4:Y:S01]  /*23440*/  LDL.LU R3, [R1+0x720] ;  /* 0x0007200001037983 */ /* 0x001f220000300800 */
[----:B------:R-:W4:Y:S02]  /*23450*/  LDL.LU R12, [R1+0x6f4] ;  /* 0x0006f400010c7983 */ /* 0x000f240000300800 */
[----:B------:R-:W4:Y:S02]  /*23460*/  LDL.LU R5, [R1+0x718] ;  /* 0x0007180001057983 */ /* 0x000f240000300800 */
[----:B--2---:R-:W-:-:S05]  /*23470*/  IMAD.X R2, R2, 0x1, R0, P5 ;  /* 0x0000000102027824 */ /* 0x004fca00028e0600 */
[----:B------:R0:W-:Y:S04]  /*23480*/  STL [R1+0x780], R2 ;  /* 0x0007800201007387 */ /* 0x0001e80000100800 */
[----:B0-----:R-:W2:Y:S01]  /*23490*/  LDL.LU R2, [R1+0x6ec] ;  /* 0x0006ec0001027983 */ /* 0x001ea20000300800 */
[-C--:B------:R-:W-:Y:S01]  /*234a0*/  IADD3 R6, P5, R6, R25.reuse, RZ ;  /* 0x0000001906067210 */ /* 0x080fe20007fbe0ff */
[--C-:B------:R-:W-:Y:S01]  /*234b0*/  IMAD.X R27, R27, 0x1, R0.reuse, P6 ;  /* 0x000000011b1b7824 */ /* 0x100fe200030e0600 */
[-C--:B------:R-:W-:Y:S01]  /*234c0*/  IADD3 R23, P6, R23, R25.reuse, RZ ;  /* 0x0000001917177210 */ /* 0x080fe20007fde0ff */
[--C-:B---3--:R-:W-:Y:S01]  /*234d0*/  IMAD.X R20, R20, 0x1, R0.reuse, P1 ;  /* 0x0000000114147824 */ /* 0x108fe200008e0600 */
[----:B------:R-:W-:Y:S01]  /*234e0*/  IADD3 R21, P1, R21, R25, RZ ;  /* 0x0000001915157210 */ /* 0x000fe20007f3e0ff */
[----:B------:R-:W-:Y:S01]  /*234f0*/  STL [R1+0x754], R6 ;  /* 0x0007540601007387 */ /* 0x000fe20000100800 */
[----:B------:R-:W-:-:S02]  /*23500*/  IMAD.X R22, R22, 0x1, R0, P2 ;  /* 0x0000000116167824 */ /* 0x000fc400010e0600 */
[--C-:B------:R-:W-:Y:S02]  /*23510*/  IMAD.X R8, R8, 0x1, R0.reuse, P3 ;  /* 0x0000000108087824 */ /* 0x100fe400018e0600 */
[----:B------:R-:W-:Y:S01]  /*23520*/  STL [R1+0x778], R27 ;  /* 0x0007781b01007387 */ /* 0x000fe20000100800 */
[----:B------:R-:W-:Y:S01]  /*23530*/  STL [R1+0x74c], R23 ;  /* 0x00074c1701007387 */ /* 0x000fe20000100800 */
[-C--:B------:R-:W-:Y:S02]  /*23540*/  IADD3 R7, P2, R7, R25.reuse, RZ ;  /* 0x0000001907077210 */ /* 0x080fe40007f5e0ff */
[-C--:B------:R-:W-:Y:S01]  /*23550*/  IADD3 R4, P3, R4, R25.reuse, RZ ;  /* 0x0000001904047210 */ /* 0x080fe20007f7e0ff */
[----:B------:R-:W-:Y:S01]  /*23560*/  STL [R1+0x770], R20 ;  /* 0x0007701401007387 */ /* 0x000fe20000100800 */
[----:B------:R-:W-:Y:S02]  /*23570*/  STL [R1+0x744], R21 ;  /* 0x0007441501007387 */ /* 0x000fe40000100800 */
[----:B------:R-:W-:Y:S02]  /*23580*/  STL [R1+0x768], R22 ;  /* 0x0007681601007387 */ /* 0x000fe40000100800 */
[----:B------:R-:W-:Y:S01]  /*23590*/  IMAD.X R9, R9, 0x1, R0, P4 ;  /* 0x0000000109097824 */ /* 0x000fe200020e0600 */
[----:B------:R0:W-:Y:S01]  /*235a0*/  STL [R1+0x734], R4 ;  /* 0x0007340401007387 */ /* 0x0001e20000100800 */
[----:B------:R-:W-:Y:S01]  /*235b0*/  STL [R1+0x73c], R7 ;  /* 0x00073c0701007387 */ /* 0x000fe20000100800 */
[----:B------:R-:W-:-:S02]  /*235c0*/  IADD3 R10, P4, R10, R25, RZ ;  /* 0x000000190a0a7210 */ /* 0x000fc40007f9e0ff */
[----:B0-----:R-:W3:Y:S01]  /*235d0*/  LDL.LU R4, [R1+0x710] ;  /* 0x0007100001047983 */ /* 0x001ee20000300800 */
[----:B------:R-:W-:Y:S02]  /*235e0*/  STL [R1+0x760], R8 ;  /* 0x0007600801007387 */ /* 0x000fe40000100800 */
[--C-:B----4-:R-:W-:Y:S01]  /*235f0*/  IMAD.X R29, R29, 0x1, R0.reuse, P5 ;  /* 0x000000011d1d7824 */ /* 0x110fe200028e0600 */
[-C--:B------:R-:W-:Y:S01]  /*23600*/  IADD3 R11, P5, R11, R25.reuse, RZ ;  /* 0x000000190b0b7210 */ /* 0x080fe20007fbe0ff */
[--C-:B------:R-:W-:Y:S01]  /*23610*/  IMAD.X R26, R26, 0x1, R0.reuse, P6 ;  /* 0x000000011a1a7824 */ /* 0x100fe200030e0600 */
[----:B------:R-:W-:Y:S02]  /*23620*/  IADD3 R24, P6, R24, R25, RZ ;  /* 0x0000001918187210 */ /* 0x000fe40007fde0ff */
[----:B------:R0:W-:Y:S01]  /*23630*/  STL [R1+0x750], R29 ;  /* 0x0007501d01007387 */ /* 0x0001e20000100800 */
[----:B------:R-:W-:Y:S02]  /*23640*/  STL [R1+0x758], R9 ;  /* 0x0007580901007387 */ /* 0x000fe40000100800 */
[----:B------:R-:W-:-:S02]  /*23650*/  IMAD.X R19, R19, 0x1, R0, P1 ;  /* 0x0000000113137824 */ /* 0x000fc400008e0600 */
[--C-:B------:R-:W-:Y:S01]  /*23660*/  IMAD.X R16, R16, 0x1, R0.reuse, P2 ;  /* 0x0000000110107824 */ /* 0x100fe200010e0600 */
[-C--:B------:R-:W-:Y:S01]  /*23670*/  IADD3 R15, P1, R15, R25.reuse, RZ ;  /* 0x000000190f0f7210 */ /* 0x080fe20007f3e0ff */
[----:B0-----:R-:W4:Y:S01]  /*23680*/  LDL.LU R29, [R1+0x6e4] ;  /* 0x0006e400011d7983 */ /* 0x001f220000300800 */
        /* <DEDUP_REMOVED lines=8> */
[-C--:B------:R-:W-:Y:S01]  /*23710*/  IADD3 R18, P3, R18, R25.reuse, RZ ;  /* 0x0000001912127210 */ /* 0x080fe20007f7e0ff */
[----:B------:R-:W-:Y:S02]  /*23720*/  STL [R1+0x714], R15 ;  /* 0x0007140f01007387 */ /* 0x000fe40000100800 */
[--C-:B------:R-:W-:Y:S01]  /*23730*/  IMAD.X R14, R14, 0x1, R0.reuse, P4 ;  /* 0x000000010e0e7824 */ /* 0x100fe200020e0600 */
[----:B------:R-:W-:Y:S01]  /*23740*/  IADD3 R13, P4, R13, R25, RZ ;  /* 0x000000190d0d7210 */ /* 0x000fe20007f9e0ff */
[----:B0-----:R-:W4:Y:S01]  /*23750*/  LDL.LU R28, [R1+0x708] ;  /* 0x00070800011c7983 */ /* 0x001f220000300800 */
[----:B------:R-:W-:-:S02]  /*23760*/  IMAD.X R3, R3, 0x1, R0, P5 ;  /* 0x0000000103037824 */ /* 0x000fc400028e0600 */
[----:B------:R-:W-:Y:S01]  /*23770*/  STL [R1+0x738], R16 ;  /* 0x0007381001007387 */ /* 0x000fe20000100800 */
[----:B------:R-:W-:Y:S01]  /*23780*/  STL [R1+0x730], R17 ;  /* 0x0007301101007387 */ /* 0x000fe20000100800 */
[----:B------:R-:W-:Y:S02]  /*23790*/  IMAD.X R5, R5, 0x1, R0, P6 ;  /* 0x0000000105057824 */ /* 0x000fe400030e0600 */
[----:B------:R-:W-:Y:S02]  /*237a0*/  STL [R1+0x704], R18 ;  /* 0x0007041201007387 */ /* 0x000fe40000100800 */
[----:B------:R0:W-:Y:S01]  /*237b0*/  STL [R1+0x720], R3 ;  /* 0x0007200301007387 */ /* 0x0001e20000100800 */
[-C--:B------:R-:W-:Y:S01]  /*237c0*/  IADD3 R12, P5, R12, R25.reuse, RZ ;  /* 0x000000190c0c7210 */ /* 0x080fe20007fbe0ff */
[----:B------:R-:W-:Y:S04]  /*237d0*/  STL [R1+0x728], R14 ;  /* 0x0007280e01007387 */ /* 0x000fe80000100800 */
[----:B0-----:R-:W4:Y:S01]  /*237e0*/  LDL.LU R3, [R1+0x6dc] ;  /* 0x0006dc0001037983 */ /* 0x001f220000300800 */
[----:B------:R-:W-:Y:S01]  /*237f0*/  STL [R1+0x6fc], R13 ;  /* 0x0006fc0d01007387 */ /* 0x000fe20000100800 */
[----:B--2---:R-:W-:-:S05]  /*23800*/  IADD3 R2, P6, R2, R25, RZ ;  /* 0x0000001902027210 */ /* 0x004fca0007fde0ff */
[----:B------:R0:W-:Y:S01]  /*23810*/  STL [R1+0x6ec], R2 ;  /* 0x0006ec0201007387 */ /* 0x0001e20000100800 */
[----:B------:R1:W-:Y:S03]  /*23820*/  STL [R1+0x6f4], R12 ;  /* 0x0006f40c01007387 */ /* 0x0003e60000100800 */
[----:B0-----:R-:W2:Y:S01]  /*23830*/  LDL.LU R2, [R1+0x700] ;  /* 0x0007000001027983 */ /* 0x001ea20000300800 */
[----:B------:R0:W-:Y:S02]  /*23840*/  STL [R1+0x718], R5 ;  /* 0x0007180501007387 */ /* 0x0001e40000100800 */
[----:B------:R-:W2:Y:S02]  /*23850*/  LDL.LU R6, [R1+0x6d4] ;  /* 0x0006d40001067983 */ /* 0x000ea40000300800 */
[----:B------:R-:W2:Y:S01]  /*23860*/  LDL.LU R27, [R1+0x6f8] ;  /* 0x0006f800011b7983 */ /* 0x000ea20000300800 */
[----:B------:R-:W2:Y:S01]  /*23870*/  LDL.LU R23, [R1+0x6cc] ;  /* 0x0006cc0001177983 */ /* 0x000ea20000300800 */
[----:B------:R-:W2:Y:S02]  /*23880*/  LDL.LU R20, [R1+0x6f0] ;  /* 0x0006f00001147983 */ /* 0x000ea40000300800 */
[----:B------:R-:W2:Y:S02]  /*23890*/  LDL.LU R21, [R1+0x6c4] ;  /* 0x0006c40001157983 */ /* 0x000ea40000300800 */
[----:B------:R-:W2:Y:S01]  /*238a0*/  LDL.LU R22, [R1+0x6e8] ;  /* 0x0006e80001167983 */ /* 0x000ea20000300800 */
[----:B------:R-:W2:Y:S01]  /*238b0*/  LDL.LU R7, [R1+0x6bc] ;  /* 0x0006bc0001077983 */ /* 0x000ea20000300800 */
[----:B------:R-:W2:Y:S02]  /*238c0*/  LDL.LU R11, [R1+0x6e0] ;  /* 0x0006e000010b7983 */ /* 0x000ea40000300800 */
[----:B------:R-:W2:Y:S02]  /*238d0*/  LDL.LU R8, [R1+0x6b4] ;  /* 0x0006b40001087983 */ /* 0x000ea40000300800 */
[----:B------:R-:W2:Y:S01]  /*238e0*/  LDL.LU R9, [R1+0x6d8] ;  /* 0x0006d80001097983 */ /* 0x000ea20000300800 */
[----:B------:R-:W2:Y:S01]  /*238f0*/  LDL.LU R10, [R1+0x6ac] ;  /* 0x0006ac00010a7983 */ /* 0x000ea20000300800 */
[----:B---3--:R-:W-:-:S05]  /*23900*/  IMAD.X R4, R4, 0x1, R0, P1 ;  /* 0x0000000104047824 */ /* 0x008fca00008e0600 */
[----:B------:R3:W-:Y:S01]  /*23910*/  STL [R1+0x710], R4 ;  /* 0x0007100401007387 */ /* 0x0007e20000100800 */
[----:B------:R-:W2:Y:S02]  /*23920*/  LDL.LU R26, [R1+0x6d0] ;  /* 0x0006d000011a7983 */ /* 0x000ea40000300800 */
[----:B------:R-:W2:Y:S02]  /*23930*/  LDL.LU R24, [R1+0x6a4] ;  /* 0x0006a40001187983 */ /* 0x000ea40000300800 */
[----:B------:R-:W2:Y:S01]  /*23940*/  LDL.LU R19, [R1+0x6c8] ;  /* 0x0006c80001137983 */ /* 0x000ea20000300800 */
[----:B----4-:R-:W-:-:S05]  /*23950*/  IADD3 R29, P1, R29, R25, RZ ;  /* 0x000000191d1d7210 */ /* 0x010fca0007f3e0ff */
[----:B------:R4:W-:Y:S01]  /*23960*/  STL [R1+0x6e4], R29 ;  /* 0x0006e41d01007387 */ /* 0x0009e20000100800 */
[----:B------:R-:W2:Y:S02]  /*23970*/  LDL.LU R15, [R1+0x69c] ;  /* 0x00069c00010f7983 */ /* 0x000ea40000300800 */
[----:B------:R-:W2:Y:S02]  /*23980*/  LDL.LU R16, [R1+0x6c0] ;  /* 0x0006c00001107983 */ /* 0x000ea40000300800 */
[----:B------:R-:W2:Y:S01]  /*23990*/  LDL.LU R17, [R1+0x694] ;  /* 0x0006940001117983 */ /* 0x000ea20000300800 */
[----:B------:R-:W2:Y:S01]  /*239a0*/  LDL.LU R18, [R1+0x6b8] ;  /* 0x0006b80001127983 */ /* 0x000ea20000300800 */
[----:B------:R-:W2:Y:S02]  /*239b0*/  LDL.LU R14, [R1+0x6b0] ;  /* 0x0006b000010e7983 */ /* 0x000ea40000300800 */
[----:B------:R-:W2:Y:S02]  /*239c0*/  LDL.LU R13, [R1+0x684] ;  /* 0x00068400010d7983 */ /* 0x000ea40000300800 */
[----:B-1----:R-:W2:Y:S02]  /*239d0*/  LDL.LU R12, [R1+0x6a8] ;  /* 0x0006a800010c7983 */ /* 0x002ea40000300800 */
[----:B------:R-:W-:-:S05]  /*239e0*/  IMAD.X R28, R28, 0x1, R0, P2 ;  /* 0x000000011c1c7824 */ /* 0x000fca00010e0600 */
[----:B------:R1:W-:Y:S01]  /*239f0*/  STL [R1+0x708], R28 ;  /* 0x0007081c01007387 */ /* 0x0003e20000100800 */
[----:B0-----:R-:W2:Y:S02]  /*23a00*/  LDL.LU R5, [R1+0x67c] ;  /* 0x00067c0001057983 */ /* 0x001ea40000300800 */
[----:B---3--:R-:W3:Y:S02]  /*23a10*/  LDL.LU R4, [R1+0x6a0] ;  /* 0x0006a00001047983 */ /* 0x008ee40000300800 */
[----:B----4-:R-:W4:Y:S01]  /*23a20*/  LDL.LU R29, [R1+0x674] ;  /* 0x00067400011d7983 */ /* 0x010f220000300800 */
[----:B-1----:R-:W3:Y:S01]  /*23a30*/  LDL.LU R28, [R1+0x698] ;  /* 0x00069800011c7983 */ /* 0x002ee20000300800 */
[----:B------:R-:W-:-:S05]  /*23a40*/  IADD3 R3, P2, R3, R25, RZ ;  /* 0x0000001903037210 */ /* 0x000fca0007f5e0ff */
[----:B------:R0:W-:Y:S04]  /*23a50*/  STL [R1+0x6dc], R3 ;  /* 0x0006dc0301007387 */ /* 0x0001e80000100800 */
[----:B0-----:R-:W3:Y:S01]  /*23a60*/  LDL.LU R3, [R1+0x66c] ;  /* 0x00066c0001037983 */ /* 0x001ee20000300800 */
[----:B--2---:R-:W-:-:S05]  /*23a70*/  IMAD.X R2, R2, 0x1, R0, P3 ;  /* 0x0000000102027824 */ /* 0x004fca00018e0600 */
[----:B------:R0:W-:Y:S04]  /*23a80*/  STL [R1+0x700], R2 ;  /* 0x0007000201007387 */ /* 0x0001e80000100800 */
[----:B0-----:R-:W2:Y:S01]  /*23a90*/  LDL.LU R2, [R1+0xd34] ;  /* 0x000d340001027983 */ /* 0x001ea20000300800 */
[-C--:B------:R-:W-:Y:S01]  /*23aa0*/  IADD3 R6, P3, R6, R25.reuse, RZ ;  /* 0x0000001906067210 */ /* 0x080fe20007f7e0ff */
[--C-:B------:R-:W-:Y:S01]  /*23ab0*/  IMAD.X R27, R27, 0x1, R0.reuse, P4 ;  /* 0x000000011b1b7824 */ /* 0x100fe200020e0600 */
[-C--:B------:R-:W-:Y:S01]  /*23ac0*/  IADD3 R23, P4, R23, R25.reuse, RZ ;  /* 0x0000001917177210 */ /* 0x080fe20007f9e0ff */
[--C-:B------:R-:W-:Y:S01]  /*23ad0*/  IMAD.X R20, R20, 0x1, R0.reuse, P5 ;  /* 0x0000000114147824 */ /* 0x100fe200028e0600 */
[----:B------:R-:W-:Y:S01]  /*23ae0*/  IADD3 R21, P5, R21, R25, RZ ;  /* 0x0000001915157210 */ /* 0x000fe20007fbe0ff */
[----:B------:R-:W-:Y:S01]  /*23af0*/  STL [R1+0x6d4], R6 ;  /* 0x0006d40601007387 */ /* 0x000fe20000100800 */
[----:B------:R-:W-:-:S02]  /*23b00*/  IMAD.X R11, R11, 0x1, R0, P1 ;  /* 0x000000010b0b7824 */ /* 0x000fc400008e0600 */
[----:B------:R-:W-:Y:S02]  /*23b10*/  STL [R1+0x6f8], R27 ;  /* 0x0006f81b01007387 */ /* 0x000fe40000100800 */
[----:B------:R-:W-:Y:S02]  /*23b20*/  STL [R1+0x6cc], R23 ;  /* 0x0006cc1701007387 */ /* 0x000fe40000100800 */
[----:B------:R-:W-:Y:S01]  /*23b30*/  IMAD.X R22, R22, 0x1, R0, P6 ;  /* 0x0000000116167824 */ /* 0x000fe200030e0600 */
[----:B------:R-:W-:Y:S01]  /*23b40*/  STL [R1+0x6f0], R20 ;  /* 0x0006f01401007387 */ /* 0x000fe20000100800 */
[-C--:B------:R-:W-:Y:S01]  /*23b50*/  IADD3 R7, P6, R7, R25.reuse, RZ ;  /* 0x0000001907077210 */ /* 0x080fe20007fde0ff */
[----:B------:R-:W-:Y:S02]  /*23b60*/  STL [R1+0x6c4], R21 ;  /* 0x0006c41501007387 */ /* 0x000fe40000100800 */
[----:B------:R0:W-:Y:S01]  /*23b70*/  STL [R1+0x6e0], R11 ;  /* 0x0006e00b01007387 */ /* 0x0001e20000100800 */
[----:B------:R-:W-:Y:S01]  /*23b80*/  STL [R1+0x6e8], R22 ;  /* 0x0006e81601007387 */ /* 0x000fe20000100800 */
[----:B------:R1:W-:Y:S01]  /*23b90*/  STL [R1+0x6bc], R7 ;  /* 0x0006bc0701007387 */ /* 0x0003e20000100800 */
[----:B------:R-:W-:Y:S01]  /*23ba0*/  IADD3 R8, P1, R8, R25, RZ ;  /* 0x0000001908087210 */ /* 0x000fe20007f3e0ff */
[----:B0-----:R-:W-:-:S04]  /*23bb0*/  IMAD.MOV.U32 R11, RZ, RZ, c[0x0][0x18c] ;  /* 0x00006300ff0b7624 */ /* 0x001fc800078e00ff */
[----:B-1----:R-:W-:Y:S02]  /*23bc0*/  IMAD.SHL.U32 R7, R11, 0x80, RZ ;  /* 0x000000800b077824 */ /* 0x002fe400078e00ff */
[--C-:B------:R-:W-:Y:S01]  /*23bd0*/  IMAD.X R9, R9, 0x1, R0.reuse, P2 ;  /* 0x0000000109097824 */ /* 0x100fe200010e0600 */
[-C--:B------:R-:W-:Y:S01]  /*23be0*/  IADD3 R10, P2, R10, R25.reuse, RZ ;  /* 0x000000190a0a7210 */ /* 0x080fe20007f5e0ff */
[----:B------:R-:W-:Y:S02]  /*23bf0*/  IMAD.SHL.U32 R7, R7, 0x2, RZ ;  /* 0x0000000207077824 */ /* 0x000fe400078e00ff */
[--C-:B------:R-:W-:Y:S01]  /*23c00*/  IMAD.X R26, R26, 0x1, R0.reuse, P3 ;  /* 0x000000011a1a7824 */ /* 0x100fe200018e0600 */
[----:B------:R-:W-:Y:S01]  /*23c10*/  IADD3 R24, P3, R24, R25, RZ ;  /* 0x0000001918187210 */ /* 0x000fe20007f7e0ff */
[----:B------:R-:W-:Y:S01]  /*23c20*/  STL [R1+0x6b4], R8 ;  /* 0x0006b40801007387 */ /* 0x000fe20000100800 */
[--C-:B------:R-:W-:Y:S02]  /*23c30*/  IMAD.X R19, R19, 0x1, R0.reuse, P4 ;  /* 0x0000000113137824 */ /* 0x100fe400020e0600 */
[----:B------:R-:W-:Y:S01]  /*23c40*/  STL [R1+0x6d8], R9 ;  /* 0x0006d80901007387 */ /* 0x000fe20000100800 */
[----:B------:R-:W-:Y:S01]  /*23c50*/  IADD3 R15, P4, R15, R7, RZ ;  /* 0x000000070f0f7210 */ /* 0x000fe20007f9e0ff */
[----:B------:R-:W-:Y:S01]  /*23c60*/  STL [R1+0x6ac], R10 ;  /* 0x0006ac0a01007387 */ /* 0x000fe20000100800 */
[----:B------:R-:W-:-:S02]  /*23c70*/  IMAD.X R16, R16, 0x1, R0, P5 ;  /* 0x0000000110107824 */ /* 0x000fc400028e0600 */
[----:B------:R-:W-:Y:S02]  /*23c80*/  IMAD.X R18, R18, 0x1, R0, P6 ;  /* 0x0000000112127824 */ /* 0x000fe400030e0600 */
[----:B------:R-:W-:Y:S01]  /*23c90*/  STL [R1+0x6d0], R26 ;  /* 0x0006d01a01007387 */ /* 0x000fe20000100800 */
[----:B------:R-:W-:Y:S01]  /*23ca0*/  STL [R1+0x6a4], R24 ;  /* 0x0006a41801007387 */ /* 0x000fe20000100800 */
[-C--:B------:R-:W-:Y:S01]  /*23cb0*/  IADD3 R17, P5, R17, R7.reuse, RZ ;  /* 0x0000000711117210 */ /* 0x080fe20007fbe0ff */
[----:B------:R-:W-:Y:S02]  /*23cc0*/  STL [R1+0x6c8], R19 ;  /* 0x0006c81301007387 */ /* 0x000fe40000100800 */
[----:B------:R-:W-:Y:S01]  /*23cd0*/  STL [R1+0x69c], R15 ;  /* 0x00069c0f01007387 */ /* 0x000fe20000100800 */
        /* <DEDUP_REMOVED lines=8> */
[----:B------:R-:W-:Y:S01]  /*23d60*/  STL [R1+0x6b8], R18 ;  /* 0x0006b81201007387 */ /* 0x000fe20000100800 */
[-C--:B------:R-:W-:Y:S01]  /*23d70*/  IADD3 R5, P2, R5, R7.reuse, RZ ;  /* 0x0000000705057210 */ /* 0x080fe20007f5e0ff */
[----:B------:R-:W-:Y:S02]  /*23d80*/  STL [R1+0x6b0], R14 ;  /* 0x0006b00e01007387 */ /* 0x000fe40000100800 */
[----:B---3--:R-:W-:Y:S01]  /*23d90*/  IMAD.X R4, R4, 0x1, R0, P3 ;  /* 0x0000000104047824 */ /* 0x008fe200018e0600 */
[----:B------:R-:W-:Y:S01]  /*23da0*/  STL [R1+0x684], R13 ;  /* 0x0006840d01007387 */ /* 0x000fe20000100800 */
[----:B------:R-:W-:Y:S01]  /*23db0*/  STL [R1+0xcac], R0 ;  /* 0x000cac0001007387 */ /* 0x000fe20000100800 */
[-C--:B----4-:R-:W-:Y:S01]  /*23dc0*/  IADD3 R29, P3, R29, R7.reuse, RZ ;  /* 0x000000071d1d7210 */ /* 0x090fe20007f7e0ff */
[----:B------:R-:W-:Y:S01]  /*23dd0*/  STL [R1+0x6a8], R12 ;  /* 0x0006a80c01007387 */ /* 0x000fe20000100800 */
[----:B------:R-:W-:Y:S01]  /*23de0*/  STL [R1+0x67c], R5 ;  /* 0x00067c0501007387 */ /* 0x000fe20000100800 */
[----:B------:R-:W-:Y:S02]  /*23df0*/  STL [R1+0x6a0], R4 ;  /* 0x0006a00401007387 */ /* 0x000fe40000100800 */
[----:B------:R0:W-:Y:S02]  /*23e00*/  STL [R1+0xd2c], R7 ;  /* 0x000d2c0701007387 */ /* 0x0001e40000100800 */
[----:B------:R-:W-:Y:S02]  /*23e10*/  STL [R1+0x674], R29 ;  /* 0x0006741d01007387 */ /* 0x000fe40000100800 */
[----:B--2---:R-:W-:Y:S01]  /*23e20*/  IMAD.X R28, R28, 0x1, R2, P4 ;  /* 0x000000011c1c7824 */ /* 0x004fe200020e0602 */
[----:B------:R-:W-:-:S02]  /*23e30*/  IADD3 R3, P4, R3, R7, RZ ;  /* 0x0000000703037210 */ /* 0x000fc40007f9e0ff */
[----:B0-----:R-:W2:Y:S02]  /*23e40*/  LDL.LU R7, [R1+0x690] ;  /* 0x0006900001077983 */ /* 0x001ea40000300800 */
[----:B------:R-:W-:Y:S02]  /*23e50*/  STL [R1+0x698], R28 ;  /* 0x0006981c01007387 */ /* 0x000fe40000100800 */
[----:B------:R-:W3:Y:S02]  /*23e60*/  LDL.LU R0, [R1+0x680] ;  /* 0x0006800001007983 */ /* 0x000ee40000300800 */
[----:B------:R-:W-:Y:S01]  /*23e70*/  STL [R1+0x66c], R3 ;  /* 0x00066c0301007387 */ /* 0x000fe20000100800 */
[----:B---3--:R0:W-:Y:S04]  /*23e80*/  STL [R1+0xd20], R0 ;  /* 0x000d200001007387 */ /* 0x0081e80000100800 */
[----:B0-----:R-:W3:Y:S04]  /*23e90*/  LDL.LU R0, [R1+0x65c] ;  /* 0x00065c0001007983 */ /* 0x001ee80000300800 */
[----:B---3--:R0:W-:Y:S04]  /*23ea0*/  STL [R1+0xd24], R0 ;  /* 0x000d240001007387 */ /* 0x0081e80000100800 */
[----:B0-----:R-:W3:Y:S01]  /*23eb0*/  LDL.LU R0, [R1+0x688] ;  /* 0x0006880001007983 */ /* 0x001ee20000300800 */
[----:B--2---:R-:W-:-:S03]  /*23ec0*/  IMAD.X R7, R7, 0x1, R2, P5 ;  /* 0x0000000107077824 */ /* 0x004fc600028e0602 */
[----:B---3--:R0:W-:Y:S04]  /*23ed0*/  STL [R1+0xd28], R0 ;  /* 0x000d280001007387 */ /* 0x0081e80000100800 */
[----:B0-----:R-:W2:Y:S01]  /*23ee0*/  LDL.LU R0, [R1+0x664] ;  /* 0x0006640001007983 */ /* 0x001ea20000300800 */
[----:B------:R-:W3:Y:S02]  /*23ef0*/  LDL.LU R6, [R1+0x654] ;  /* 0x0006540001067983 */ /* 0x000ee40000300800 */
[----:B------:R-:W4:Y:S02]  /*23f00*/  LDL.LU R27, [R1+0x678] ;  /* 0x00067800011b7983 */ /* 0x000f240000300800 */
        /* <DEDUP_REMOVED lines=24> */
[----:B------:R0:W-:Y:S02]  /*24090*/  STL [R1+0x690], R7 ;  /* 0x0006900701007387 */ /* 0x0001e40000100800 */
[----:B0-----:R-:W2:Y:S02]  /*240a0*/  LDL.LU R7, [R1+0xd2c] ;  /* 0x000d2c0001077983 */ /* 0x001ea40000300800 */
[----:B--2---:R-:W-:-:S05]  /*240b0*/  IADD3 R0, P5, R0, R7, RZ ;  /* 0x0000000700007210 */ /* 0x004fca0007fbe0ff */
[----:B------:R0:W-:Y:S04]  /*240c0*/  STL [R1+0x664], R0 ;  /* 0x0006640001007387 */ /* 0x0001e80000100800 */
[----:B0-----:R-:W2:Y:S02]  /*240d0*/  LDL.LU R0, [R1+0xd28] ;  /* 0x000d280001007983 */ /* 0x001ea40000300800 */
[----:B--2---:R-:W-:-:S05]  /*240e0*/  IMAD.X R0, R0, 0x1, R2, P6 ;  /* 0x0000000100007824 */ /* 0x004fca00030e0602 */
[----:B------:R0:W-:Y:S04]  /*240f0*/  STL [R1+0x688], R0 ;  /* 0x0006880001007387 */ /* 0x0001e80000100800 */
[----:B0-----:R-:W2:Y:S02]  /*24100*/  LDL.LU R0, [R1+0xd24] ;  /* 0x000d240001007983 */ /* 0x001ea40000300800 */
[----:B--2---:R-:W-:-:S05]  /*24110*/  IADD3 R0, P6, R0, R7, RZ ;  /* 0x0000000700007210 */ /* 0x004fca0007fde0ff */
[----:B------:R0:W-:Y:S04]  /*24120*/  STL [R1+0x65c], R0 ;  /* 0x00065c0001007387 */ /* 0x0001e80000100800 */
[----:B0-----:R-:W2:Y:S01]  /*24130*/  LDL.LU R0, [R1+0xd20] ;  /* 0x000d200001007983 */ /* 0x001ea20000300800 */
[--C-:B----4-:R-:W-:Y:S01]  /*24140*/  IMAD.X R27, R27, 0x1, R2.reuse, P2 ;  /* 0x000000011b1b7824 */ /* 0x110fe200010e0602 */
[-C--:B------:R-:W-:Y:S01]  /*24150*/  IADD3 R23, P2, R23, R7.reuse, RZ ;  /* 0x0000000717177210 */ /* 0x080fe20007f5e0ff */
[--C-:B------:R-:W-:Y:S01]  /*24160*/  IMAD.X R20, R20, 0x1, R2.reuse, P3 ;  /* 0x0000000114147824 */ /* 0x100fe200018e0602 */
        /* <DEDUP_REMOVED lines=16> */
[----:B------:R-:W-:Y:S01]  /*24270*/  IADD3 R4, P6, R4, R7, RZ ;  /* 0x0000000704047210 */ /* 0x000fe20007fde0ff */
[----:B------:R-:W-:-:S02]  /*24280*/  IMAD.X R3, R3, 0x1, R2, P2 ;  /* 0x0000000103037824 */ /* 0x000fc400010e0602 */
[----:B--2---:R-:W-:Y:S01]  /*24290*/  IMAD.X R0, R0, 0x1, R2, P1 ;  /* 0x0000000100007824 */ /* 0x004fe200008e0602 */
[----:B---3--:R-:W-:-:S04]  /*242a0*/  IADD3 R6, P1, R6, R7, RZ ;  /* 0x0000000706067210 */ /* 0x008fc80007f3e0ff */
[----:B------:R-:W-:Y:S01]  /*242b0*/  STL [R1+0x680], R0 ;  /* 0x0006800001007387 */ /* 0x000fe20000100800 */
[----:B------:R-:W-:Y:S02]  /*242c0*/  STL [R1+0x654], R6 ;  /* 0x0006540601007387 */ /* 0x000fe40000100800 */
[----:B------:R-:W-:Y:S02]  /*242d0*/  STL [R1+0x678], R27 ;  /* 0x0006781b01007387 */ /* 0x000fe40000100800 */
[----:B------:R-:W-:Y:S01]  /*242e0*/  STL [R1+0x64c], R23 ;  /* 0x00064c1701007387 */ /* 0x000fe20000100800 */
[----:B------:R-:W-:Y:S01]  /*242f0*/  STL [R1+0x670], R20 ;  /* 0x0006701401007387 */ /* 0x000fe20000100800 */
[----:B------:R-:W-:Y:S02]  /*24300*/  STL [R1+0x644], R21 ;  /* 0x0006441501007387 */ /* 0x000fe40000100800 */
[----:B------:R-:W-:Y:S02]  /*24310*/  STL [R1+0x668], R22 ;  /* 0x0006681601007387 */ /* 0x000fe40000100800 */
[----:B------:R-:W-:Y:S02]  /*24320*/  STL [R1+0x63c], R8 ;  /* 0x00063c0801007387 */ /* 0x000fe40000100800 */
[--C-:B------:R-:W-:Y:S01]  /*24330*/  IMAD.X R25, R25, 0x1, R2.reuse, P1 ;  /* 0x0000000119197824 */ /* 0x100fe200008e0602 */
[----:B------:R-:W-:Y:S01]  /*24340*/  STL [R1+0x660], R9 ;  /* 0x0006600901007387 */ /* 0x000fe20000100800 */
[----:B------:R-:W-:Y:S01]  /*24350*/  IADD3 R24, P1, R24, R7, RZ ;  /* 0x0000000718187210 */ /* 0x000fe20007f3e0ff */
[----:B------:R-:W-:Y:S02]  /*24360*/  STL [R1+0x634], R10 ;  /* 0x0006340a01007387 */ /* 0x000fe40000100800 */
[----:B------:R-:W-:Y:S01]  /*24370*/  STL [R1+0x658], R11 ;  /* 0x0006580b01007387 */ /* 0x000fe20000100800 */
[----:B------:R-:W-:Y:S01]  /*24380*/  STL [R1+0x62c], R26 ;  /* 0x00062c1a01007387 */ /* 0x000fe20000100800 */
[----:B------:R-:W-:Y:S02]  /*24390*/  STL [R1+0x650], R25 ;  /* 0x0006501901007387 */ /* 0x000fe40000100800 */
        /* <DEDUP_REMOVED lines=8> */
[----:B------:R-:W-:-:S02]  /*24420*/  IMAD.X R29, R29, 0x1, R2, P1 ;  /* 0x000000011d1d7824 */ /* 0x000fc400008e0602 */
[----:B------:R-:W-:Y:S01]  /*24430*/  STL [R1+0x604], R12 ;  /* 0x0006040c01007387 */ /* 0x000fe20000100800 */
[-C--:B------:R-:W-:Y:S01]  /*24440*/  IADD3 R28, P1, R28, R7.reuse, RZ ;  /* 0x000000071c1c7210 */ /* 0x080fe20007f3e0ff */
[----:B------:R-:W-:Y:S01]  /*24450*/  STL [R1+0x628], R5 ;  /* 0x0006280501007387 */ /* 0x000fe20000100800 */
[----:B------:R-:W-:Y:S02]  /*24460*/  STL [R1+0x5fc], R4 ;  /* 0x0005fc0401007387 */ /* 0x000fe40000100800 */
[----:B------:R0:W-:Y:S02]  /*24470*/  STL [R1+0xd1c], R2 ;  /* 0x000d1c0201007387 */ /* 0x0001e40000100800 */
[----:B------:R-:W-:Y:S01]  /*24480*/  STL [R1+0x620], R29 ;  /* 0x0006201d01007387 */ /* 0x000fe20000100800 */
[----:B0-----:R-:W2:Y:S01]  /*24490*/  LDL.LU R2, [R1+0x5ec] ;  /* 0x0005ec0001027983 */ /* 0x001ea20000300800 */
[----:B------:R-:W-:Y:S02]  /*244a0*/  STL [R1+0x5f4], R28 ;  /* 0x0005f41c01007387 */ /* 0x000fe40000100800 */
[----:B------:R-:W3:Y:S02]  /*244b0*/  LDL.LU R0, [R1+0x5dc] ;  /* 0x0005dc0001007983 */ /* 0x000ee40000300800 */
[----:B------:R-:W-:Y:S01]  /*244c0*/  STL [R1+0x618], R3 ;  /* 0x0006180301007387 */ /* 0x000fe20000100800 */
[----:B---3--:R0:W-:Y:S04]  /*244d0*/  STL [R1+0xd10], R0 ;  /* 0x000d100001007387 */ /* 0x0081e80000100800 */
[----:B0-----:R-:W3:Y:S04]  /*244e0*/  LDL.LU R0, [R1+0x608] ;  /* 0x0006080001007983 */ /* 0x001ee80000300800 */
[----:B---3--:R0:W-:Y:S04]  /*244f0*/  STL [R1+0xd14], R0 ;  /* 0x000d140001007387 */ /* 0x0081e80000100800 */
[----:B0-----:R-:W3:Y:S01]  /*24500*/  LDL.LU R0, [R1+0x5e4] ;  /* 0x0005e40001007983 */ /* 0x001ee20000300800 */
[----:B--2---:R-:W-:-:S03]  /*24510*/  IADD3 R2, P2, R2, R7, RZ ;  /* 0x0000000702027210 */ /* 0x004fc60007f5e0ff */
        /* <DEDUP_REMOVED lines=30> */
[----:B--2---:R-:W-:-:S05]  /*24700*/  IMAD.X R0, R0, 0x1, R2, P3 ;  /* 0x0000000100007824 */ /* 0x004fca00018e0602 */
[----:B------:R0:W-:Y:S04]  /*24710*/  STL [R1+0x610], R0 ;  /* 0x0006100001007387 */ /* 0x0001e80000100800 */
[----:B0-----:R-:W2:Y:S02]  /*24720*/  LDL.LU R0, [R1+0xd18] ;  /* 0x000d180001007983 */ /* 0x001ea40000300800 */
[----:B--2---:R-:W-:-:S05]  /*24730*/  IADD3 R0, P3, R0, R7, RZ ;  /* 0x0000000700007210 */ /* 0x004fca0007f7e0ff */
[----:B------:R0:W-:Y:S04]  /*24740*/  STL [R1+0x5e4], R0 ;  /* 0x0005e40001007387 */ /* 0x0001e80000100800 */
[----:B0-----:R-:W2:Y:S02]  /*24750*/  LDL.LU R0, [R1+0xd14] ;  /* 0x000d140001007983 */ /* 0x001ea40000300800 */
[----:B--2---:R-:W-:-:S05]  /*24760*/  IMAD.X R0, R0, 0x1, R2, P4 ;  /* 0x0000000100007824 */ /* 0x004fca00020e0602 */
[----:B------:R0:W-:Y:S04]  /*24770*/  STL [R1+0x608], R0 ;  /* 0x0006080001007387 */ /* 0x0001e80000100800 */
[----:B0-----:R-:W2:Y:S01]  /*24780*/  LDL.LU R0, [R1+0xd10] ;  /* 0x000d100001007983 */ /* 0x001ea20000300800 */
[--C-:B---3--:R-:W-:Y:S01]  /*24790*/  IMAD.X R6, R6, 0x1, R2.reuse, P5 ;  /* 0x0000000106067824 */ /* 0x108fe200028e0602 */
[-C--:B----4-:R-:W-:Y:S01]  /*247a0*/  IADD3 R27, P5, R27, R7.reuse, RZ ;  /* 0x000000071b1b7210 */ /* 0x090fe20007fbe0ff */
        /* <DEDUP_REMOVED lines=18> */
[----:B------:R-:W-:Y:S01]  /*248d0*/  IMAD.X R28, R28, 0x1, R2, P5 ;  /* 0x000000011c1c7824 */ /* 0x000fe200028e0602 */
[----:B------:R-:W-:-:S02]  /*248e0*/  IADD3 R3, P5, R3, R7, RZ ;  /* 0x0000000703037210 */ /* 0x000fc40007fbe0ff */
[----:B--2---:R-:W-:-:S05]  /*248f0*/  IADD3 R0, P4, R0, R7, RZ ;  /* 0x0000000700007210 */ /* 0x004fca0007f9e0ff */
[----:B------:R-:W-:Y:S01]  /*24900*/  STL [R1+0x5dc], R0 ;  /* 0x0005dc0001007387 */ /* 0x000fe20000100800 */
[----:B------:R-:W-:Y:S02]  /*24910*/  STL [R1+0x600], R6 ;  /* 0x0006000601007387 */ /* 0x000fe40000100800 */
[----:B------:R-:W-:Y:S02]  /*24920*/  STL [R1+0x5d4], R27 ;  /* 0x0005d41b01007387 */ /* 0x000fe40000100800 */
[----:B------:R-:W-:Y:S01]  /*24930*/  STL [R1+0x5f8], R23 ;  /* 0x0005f81701007387 */ /* 0x000fe20000100800 */
[----:B------:R-:W-:Y:S01]  /*24940*/  STL [R1+0x5cc], R20 ;  /* 0x0005cc1401007387 */ /* 0x000fe20000100800 */
        /* <DEDUP_REMOVED lines=16> */
[----:B------:R-:W-:-:S02]  /*24a50*/  IMAD.X R4, R4, 0x1, R2, P4 ;  /* 0x0000000104047824 */ /* 0x000fc400020e0602 */
[----:B------:R-:W-:Y:S02]  /*24a60*/  STL [R1+0x5b8], R14 ;  /* 0x0005b80e01007387 */ /* 0x000fe40000100800 */
[----:B------:R-:W-:Y:S01]  /*24a70*/  STL [R1+0x58c], R13 ;  /* 0x00058c0d01007387 */ /* 0x000fe20000100800 */
[----:B------:R-:W-:Y:S01]  /*24a80*/  IADD3 R29, P4, R29, R7, RZ ;  /* 0x000000071d1d7210 */ /* 0x000fe20007f9e0ff */
[----:B------:R-:W-:Y:S01]  /*24a90*/  STL [R1+0x5b0], R12 ;  /* 0x0005b00c01007387 */ /* 0x000fe20000100800 */
[----:B------:R-:W-:Y:S02]  /*24aa0*/  STL [R1+0x584], R5 ;  /* 0x0005840501007387 */ /* 0x000fe40000100800 */
[----:B------:R-:W-:Y:S02]  /*24ab0*/  STL [R1+0x5a8], R4 ;  /* 0x0005a80401007387 */ /* 0x000fe40000100800 */
[----:B------:R0:W-:Y:S01]  /*24ac0*/  STL [R1+0xd0c], R7 ;  /* 0x000d0c0701007387 */ /* 0x0001e20000100800 */
[----:B------:R-:W-:Y:S04]  /*24ad0*/  STL [R1+0x57c], R29 ;  /* 0x00057c1d01007387 */ /* 0x000fe80000100800 */
        /* <DEDUP_REMOVED lines=572> */
[--C-:B------:R-:W-:Y:S02]  /*26ea0*/  IMAD.X R11, R11, 0x1, R2.reuse, P2 ;  /* 0x000000010b0b7824 */ /* 0x100fe400010e0602 */
[--C-:B------:R-:W-:Y:S02]  /*26eb0*/  IMAD.X R16, R16, 0x1, R2.reuse, P3 ;  /* 0x0000000110107824 */ /* 0x100fe400018e0602 */
[--C-:B------:R-:W-:Y:S02]  /*26ec0*/  IMAD.X R18, R18, 0x1, R2.reuse, P5 ;  /* 0x0000000112127824 */ /* 0x100fe400028e0602 */
[----:B------:R-:W-:Y:S01]  /*26ed0*/  IMAD.X R17, R17, 0x1, R2, P4 ;  /* 0x0000000111117824 */ /* 0x000fe200020e0602 */
[----:B--2---:R-:W-:-:S05]  /*26ee0*/  IADD3 R0, P1, R0, R7, RZ ;  /* 0x0000000700007210 */ /* 0x004fca0007f3e0ff */
[----:B------:R0:W-:Y:S04]  /*26ef0*/  STL [R1+0xaec], R0 ;  /* 0x000aec0001007387 */ /* 0x0001e80000100800 */
[----:B0-----:R0:W5:Y:S01]  /*26f00*/  LDL.LU R0, [R1+0xcac] ;  /* 0x000cac0001007983 */ /* 0x0011620000300800 */
[----:B------:R1:W-:Y:S03]  /*26f10*/  STL [R1+0xab8], R23 ;  /* 0x000ab81701007387 */ /* 0x0003e60000100800 */
[----:B-1----:R0:W5:Y:S01]  /*26f20*/  LDL.LU R23, [R1+0xca8] ;  /* 0x000ca80001177983 */ /* 0x0021620000300800 */
[----:B------:R1:W-:Y:S03]  /*26f30*/  STL [R1+0xaf4], R27 ;  /* 0x000af41b01007387 */ /* 0x0003e60000100800 */
[----:B-1----:R0:W5:Y:S01]  /*26f40*/  LDL.LU R27, [R1+0xca4] ;  /* 0x000ca400011b7983 */ /* 0x0021620000300800 */
[----:B------:R1:W-:Y:S03]  /*26f50*/  STL [R1+0xac0], R6 ;  /* 0x000ac00601007387 */ /* 0x0003e60000100800 */
[----:B-1----:R0:W5:Y:S01]  /*26f60*/  LDL.LU R6, [R1+0xca0] ;  /* 0x000ca00001067983 */ /* 0x0021620000300800 */
[----:B------:R1:W-:Y:S02]  /*26f70*/  STL [R1+0xafc], R26 ;  /* 0x000afc1a01007387 */ /* 0x0003e40000100800 */
[----:B------:R-:W-:Y:S01]  /*26f80*/  IMAD.X R12, R12, 0x1, R2, P1 ;  /* 0x000000010c0c7824 */ /* 0x000fe200008e0602 */
[----:B-1----:R0:W5:Y:S01]  /*26f90*/  LDL.LU R26, [R1+0xc9c] ;  /* 0x000c9c00011a7983 */ /* 0x0021620000300800 */
[----:B------:R1:W-:Y:S01]  /*26fa0*/  STL [R1+0xac8], R25 ;  /* 0x000ac81901007387 */ /* 0x0003e20000100800 */
[----:B------:R-:W-:-:S02]  /*26fb0*/  IADD3 R5, P1, R5, R7, RZ ;  /* 0x0000000705057210 */ /* 0x000fc40007f3e0ff */
[----:B-1----:R0:W5:Y:S01]  /*26fc0*/  LDL.LU R25, [R1+0xc98] ;  /* 0x000c980001197983 */ /* 0x0021620000300800 */
[----:B------:R1:W-:Y:S03]  /*26fd0*/  STL [R1+0xb04], R24 ;  /* 0x000b041801007387 */ /* 0x0003e60000100800 */
        /* <DEDUP_REMOVED lines=23> */
[----:B------:R0:W-:Y:S02]  /*27150*/  STL [R1+0xb34], R21 ;  /* 0x000b341501007387 */ /* 0x0001e40000100800 */
[----:B------:R0:W-:Y:S01]  /*27160*/  STL [R1+0xb00], R22 ;  /* 0x000b001601007387 */ /* 0x0001e20000100800 */
[----:B------:R0:W-:Y:S01]  /*27170*/  STL [R1+0xb38], R8 ;  /* 0x000b380801007387 */ /* 0x0001e20000100800 */
[----:B------:R0:W-:Y:S02]  /*27180*/  STL [R1+0xb08], R9 ;  /* 0x000b080901007387 */ /* 0x0001e40000100800 */
[----:B------:R0:W-:Y:S02]  /*27190*/  STL [R1+0xb10], R10 ;  /* 0x000b100a01007387 */ /* 0x0001e40000100800 */
[----:B------:R0:W-:Y:S01]  /*271a0*/  STL [R1+0xb18], R11 ;  /* 0x000b180b01007387 */ /* 0x0001e20000100800 */
[----:B------:R0:W-:Y:S01]  /*271b0*/  STL [R1+0xb30], R18 ;  /* 0x000b301201007387 */ /* 0x0001e20000100800 */
[----:B------:R0:W-:Y:S02]  /*271c0*/  STL [R1+0xb20], R16 ;  /* 0x000b201001007387 */ /* 0x0001e40000100800 */
[----:B------:R0:W-:Y:S01]  /*271d0*/  STL [R1+0xb28], R17 ;  /* 0x000b281101007387 */ /* 0x0001e20000100800 */
[----:B------:R-:W-:Y:S01]  /*271e0*/  @!P0 CALL.REL.NOINC `(.L_x_1) ;  /* 0x0000001000008944 */ /* 0x000fe20003c00000 */
[----:B------:R-:W-:Y:S05]  /*271f0*/  BRA `(.L_x_2) ;  /* 0xfffe683000007947 */ /* 0x000fea000383ffff */
.L_x_1:
[----:B-----5:R1:W-:Y:S04]  /*27200*/  STL [R1+0xcf4], R26 ;  /* 0x000cf41a01007387 */ /* 0x0203e80000100800 */
[----:B------:R2:W-:Y:S01]  /*27210*/  STL [R1+0xcf0], R25 ;  /* 0x000cf01901007387 */ /* 0x0005e20000100800 */
[----:B-1----:R-:W-:-:S03]  /*27220*/  IMAD.MOV.U32 R26, RZ, RZ, R6 ;  /* 0x000000ffff1a7224 */ /* 0x002fc600078e0006 */
[----:B--2---:R-:W2:Y:S04]  /*27230*/  LDL.LU R25, [R1+0x10c] ;  /* 0x00010c0001197983 */ /* 0x004ea80000300800 */
[----:B------:R1:W-:Y:S04]  /*27240*/  STL [R1+0xcec], R24 ;  /* 0x000cec1801007387 */ /* 0x0003e80000100800 */
[----:B-1----:R-:W3:Y:S04]  /*27250*/  LDL.LU R24, [R1+0x11c] ;  /* 0x00011c0001187983 */ /* 0x002ee80000300800 */
[----:B------:R1:W-:Y:S04]  /*27260*/  STL [R1+0xce8], R23 ;  /* 0x000ce81701007387 */ /* 0x0003e80000100800 */
[----:B-1----:R-:W4:Y:S04]  /*27270*/  LDL.LU R23, [R1+0xec] ;  /* 0x0000ec0001177983 */ /* 0x002f280000300800 */
[----:B0-----:R-:W2:Y:S04]  /*27280*/  LDL.LU R22, [R1+0x100] ;  /* 0x0001000001167983 */ /* 0x001ea80000300800 */
[----:B--2---:R0:W-:Y:S04]  /*27290*/  STL [R1+0xce4], R22 ;  /* 0x000ce41601007387 */ /* 0x0041e80000100800 */
[----:B0-----:R-:W2:Y:S04]  /*272a0*/  LDL.LU R22, [R1+0xf4] ;  /* 0x0000f40001167983 */ /* 0x001ea80000300800 */
[----:B------:R-:W2:Y:S04]  /*272b0*/  LDL.LU R21, [R1+0x110] ;  /* 0x0001100001157983 */ /* 0x000ea80000300800 */
[----:B--2---:R0:W-:Y:S04]  /*272c0*/  STL [R1+0xce0], R21 ;  /* 0x000ce01501007387 */ /* 0x0041e80000100800 */
[----:B0-----:R-:W2:Y:S04]  /*272d0*/  LDL.LU R21, [R1+0x104] ;  /* 0x0001040001157983 */ /* 0x001ea80000300800 */
[----:B------:R0:W-:Y:S04]  /*272e0*/  STL [R1+0xcd8], R19 ;  /* 0x000cd81301007387 */ /* 0x0001e80000100800 */
[----:B0-----:R-:W2:Y:S04]  /*272f0*/  LDL.LU R19, [R1+0xe4] ;  /* 0x0000e40001137983 */ /* 0x001ea80000300800 */
[----:B--2---:R0:W-:Y:S04]  /*27300*/  STL [R1+0xcdc], R19 ;  /* 0x000cdc1301007387 */ /* 0x0041e80000100800 */
[----:B0-----:R-:W2:Y:S04]  /*27310*/  LDL.LU R19, [R1+0x114] ;  /* 0x0001140001137983 */ /* 0x001ea80000300800 */
[----:B------:R-:W2:Y:S04]  /*27320*/  LDL.LU R20, [R1+0xe0] ;  /* 0x0000e00001147983 */ /* 0x000ea80000300800 */
[----:B------:R-:W2:Y:S04]  /*27330*/  LDL.LU R18, [R1+0x138] ;  /* 0x0001380001127983 */ /* 0x000ea80000300800 */
        /* <DEDUP_REMOVED lines=10> */
[----:B------:R0:W-:Y:S04]  /*273e0*/  STL [R1+0xcc4], R14 ;  /* 0x000cc40e01007387 */ /* 0x0001e80000100800 */
[----:B0-----:R-:W2:Y:S04]  /*273f0*/  LDL.LU R14, [R1+0x124] ;  /* 0x00012400010e7983 */ /* 0x001ea80000300800 */
[----:B------:R0:W-:Y:S04]  /*27400*/  STL [R1+0xcc0], R13 ;  /* 0x000cc00d01007387 */ /* 0x0001e80000100800 */
[----:B0-----:R-:W2:Y:S04]  /*27410*/  LDL.LU R13, [R1+0x134] ;  /* 0x00013400010d7983 */ /* 0x001ea80000300800 */
[----:B------:R0:W-:Y:S04]  /*27420*/  STL [R1+0xcbc], R12 ;  /* 0x000cbc0c01007387 */ /* 0x0001e80000100800 */
[----:B0-----:R-:W2:Y:S04]  /*27430*/  LDL.LU R12, [R1+0x144] ;  /* 0x00014400010c7983 */ /* 0x001ea80000300800 */
[----:B------:R-:W2:Y:S04]  /*27440*/  LDL.LU R11, [R1+0x168] ;  /* 0x00016800010b7983 */ /* 0x000ea80000300800 */
[----:B--2---:R0:W-:Y:S04]  /*27450*/  STL [R1+0xcb8], R11 ;  /* 0x000cb80b01007387 */ /* 0x0041e80000100800 */
        /* <DEDUP_REMOVED lines=22> */
[----:B--2---:R0:W-:Y:S04]  /*275c0*/  STL [R1+0xc78], R29 ;  /* 0x000c781d01007387 */ /* 0x0041e80000100800 */
        /* <DEDUP_REMOVED lines=16> */
[----:B0-----:R-:W2:Y:S01]  /*276d0*/  LDL.LU R3, [R1+0x1bc] ;  /* 0x0001bc0001037983 */ /* 0x001ea20000300800 */
[----:B------:R-:W-:-:S03]  /*276e0*/  F2FP.PACK_AB R27, R26, R27 ;  /* 0x0000001b1a1b723e */ /* 0x000fc600000000ff */
[----:B--2---:R0:W-:Y:S04]  /*276f0*/  STL [R1+0xc94], R3 ;  /* 0x000c940301007387 */ /* 0x0041e80000100800 */
[----:B0-----:R-:W2:Y:S04]  /*27700*/  LDL.LU R3, [R1+0x1ac] ;  /* 0x0001ac0001037983 */ /* 0x001ea80000300800 */
[----:B------:R0:W-:Y:S04]  /*27710*/  STL [R1+0xc6c], R28 ;  /* 0x000c6c1c01007387 */ /* 0x0001e80000100800 */
[----:B0-----:R-:W2:Y:S04]  /*27720*/  LDL.LU R28, [R1+0x1b4] ;  /* 0x0001b400011c7983 */ /* 0x001ea80000300800 */
[----:B------:R-:W2:Y:S04]  /*27730*/  LDL.LU R0, [R1+0x1b0] ;  /* 0x0001b00001007983 */ /* 0x000ea80000300800 */
[----:B------:R-:W2:Y:S04]  /*27740*/  LDL.LU R2, [R1+0x1c4] ;  /* 0x0001c40001027983 */ /* 0x000ea80000300800 */
[----:B------:R-:W2:Y:S02]  /*27750*/  LDL.LU R26, [R1+0xcf4] ;  /* 0x000cf400011a7983 */ /* 0x000ea40000300800 */
[----:B--2---:R-:W-:-:S02]  /*27760*/  F2FP.PACK_AB R26, R25, R26 ;  /* 0x0000001a191a723e */ /* 0x004fc400000000ff */
[----:B------:R-:W3:Y:S02]  /*27770*/  LDL.LU R25, [R1+0xcf0] ;  /* 0x000cf00001197983 */ /* 0x000ee40000300800 */
[----:B---3--:R-:W-:Y:S02]  /*27780*/  F2FP.PACK_AB R25, R24, R25 ;  /* 0x000000191819723e */ /* 0x008fe400000000ff */
[----:B------:R-:W4:Y:S02]  /*27790*/  LDL.LU R24, [R1+0xcec] ;  /* 0x000cec0001187983 */ /* 0x000f240000300800 */
[----:B----4-:R-:W-:Y:S02]  /*277a0*/  F2FP.PACK_AB R24, R23, R24 ;  /* 0x000000181718723e */ /* 0x010fe400000000ff */
[----:B------:R-:W2:Y:S02]  /*277b0*/  LDL.LU R23, [R1+0xce8] ;  /* 0x000ce80001177983 */ /* 0x000ea40000300800 */
[----:B--2---:R-:W-:-:S02]  /*277c0*/  F2FP.PACK_AB R23, R22, R23 ;  /* 0x000000171617723e */ /* 0x004fc400000000ff */
[----:B------:R-:W2:Y:S02]  /*277d0*/  LDL.LU R22, [R1+0xce4] ;  /* 0x000ce40001167983 */ /* 0x000ea40000300800 */
[----:B--2---:R-:W-:Y:S02]  /*277e0*/  F2FP.PACK_AB R22, R21, R22 ;  /* 0x000000161516723e */ /* 0x004fe400000000ff */
[----:B------:R-:W2:Y:S02]  /*277f0*/  LDL.LU R21, [R1+0xce0] ;  /* 0x000ce00001157983 */ /* 0x000ea40000300800 */
[----:B--2---:R-:W-:Y:S02]  /*27800*/  F2FP.PACK_AB R21, R19, R21 ;  /* 0x000000151315723e */ /* 0x004fe400000000ff */
        /* <DEDUP_REMOVED lines=36> */
[----:B------:R-:W2:Y:S04]  /*27a50*/  LDL.LU R3, [R1+0xc94] ;  /* 0x000c940001037983 */ /* 0x000ea80000300800 */
[----:B------:R0:W-:Y:S04]  /*27a60*/  STL [R1+0xc], R29 ;  /* 0x00000c1d01007387 */ /* 0x0001e80000100800 */
[----:B0-----:R-:W2:Y:S02]  /*27a70*/  LDL.LU R29, [R1+0xc90] ;  /* 0x000c9000011d7983 */ /* 0x001ea40000300800 */
[----:B--2---:R-:W-:-:S02]  /*27a80*/  F2FP.PACK_AB R29, R3, R29 ;  /* 0x0000001d031d723e */ /* 0x004fc400000000ff */
        /* <DEDUP_REMOVED lines=9> */
[----:B------:R0:W-:Y:S04]  /*27b20*/  STL [R1], R29 ;  /* 0x0000001d01007387 */ /* 0x0001e80000100800 */
[----:B0-----:R-:W2:Y:S01]  /*27b30*/  LDL.LU R29, [R1+0xc78] ;  /* 0x000c7800011d7983 */ /* 0x001ea20000300800 */
[----:B------:R-:W-:Y:S02]  /*27b40*/  F2FP.PACK_AB R0, R28, R0 ;  /* 0x000000001c00723e */ /* 0x000fe400000000ff */
[----:B--2---:R-:W-:-:S02]  /*27b50*/  F2FP.PACK_AB R3, R29, R3 ;  /* 0x000000031d03723e */ /* 0x004fc400000000ff */
[----:B------:R-:W2:Y:S04]  /*27b60*/  LDL.LU R29, [R1+0xc74] ;  /* 0x000c7400011d7983 */ /* 0x000ea80000300800 */
[----:B------:R0:W-:Y:S04]  /*27b70*/  STL [R1+0x1c], R3 ;  /* 0x00001c0301007387 */ /* 0x0001e80000100800 */
[----:B0-----:R-:W3:Y:S04]  /*27b80*/  LDL.LU R3, [R1+0xc70] ;  /* 0x000c700001037983 */ /* 0x001ee80000300800 */
[----:B------:R-:W3:Y:S04]  /*27b90*/  LDL.LU R28, [R1+0xc6c] ;  /* 0x000c6c00011c7983 */ /* 0x000ee80000300800 */
[----:B------:R3:W-:Y:S01]  /*27ba0*/  STL [R1+0x18], R0 ;  /* 0x0000180001007387 */ /* 0x0007e20000100800 */
[----:B--2---:R-:W-:-:S02]  /*27bb0*/  F2FP.PACK_AB R2, R2, R29 ;  /* 0x0000001d0202723e */ /* 0x004fc400000000ff */
[----:B---3--:R-:W-:-:S05]  /*27bc0*/  F2FP.PACK_AB R0, R28, R3 ;  /* 0x000000031c00723e */ /* 0x008fca00000000ff */
[----:B------:R0:W-:Y:S04]  /*27bd0*/  STL [R1+0x10], R0 ;  /* 0x0000100001007387 */ /* 0x0001e80000100800 */
[----:B------:R0:W-:Y:S02]  /*27be0*/  STL [R1+0x14], R2 ;  /* 0x0000140201007387 */ /* 0x0001e40000100800 */
.L_x_0:
[----:B------:R-:W2:Y:S04]  /*27bf0*/  LDL.LU R3, [R1+0x4] ;  /* 0x0000040001037983 */ /* 0x000ea80000300800 */
[----:B0-----:R-:W3:Y:S04]  /*27c00*/  LDL.LU R2, [R1+0x8] ;  /* 0x0000080001027983 */ /* 0x001ee80000300800 */
[----:B------:R-:W4:Y:S04]  /*27c10*/  LDL.LU R0, [R1+0xc] ;  /* 0x00000c0001007983 */ /* 0x000f280000300800 */
[----:B------:R-:W-:Y:S04]  /*27c20*/  STL.64 [R1+0xcb0], R22 ;  /* 0x000cb01601007387 */ /* 0x000fe80000100a00 */
[----:B------:R0:W-:Y:S04]  /*27c30*/  STL.64 [R1+0xca8], R20 ;  /* 0x000ca81401007387 */ /* 0x0001e80000100a00 */
[----:B0-----:R-:W4:Y:S04]  /*27c40*/  LDL.LU R20, [R1+0x10] ;  /* 0x0000100001147983 */ /* 0x001f280000300800 */
[----:B------:R-:W4:Y:S04]  /*27c50*/  LDL.LU R21, [R1+0x14] ;  /* 0x0000140001157983 */ /* 0x000f280000300800 */
[----:B------:R-:W4:Y:S04]  /*27c60*/  LDL.LU R22, [R1+0x18] ;  /* 0x0000180001167983 */ /* 0x000f280000300800 */
[----:B------:R-:W4:Y:S04]  /*27c70*/  LDL.LU R23, [R1+0x1c] ;  /* 0x00001c0001177983 */ /* 0x000f280000300800 */
[----:B------:R-:W-:Y:S04]  /*27c80*/  STL.64 [R1+0xca0], R26 ;  /* 0x000ca01a01007387 */ /* 0x000fe80000100a00 */
[----:B------:R0:W-:Y:S04]  /*27c90*/  STL.64 [R1+0xc98], R24 ;  /* 0x000c981801007387 */ /* 0x0001e80000100a00 */
[----:B0-----:R-:W4:Y:S04]  /*27ca0*/  LDL.LU R24, [R1] ;  /* 0x0000000001187983 */ /* 0x001f280000300800 */
[----:B------:R-:W0:Y:S02]  /*27cb0*/  S2R R29, SR_TID.X ;  /* 0x00000000001d7919 */ /* 0x000e240000002100 */
[----:B0-----:R-:W-:-:S02]  /*27cc0*/  IMAD.SHL.U32 R28, R29, 0x4, RZ ;  /* 0x000000041d1c7824 */ /* 0x001fc400078e00ff */
[----:B------:R-:W-:Y:S01]  /*27cd0*/  BAR.SYNC.DEFER_BLOCKING 0x0 ;  /* 0x0000000000007b1d */ /* 0x000fe20000010000 */
[----:B--2---:R-:W-:Y:S02]  /*27ce0*/  IMAD.MOV.U32 R25, RZ, RZ, R3 ;  /* 0x000000ffff197224 */ /* 0x004fe400078e0003 */
[C---:B------:R-:W-:Y:S02]  /*27cf0*/  IMAD.SHL.U32 R3, R29.reuse, 0x400, RZ ;  /* 0x000004001d037824 */ /* 0x040fe400078e00ff */
[----:B---3--:R-:W-:Y:S02]  /*27d00*/  IMAD.MOV.U32 R26, RZ, RZ, R2 ;  /* 0x000000ffff1a7224 */ /* 0x008fe400078e0002 */
[----:B------:R-:W-:Y:S01]  /*27d10*/  IMAD.SHL.U32 R2, R29, 0x20, RZ ;  /* 0x000000201d027824 */ /* 0x000fe200078e00ff */
[----:B------:R-:W-:Y:S01]  /*27d20*/  LOP3.LUT R3, R3, 0x1800, RZ, 0xc0, !PT ;  /* 0x0000180003037812 */ /* 0x000fe200078ec0ff */
[----:B----4-:R-:W-:Y:S02]  /*27d30*/  IMAD.MOV.U32 R27, RZ, RZ, R0 ;  /* 0x000000ffff1b7224 */ /* 0x010fe400078e0000 */
[C---:B------:R-:W-:Y:S01]  /*27d40*/  IMAD.SHL.U32 R0, R29.reuse, 0x100, RZ ;  /* 0x000001001d007824 */ /* 0x040fe200078e00ff */
[----:B------:R-:W-:-:S04]  /*27d50*/  LOP3.LUT R29, R29, 0x3f, RZ, 0xc0, !PT ;  /* 0x0000003f1d1d7812 */ /* 0x000fc800078ec0ff */
[----:B------:R-:W-:Y:S01]  /*27d60*/  LOP3.LUT R0, R0, 0x1800, RZ, 0xc0, !PT ;  /* 0x0000180000007812 */ /* 0x000fe200078ec0ff */
[----:B------:R-:W-:-:S03]  /*27d70*/  IMAD R3, R29, 0x10, R3 ;  /* 0x000000101d037824 */ /* 0x000fc600078e0203 */
[----:B------:R-:W-:-:S04]  /*27d80*/  LOP3.LUT R0, R0, 0x460, R2, 0xf8, !PT ;  /* 0x0000046000007812 */ /* 0x000fc800078ef802 */
[----:B------:R-:W-:-:S05]  /*27d90*/  LOP3.LUT R0, R0, 0x70, R28, 0x78, !PT ;  /* 0x0000007000007812 */ /* 0x000fca00078e781c */
[----:B------:R0:W-:Y:S04]  /*27da0*/  STS.128 [R0], R20 ;  /* 0x0000001400007388 */ /* 0x0001e80000000c00 */
[----:B0-----:R-:W2:Y:S04]  /*27db0*/  LDL.LU.64 R22, [R1+0xcb0] ;  /* 0x000cb00001167983 */ /* 0x001ea80000300a00 */
[----:B------:R-:W2:Y:S04]  /*27dc0*/  LDL.LU.64 R20, [R1+0xca8] ;  /* 0x000ca80001147983 */ /* 0x000ea80000300a00 */
[----:B------:R0:W-:Y:S04]  /*27dd0*/  STS.128 [R0+0x80], R24 ;  /* 0x0000801800007388 */ /* 0x0001e80000000c00 */
[----:B0-----:R-:W3:Y:S04]  /*27de0*/  LDL.LU.64 R26, [R1+0xca0] ;  /* 0x000ca000011a7983 */ /* 0x001ee80000300a00 */
[----:B------:R-:W3:Y:S04]  /*27df0*/  LDL.LU.64 R24, [R1+0xc98] ;  /* 0x000c980001187983 */ /* 0x000ee80000300a00 */
[----:B-----5:R-:W-:Y:S04]  /*27e00*/  STS.128 [R0+0x100], R4 ;  /* 0x0001000400007388 */ /* 0x020fe80000000c00 */
[----:B------:R-:W-:Y:S04]  /*27e10*/  STS.128 [R0+0x180], R8 ;  /* 0x0001800800007388 */ /* 0x000fe80000000c00 */
[----:B------:R-:W-:Y:S04]  /*27e20*/  STS.128 [R0+0x200], R12 ;  /* 0x0002000c00007388 */ /* 0x000fe80000000c00 */
[----:B------:R-:W-:Y:S04]  /*27e30*/  STS.128 [R0+0x280], R16 ;  /* 0x0002801000007388 */ /* 0x000fe80000000c00 */
[----:B------:R-:W4:Y:S04]  /*27e40*/  LDL.LU R29, [R1+0xb6c] ;  /* 0x000b6c00011d7983 */ /* 0x000f280000300800 */
[----:B------:R-:W4:Y:S04]  /*27e50*/  LDL.LU R28, [R1+0x340] ;  /* 0x00034000011c7983 */ /* 0x000f280000300800 */
[----:B--2---:R-:W-:Y:S04]  /*27e60*/  STS.128 [R0+0x300], R20 ;  /* 0x0003001400007388 */ /* 0x004fe80000000c00 */
[----:B---3--:R-:W-:Y:S04]  /*27e70*/  STS.128 [R0+0x380], R24 ;  /* 0x0003801800007388 */ /* 0x008fe80000000c00 */
[----:B------:R-:W-:Y:S06]  /*27e80*/  BAR.SYNC.DEFER_BLOCKING 0x0 ;  /* 0x0000000000007b1d */ /* 0x000fec0000010000 */
[----:B------:R-:W0:Y:S04]  /*27e90*/  LDS.128 R4, [R3] ;  /* 0x0000000003047984 */ /* 0x000e280000000c00 */
[----:B0-----:R-:W-:Y:S01]  /*27ea0*/  STL [R1+0x24], R5 ;  /* 0x0000240501007387 */ /* 0x001fe20000100800 */
[C---:B----4-:R-:W-:Y:S01]  /*27eb0*/  IMAD R2, R29.reuse, c[0x0][0x194], RZ ;  /* 0x000065001d027a24 */ /* 0x050fe200078e02ff */
[----:B------:R-:W-:Y:S01]  /*27ec0*/  ISETP.GE.AND P0, PT, R29, c[0x0][0x178], PT ;  /* 0x00005e001d007a0c */ /* 0x000fe20003f06270 */
[----:B------:R-:W-:Y:S01]  /*27ed0*/  IMAD R13, R28, c[0x0][0x198], RZ ;  /* 0x000066001c0d7a24 */ /* 0x000fe200078e02ff */
[----:B------:R-:W-:Y:S01]  /*27ee0*/  STL.64 [R1+0x28], R6 ;  /* 0x0000280601007387 */ /* 0x000fe20000100a00 */
[----:B------:R-:W-:Y:S01]  /*27ef0*/  LOP3.LUT R22, R3, 0x20, RZ, 0x3c, !PT ;  /* 0x0000002003167812 */ /* 0x000fe200078e3cff */
[----:B------:R-:W-:-:S02]  /*27f00*/  IMAD.MOV.U32 R19, RZ, RZ, R4 ;  /* 0x000000ffff137224 */ /* 0x000fc400078e0004 */
[----:B------:R-:W2:Y:S04]  /*27f10*/  LDL.LU R17, [R1+0xb7c] ;  /* 0x000b7c0001117983 */ /* 0x000ea80000300800 */
[----:B------:R-:W3:Y:S04]  /*27f20*/  LDL.LU R16, [R1+0xb78] ;  /* 0x000b780001107983 */ /* 0x000ee80000300800 */
[----:B------:R-:W4:Y:S04]  /*27f30*/  LDL.LU R15, [R1+0xb74] ;  /* 0x000b7400010f7983 */ /* 0x000f280000300800 */
[----:B------:R-:W4:Y:S01]  /*27f40*/  LDL.LU R14, [R1+0xb70] ;  /* 0x000b7000010e7983 */ /* 0x000f220000300800 */
[----:B------:R-:W-:-:S02]  /*27f50*/  LEA R0, P1, R2, c[0x0][0x170], 0x1 ;  /* 0x00005c0002007a11 */ /* 0x000fc400078208ff */
[----:B------:R-:W-:Y:S01]  /*27f60*/  ISETP.LT.AND P2, PT, R28, c[0x0][0x17c], !P0 ;  /* 0x00005f001c007a0c */ /* 0x000fe20004741270 */
[----:B------:R-:W0:Y:S01]  /*27f70*/  LDS.128 R4, [R22] ;  /* 0x0000000016047984 */ /* 0x000e220000000c00 */
[----:B------:R-:W-:Y:S02]  /*27f80*/  LEA.HI.X.SX32 R2, R2, c[0x0][0x174], 0x1, P1 ;  /* 0x00005d0002027a11 */ /* 0x000fe400008f0eff */
[----:B------:R-:W-:Y:S02]  /*27f90*/  LEA R12, P3, R13, R0, 0x1 ;  /* 0x000000000d0c7211 */ /* 0x000fe400078608ff */
[C---:B------:R-:W-:Y:S02]  /*27fa0*/  LOP3.LUT R23, R3.reuse, 0x40, RZ, 0x3c, !PT ;  /* 0x0000004003177812 */ /* 0x040fe400078e3cff */
[----:B------:R-:W-:-:S03]  /*27fb0*/  LOP3.LUT R28, R3, 0x60, RZ, 0x3c, !PT ;  /* 0x00000060031c7812 */ /* 0x000fc600078e3cff */
[----:B------:R-:W1:Y:S01]  /*27fc0*/  LDS.128 R8, [R23] ;  /* 0x0000000017087984 */ /* 0x000e620000000c00 */
[----:B------:R-:W-:-:S03]  /*27fd0*/  PRMT R24, R19, 0x7632, R24 ;  /* 0x0000763213187816 */ /* 0x000fc60000000018 */
[----:B0-----:R-:W-:Y:S04]  /*27fe0*/  STL [R1+0xc70], R6 ;  /* 0x000c700601007387 */ /* 0x001fe80000100800 */
[----:B------:R0:W-:Y:S04]  /*27ff0*/  STL [R1+0xc6c], R7 ;  /* 0x000c6c0701007387 */ /* 0x0001e80000100800 */
[----:B0-----:R-:W4:Y:S04]  /*28000*/  LDL.LU R7, [R1+0xb80] ;  /* 0x000b800001077983 */ /* 0x001f280000300800 */
[----:B------:R-:W4:Y:S04]  /*28010*/  LDL.LU R6, [R1+0xb84] ;  /* 0x000b840001067983 */ /* 0x000f280000300800 */
[----:B-1----:R-:W-:Y:S01]  /*28020*/  STL.64 [R1+0xc78], R10 ;  /* 0x000c780a01007387 */ /* 0x002fe20000100a00 */
[----:B--2---:R-:W-:-:S02]  /*28030*/  ISETP.LT.AND P6, PT, R17, c[0x0][0x17c], !P0 ;  /* 0x00005f0011007a0c */ /* 0x004fc400047c1270 */
[C---:B------:R-:W-:Y:S02]  /*28040*/  IADD3 R17, R13.reuse, c[0x0][0x198], RZ ;  /* 0x000066000d117a10 */ /* 0x040fe40007ffe0ff */
[----:B------:R-:W-:Y:S02]  /*28050*/  LEA.HI.X.SX32 R13, R13, R2, 0x1, P3 ;  /* 0x000000020d0d7211 */ /* 0x000fe400018f0eff */
[----:B---3--:R-:W-:Y:S02]  /*28060*/  ISETP.LT.AND P1, PT, R16, c[0x0][0x17c], !P0 ;  /* 0x00005f0010007a0c */ /* 0x008fe40004721270 */
[----:B----4-:R-:W-:Y:S01]  /*28070*/  ISETP.LT.AND P4, PT, R15, c[0x0][0x17c], !P0 ;  /* 0x00005f000f007a0c */ /* 0x010fe20004781270 */
[----:B------:R-:W-:Y:S01]  /*28080*/  @P2 STG.E.U16 [R12.64], R19 ;  /* 0x000000130c002986 */ /* 0x000fe2000c101504 */
[----:B------:R-:W-:Y:S02]  /*28090*/  LEA R16, P5, R17, R0, 0x1 ;  /* 0x0000000011107211 */ /* 0x000fe400078a08ff */
[----:B------:R-:W-:-:S02]  /*280a0*/  ISETP.LT.AND P3, PT, R14, c[0x0][0x17c], !P0 ;  /* 0x00005f000e007a0c */ /* 0x000fc40004761270 */
[----:B------:R-:W0:Y:S01]  /*280b0*/  LDS.128 R12, [R28] ;  /* 0x000000001c0c7984 */ /* 0x000e220000000c00 */
[C---:B------:R-:W-:Y:S02]  /*280c0*/  IADD3 R18, R17.reuse, c[0x0][0x198], RZ ;  /* 0x0000660011127a10 */ /* 0x040fe40007ffe0ff */
[----:B------:R-:W-:Y:S02]  /*280d0*/  LEA.HI.X.SX32 R17, R17, R2, 0x1, P5 ;  /* 0x0000000211117211 */ /* 0x000fe400028f0eff */
[----:B------:R-:W-:-:S03]  /*280e0*/  LEA R20, P2, R18, R0, 0x1 ;  /* 0x0000000012147211 */ /* 0x000fc600078408ff */
[----:B------:R1:W-:Y:S04]  /*280f0*/  @P6 STG.E.U16 [R16.64], R24 ;  /* 0x0000001810006986 */ /* 0x0003e8000c101504 */
[----:B0-----:R-:W-:Y:S04]  /*28100*/  STL.64 [R1+0xc80], R14 ;  /* 0x000c800e01007387 */ /* 0x001fe80000100a00 */
[----:B------:R-:W2:Y:S04]  /*28110*/  LDL.LU R25, [R1+0xb88] ;  /* 0x000b880001197983 */ /* 0x000ea80000300800 */
[----:B-1----:R-:W2:Y:S01]  /*28120*/  LDL.LU R24, [R1+0xb8c] ;  /* 0x000b8c0001187983 */ /* 0x002ea20000300800 */
[----:B------:R-:W-:-:S02]  /*28130*/  IADD3 R19, R18, c[0x0][0x198], RZ ;  /* 0x0000660012137a10 */ /* 0x000fc40007ffe0ff */
[----:B------:R-:W-:Y:S02]  /*28140*/  LEA.HI.X.SX32 R21, R18, R2, 0x1, P2 ;  /* 0x0000000212157211 */ /* 0x000fe400010f0eff */
[C---:B------:R-:W-:Y:S02]  /*28150*/  LEA R18, P6, R19.reuse, R0, 0x1 ;  /* 0x0000000013127211 */ /* 0x040fe400078c08ff */
[----:B------:R-:W-:Y:S02]  /*28160*/  IADD3 R17, R19, c[0x0][0x198], RZ ;  /* 0x0000660013117a10 */ /* 0x000fe40007ffe0ff */
[----:B------:R-:W-:Y:S02]  /*28170*/  ISETP.LT.AND P5, PT, R7, c[0x0][0x17c], !P0 ;  /* 0x00005f0007007a0c */ /* 0x000fe400047a1270 */
[----:B------:R-:W-:Y:S01]  /*28180*/  ISETP.LT.AND P2, PT, R6, c[0x0][0x17c], !P0 ;  /* 0x00005f0006007a0c */ /* 0x000fe20004741270 */
[----:B--2---:R-:W-:Y:S04]  /*28190*/  STL.64 [R1+0xc90], R24 ;  /* 0x000c901801007387 */ /* 0x004fe80000100a00 */
[----:B------:R-:W2:Y:S04]  /*281a0*/  LDL.LU R11, [R1+0xb90] ;  /* 0x000b9000010b7983 */ /* 0x000ea80000300800 */
[----:B------:R0:W1:Y:S01]  /*281b0*/  LDS.128 R24, [R3+0x400] ;  /* 0x0004000003187984 */ /* 0x0000620000000c00 */
[----:B------:R-:W-:-:S02]  /*281c0*/  LEA.HI.X.SX32 R19, R19, R2, 0x1, P6 ;  /* 0x0000000213137211 */ /* 0x000fc400030f0eff */
[C---:B------:R-:W-:Y:S01]  /*281d0*/  LEA R16, P6, R17.reuse, R0, 0x1 ;  /* 0x0000000011107211 */ /* 0x040fe200078c08ff */
[----:B------:R3:W-:Y:S01]  /*281e0*/  @P1 STG.E.U16 [R20.64], R4 ;  /* 0x0000000414001986 */ /* 0x0007e2000c101504 */
[C---:B0-----:R-:W-:Y:S02]  /*281f0*/  IADD3 R3, R17.reuse, c[0x0][0x198], RZ ;  /* 0x0000660011037a10 */ /* 0x041fe40007ffe0ff */
[----:B------:R-:W-:Y:S02]  /*28200*/  LEA.HI.X.SX32 R17, R17, R2, 0x1, P6 ;  /* 0x0000000211117211 */ /* 0x000fe400030f0eff */
[----:B---3--:R-:W-:-:S05]  /*28210*/  PRMT R4, R4, 0x7632, R4 ;  /* 0x0000763204047816 */ /* 0x008fca0000000004 */
[----:B------:R0:W-:Y:S04]  /*28220*/  @P4 STG.E.U16 [R18.64], R4 ;  /* 0x0000000412004986 */ /* 0x0001e8000c101504 */
[----:B------:R-:W-:Y:S01]  /*28230*/  @P3 STG.E.U16 [R16.64], R8 ;  /* 0x0000000810003986 */ /* 0x000fe2000c101504 */
[----:B-1----:R-:W-:-:S03]  /*28240*/  IMAD.MOV.U32 R14, RZ, RZ, R24 ;  /* 0x000000ffff0e7224 */ /* 0x002fc600078e0018 */
[----:B------:R1:W-:Y:S01]  /*28250*/  STL [R1+0xc], R27 ;  /* 0x00000c1b01007387 */ /* 0x0003e20000100800 */
[----:B------:R-:W-:-:S03]  /*28260*/  IMAD.MOV.U32 R6, RZ, RZ, R25 ;  /* 0x000000ffff067224 */ /* 0x000fc600078e0019 */
[----:B------:R-:W3:Y:S01]  /*28270*/  LDL.LU.64 R24, [R1+0xc90] ;  /* 0x000c900001187983 */ /* 0x000ee20000300a00 */
[----:B------:R-:W-:-:S03]  /*28280*/  IMAD.MOV.U32 R7, RZ, RZ, R26 ;  /* 0x000000ffff077224 */ /* 0x000fc600078e001a */
[----:B------:R-:W4:Y:S04]  /*28290*/  LDL.LU R15, [R1+0xb94] ;  /* 0x000b9400010f7983 */ /* 0x000f280000300800 */
[----:B------:R-:W4:Y:S04]  /*282a0*/  LDL.LU R10, [R1+0xb98] ;  /* 0x000b9800010a7983 */ /* 0x000f280000300800 */
[----:B------:R-:W-:Y:S01]  /*282b0*/  STL.64 [R1+0xc88], R6 ;  /* 0x000c880601007387 */ /* 0x000fe20000100a00 */
[C---:B------:R-:W-:Y:S02]  /*282c0*/  LEA R20, P6, R3.reuse, R0, 0x1 ;  /* 0x0000000003147211 */ /* 0x040fe400078c08ff */
[----:B0-----:R-:W-:Y:S01]  /*282d0*/  IADD3 R4, R3, c[0x0][0x198], RZ ;  /* 0x0000660003047a10 */ /* 0x001fe20007ffe0ff */
[----:B------:R-:W0:Y:S01]  /*282e0*/  LDS.128 R16, [R22+0x400] ;  /* 0x0004000016107984 */ /* 0x000e220000000c00 */
[----:B--2---:R-:W-:-:S03]  /*282f0*/  ISETP.LT.AND P3, PT, R11, c[0x0][0x17c], !P0 ;  /* 0x00005f000b007a0c */ /* 0x004fc60004761270 */
[----:B------:R-:W2:Y:S01]  /*28300*/  LDL.LU R11, [R1+0xb9c] ;  /* 0x000b9c00010b7983 */ /* 0x000ea20000300800 */
[----:B------:R-:W-:Y:S02]  /*28310*/  LEA.HI.X.SX32 R21, R3, R2, 0x1, P6 ;  /* 0x0000000203157211 */ /* 0x000fe400030f0eff */
[C---:B------:R-:W-:Y:S02]  /*28320*/  LEA R26, P6, R4.reuse, R0, 0x1 ;  /* 0x00000000041a7211 */ /* 0x040fe400078c08ff */
[C---:B------:R-:W-:Y:S02]  /*28330*/  IADD3 R3, R4.reuse, c[0x0][0x198], RZ ;  /* 0x0000660004037a10 */ /* 0x040fe40007ffe0ff */
[----:B-1----:R-:W-:Y:S02]  /*28340*/  LEA.HI.X.SX32 R27, R4, R2, 0x1, P6 ;  /* 0x00000002041b7211 */ /* 0x002fe400030f0eff */
[----:B------:R-:W-:Y:S02]  /*28350*/  IADD3 R4, R3, c[0x0][0x198], RZ ;  /* 0x0000660003047a10 */ /* 0x000fe40007ffe0ff */
[----:B------:R-:W-:-:S05]  /*28360*/  PRMT R8, R8, 0x7632, R8 ;  /* 0x0000763208087816 */ /* 0x000fca0000000008 */
[----:B------:R1:W-:Y:S04]  /*28370*/  @P5 STG.E.U16 [R20.64], R8 ;  /* 0x0000000814005986 */ /* 0x0003e8000c101504 */
[----:B------:R0:W-:Y:S04]  /*28380*/  @P2 STG.E.U16 [R26.64], R12 ;  /* 0x0000000c1a002986 */ /* 0x0001e8000c101504 */
[----:B------:R-:W2:Y:S01]  /*28390*/  LDS.128 R20, [R23+0x400] ;  /* 0x0004000017147984 */ /* 0x000ea20000000c00 */
[----:B-1----:R-:W-:-:S03]  /*283a0*/  PRMT R8, R12, 0x7632, R8 ;  /* 0x000076320c087816 */ /* 0x002fc60000000008 */
[----:B0-----:R-:W2:Y:S01]  /*283b0*/  LDL.LU R12, [R1+0xba0] ;  /* 0x000ba000010c7983 */ /* 0x001ea20000300800 */
[----:B---3--:R-:W-:Y:S02]  /*283c0*/  ISETP.LT.AND P4, PT, R24, c[0x0][0x17c], !P0 ;  /* 0x00005f0018007a0c */ /* 0x008fe40004781270 */
[----:B------:R-:W-:Y:S02]  /*283d0*/  ISETP.LT.AND P1, PT, R25, c[0x0][0x17c], !P0 ;  /* 0x00005f0019007a0c */ /* 0x000fe40004721270 */
[----:B------:R-:W-:-:S04]  /*283e0*/  LEA R24, P6, R3, R0, 0x1 ;  /* 0x0000000003187211 */ /* 0x000fc800078c08ff */
[----:B------:R-:W-:Y:S02]  /*283f0*/  LEA.HI.X.SX32 R25, R3, R2, 0x1, P6 ;  /* 0x0000000203197211 */ /* 0x000fe400030f0eff */
[----:B------:R-:W-:-:S04]  /*28400*/  LEA R6, P6, R4, R0, 0x1 ;  /* 0x0000000004067211 */ /* 0x000fc800078c08ff */
[----:B------:R-:W-:Y:S01]  /*28410*/  LEA.HI.X.SX32 R7, R4, R2, 0x1, P6 ;  /* 0x0000000204077211 */ /* 0x000fe200030f0eff */
[----:B------:R-:W-:Y:S01]  /*28420*/  @P1 STG.E.U16 [R24.64], R8 ;  /* 0x0000000818001986 */ /* 0x000fe2000c101504 */
[----:B----4-:R-:W-:-:S03]  /*28430*/  ISETP.LT.AND P2, PT, R10, c[0x0][0x17c], !P0 ;  /* 0x00005f000a007a0c */ /* 0x010fc60004741270 */
[----:B------:R-:W3:Y:S04]  /*28440*/  LDL.LU R10, [R1+0xba4] ;  /* 0x000ba400010a7983 */ /* 0x000ee80000300800 */
[----:B------:R0:W-:Y:S01]  /*28450*/  @P4 STG.E.U16 [R6.64], R14 ;  /* 0x0000000e06004986 */ /* 0x0001e2000c101504 */
[----:B------:R-:W-:-:S03]  /*28460*/  IADD3 R3, R4, c[0x0][0x198], RZ ;  /* 0x0000660004037a10 */ /* 0x000fc60007ffe0ff */
[----:B------:R1:W4:Y:S04]  /*28470*/  LDS.128 R24, [R28+0x400] ;  /* 0x000400001c187984 */ /* 0x0003280000000c00 */
[----:B0-----:R-:W4:Y:S01]  /*28480*/  LDL.LU.64 R6, [R1+0xc88] ;  /* 0x000c880001067983 */ /* 0x001f220000300a00 */
[----:B--2---:R-:W-:-:S03]  /*28490*/  ISETP.LT.AND P1, PT, R11, c[0x0][0x17c], !P0 ;  /* 0x00005f000b007a0c */ /* 0x004fc60004721270 */
[----:B------:R-:W2:Y:S01]  /*284a0*/  LDL.LU R11, [R1+0xba8] ;  /* 0x000ba800010b7983 */ /* 0x000ea20000300800 */
[----:B-1----:R-:W-:Y:S02]  /*284b0*/  LEA R28, P6, R3, R0, 0x1 ;  /* 0x00000000031c7211 */ /* 0x002fe400078c08ff */
[----:B------:R-:W-:Y:S02]  /*284c0*/  ISETP.LT.AND P5, PT, R15, c[0x0][0x17c], !P0 ;  /* 0x00005f000f007a0c */ /* 0x000fe400047a1270 */
[C---:B------:R-:W-:Y:S02]  /*284d0*/  IADD3 R4, R3.reuse, c[0x0][0x198], RZ ;  /* 0x0000660003047a10 */ /* 0x040fe40007ffe0ff */
[----:B------:R-:W-:Y:S02]  /*284e0*/  LEA.HI.X.SX32 R29, R3, R2, 0x1, P6 ;  /* 0x00000002031d7211 */ /* 0x000fe400030f0eff */
[----:B------:R-:W-:Y:S02]  /*284f0*/  PRMT R8, R14, 0x7632, R8 ;  /* 0x000076320e087816 */ /* 0x000fe40000000008 */
[----:B------:R-:W-:-:S02]  /*28500*/  LEA R14, P6, R4, R0, 0x1 ;  /* 0x00000000040e7211 */ /* 0x000fc400078c08ff */
[C---:B------:R-:W-:Y:S01]  /*28510*/  IADD3 R3, R4.reuse, c[0x0][0x198], RZ ;  /* 0x0000660004037a10 */ /* 0x040fe20007ffe0ff */
[----:B------:R0:W-:Y:S01]  /*28520*/  @P3 STG.E.U16 [R28.64], R8 ;  /* 0x000000081c003986 */ /* 0x0001e2000c101504 */
[----:B------:R-:W-:-:S05]  /*28530*/  LEA.HI.X.SX32 R15, R4, R2, 0x1, P6 ;  /* 0x00000002040f7211 */ /* 0x000fca00030f0eff */
[----:B------:R1:W-:Y:S01]  /*28540*/  @P5 STG.E.U16 [R14.64], R16 ;  /* 0x000000100e005986 */ /* 0x0003e2000c101504 */
[C---:B0-----:R-:W-:Y:S02]  /*28550*/  LEA R28, P6, R3.reuse, R0, 0x1 ;  /* 0x00000000031c7211 */ /* 0x041fe400078c08ff */
[----:B------:R-:W-:Y:S02]  /*28560*/  ISETP.LT.AND P4, PT, R12, c[0x0][0x17c], !P0 ;  /* 0x00005f000c007a0c */ /* 0x000fe40004781270 */
[----:B------:R-:W4:Y:S01]  /*28570*/  LDL.LU R12, [R1+0xbac] ;  /* 0x000bac00010c7983 */ /* 0x000f220000300800 */
[----:B------:R-:W-:Y:S02]  /*28580*/  LEA.HI.X.SX32 R29, R3, R2, 0x1, P6 ;  /* 0x00000002031d7211 */ /* 0x000fe400030f0eff */
[----:B-1----:R-:W-:-:S05]  /*28590*/  PRMT R16, R16, 0x7632, R16 ;  /* 0x0000763210107816 */ /* 0x002fca0000000010 */
[----:B------:R0:W-:Y:S01]  /*285a0*/  @P2 STG.E.U16 [R28.64], R16 ;  /* 0x000000101c002986 */ /* 0x0001e2000c101504 */
[----:B---3--:R-:W-:-:S03]  /*285b0*/  ISETP.LT.AND P3, PT, R10, c[0x0][0x17c], !P0 ;  /* 0x00005f000a007a0c */ /* 0x008fc60004761270 */
[----:B------:R-:W3:Y:S01]  /*285c0*/  LDL.LU R10, [R1+0xbb0] ;  /* 0x000bb000010a7983 */ /* 0x000ee20000300800 */
[----:B--2---:R-:W-:-:S03]  /*285d0*/  ISETP.LT.AND P5, PT, R11, c[0x0][0x17c], !P0 ;  /* 0x00005f000b007a0c */ /* 0x004fc600047a1270 */
[----:B------:R-:W2:Y:S04]  /*285e0*/  LDL.LU R11, [R1+0x24] ;  /* 0x00002400010b7983 */ /* 0x000ea80000300800 */
[----:B0-----:R-:W2:Y:S01]  /*285f0*/  LDL.LU R16, [R1+0xbb4] ;  /* 0x000bb40001107983 */ /* 0x001ea20000300800 */
[----:B------:R-:W-:-:S04]  /*28600*/  IADD3 R4, R3, c[0x0][0x198], RZ ;  /* 0x0000660003047a10 */ /* 0x000fc80007ffe0ff */
[C---:B------:R-:W-:Y:S02]  /*28610*/  LEA R14, P6, R4.reuse, R0, 0x1 ;  /* 0x00000000040e7211 */ /* 0x040fe400078c08ff */
[C---:B------:R-:W-:Y:S02]  /*28620*/  IADD3 R3, R4.reuse, c[0x0][0x198], RZ ;  /* 0x0000660004037a10 */ /* 0x040fe40007ffe0ff */
[----:B------:R-:W-:Y:S02]  /*28630*/  LEA.HI.X.SX32 R15, R4, R2, 0x1, P6 ;  /* 0x00000002040f7211 */ /* 0x000fe400030f0eff */
[----:B------:R-:W-:-:S03]  /*28640*/  LEA R28, P6, R3, R0, 0x1 ;  /* 0x00000000031c7211 */ /* 0x000fc600078c08ff */
[----:B------:R0:W-:Y:S01]  /*28650*/  @P1 STG.E.U16 [R14.64], R20 ;  /* 0x000000140e001986 */ /* 0x0001e2000c101504 */
[----:B------:R-:W-:Y:S02]  /*28660*/  LEA.HI.X.SX32 R29, R3, R2, 0x1, P6 ;  /* 0x00000002031d7211 */ /* 0x000fe400030f0eff */
[----:B----4-:R-:W-:Y:S02]  /*28670*/  ISETP.LT.AND P2, PT, R12, c[0x0][0x17c], !P0 ;  /* 0x00005f000c007a0c */ /* 0x010fe40004741270 */
[----:B------:R-:W4:Y:S01]  /*28680*/  LDL.LU R12, [R1+0xbb8] ;  /* 0x000bb800010c7983 */ /* 0x000f220000300800 */
[----:B0-----:R-:W-:-:S05]  /*28690*/  PRMT R20, R20, 0x7632, R20 ;  /* 0x0000763214147816 */ /* 0x001fca0000000014 */
[----:B------:R0:W-:Y:S01]  /*286a0*/  @P4 STG.E.U16 [R28.64], R20 ;  /* 0x000000141c004986 */ /* 0x0001e2000c101504 */
[----:B---3--:R-:W-:-:S03]  /*286b0*/  ISETP.LT.AND P1, PT, R10, c[0x0][0x17c], !P0 ;  /* 0x00005f000a007a0c */ /* 0x008fc60004721270 */
[----:B------:R-:W3:Y:S01]  /*286c0*/  LDL.LU R10, [R1+0xbbc] ;  /* 0x000bbc00010a7983 */ /* 0x000ee20000300800 */
[----:B--2---:R-:W-:-:S03]  /*286d0*/  ISETP.LT.AND P4, PT, R16, c[0x0][0x17c], !P0 ;  /* 0x00005f0010007a0c */ /* 0x004fc60004781270 */
[----:B------:R-:W2:Y:S01]  /*286e0*/  LDL.LU R16, [R1+0xbc0] ;  /* 0x000bc00001107983 */ /* 0x000ea20000300800 */
[----:B------:R-:W-:-:S04]  /*286f0*/  IADD3 R4, R3, c[0x0][0x198], RZ ;  /* 0x0000660003047a10 */ /* 0x000fc80007ffe0ff */
[C---:B------:R-:W-:Y:S02]  /*28700*/  LEA R14, P6, R4.reuse, R0, 0x1 ;  /* 0x00000000040e7211 */ /* 0x040fe400078c08ff */
[C---:B------:R-:W-:Y:S02]  /*28710*/  IADD3 R3, R4.reuse, c[0x0][0x198], RZ ;  /* 0x0000660004037a10 */ /* 0x040fe40007ffe0ff */
[----:B------:R-:W-:Y:S02]  /*28720*/  LEA.HI.X.SX32 R15, R4, R2, 0x1, P6 ;  /* 0x00000002040f7211 */ /* 0x000fe400030f0eff */
[C---:B0-----:R-:W-:Y:S02]  /*28730*/  LEA R28, P6, R3.reuse, R0, 0x1 ;  /* 0x00000000031c7211 */ /* 0x041fe400078c08ff */
[C---:B------:R-:W-:Y:S01]  /*28740*/  IADD3 R4, R3.reuse, c[0x0][0x198], RZ ;  /* 0x0000660003047a10 */ /* 0x040fe20007ffe0ff */
[----:B------:R0:W-:Y:S01]  /*28750*/  @P3 STG.E.U16 [R14.64], R24 ;  /* 0x000000180e003986 */ /* 0x0001e2000c101504 */
[----:B------:R-:W-:-:S02]  /*28760*/  LEA.HI.X.SX32 R29, R3, R2, 0x1, P6 ;  /* 0x00000002031d7211 */ /* 0x000fc400030f0eff */
[----:B0-----:R-:W-:Y:S02]  /*28770*/  LEA R14, P6, R4, R0, 0x1 ;  /* 0x00000000040e7211 */ /* 0x001fe400078c08ff */
[----:B------:R-:W-:Y:S02]  /*28780*/  PRMT R24, R24, 0x7632, R24 ;  /* 0x0000763218187816 */ /* 0x000fe40000000018 */
[----:B----4-:R-:W-:Y:S02]  /*28790*/  ISETP.LT.AND P3, PT, R12, c[0x0][0x17c], !P0 ;  /* 0x00005f000c007a0c */ /* 0x010fe40004761270 */
[----:B------:R-:W4:Y:S01]  /*287a0*/  LDL.LU R12, [R1+0xbc4] ;  /* 0x000bc400010c7983 */ /* 0x000f220000300800 */
[----:B------:R-:W-:-:S03]  /*287b0*/  LEA.HI.X.SX32 R15, R4, R2, 0x1, P6 ;  /* 0x00000002040f7211 */ /* 0x000fc600030f0eff */
[----:B------:R-:W-:Y:S04]  /*287c0*/  @P5 STG.E.U16 [R28.64], R24 ;  /* 0x000000181c005986 */ /* 0x000fe8000c101504 */
[----:B------:R0:W-:Y:S04]  /*287d0*/  @P2 STG.E.U16 [R14.64], R11 ;  /* 0x0000000b0e002986 */ /* 0x0001e8000c101504 */
[----:B0-----:R-:W4:Y:S04]  /*287e0*/  LDL.LU.64 R14, [R1+0xc80] ;  /* 0x000c8000010e7983 */ /* 0x001f280000300a00 */
[----:B------:R-:W4:Y:S01]  /*287f0*/  LDL.LU R24, [R1+0xbc8] ;  /* 0x000bc80001187983 */ /* 0x000f220000300800 */
[----:B--2---:R-:W-:-:S03]  /*28800*/  ISETP.LT.AND P2, PT, R16, c[0x0][0x17c], !P0 ;  /* 0x00005f0010007a0c */ /* 0x004fc60004741270 */
[----:B------:R-:W2:Y:S01]  /*28810*/  LDL.LU R16, [R1+0xbcc] ;  /* 0x000bcc0001107983 */ /* 0x000ea20000300800 */
[----:B------:R-:W-:-:S04]  /*28820*/  IADD3 R3, R4, c[0x0][0x198], RZ ;  /* 0x0000660004037a10 */ /* 0x000fc80007ffe0ff */
[C---:B------:R-:W-:Y:S02]  /*28830*/  LEA R28, P6, R3.reuse, R0, 0x1 ;  /* 0x00000000031c7211 */ /* 0x040fe400078c08ff */
[C---:B------:R-:W-:Y:S02]  /*28840*/  IADD3 R4, R3.reuse, c[0x0][0x198], RZ ;  /* 0x0000660003047a10 */ /* 0x040fe40007ffe0ff */
[----:B---3--:R-:W-:Y:S02]  /*28850*/  ISETP.LT.AND P5, PT, R10, c[0x0][0x17c], !P0 ;  /* 0x00005f000a007a0c */ /* 0x008fe400047a1270 */
[----:B------:R-:W-:Y:S02]  /*28860*/  LEA.HI.X.SX32 R29, R3, R2, 0x1, P6 ;  /* 0x00000002031d7211 */ /* 0x000fe400030f0eff */
[----:B------:R-:W-:Y:S02]  /*28870*/  LEA R10, P6, R4, R0, 0x1 ;  /* 0x00000000040a7211 */ /* 0x000fe400078c08ff */
[----:B------:R-:W-:-:S02]  /*28880*/  PRMT R8, R11, 0x7632, R8 ;  /* 0x000076320b087816 */ /* 0x000fc40000000008 */
[----:B------:R-:W-:-:S03]  /*28890*/  LEA.HI.X.SX32 R11, R4, R2, 0x1, P6 ;  /* 0x00000002040b7211 */ /* 0x000fc600030f0eff */
[----:B------:R-:W-:Y:S04]  /*288a0*/  @P1 STG.E.U16 [R28.64], R8 ;  /* 0x000000081c001986 */ /* 0x000fe8000c101504 */
[----:B------:R0:W-:Y:S01]  /*288b0*/  @P4 STG.E.U16 [R10.64], R5 ;  /* 0x000000050a004986 */ /* 0x0001e2000c101504 */
[----:B------:R-:W-:-:S03]  /*288c0*/  IADD3 R3, R4, c[0x0][0x198], RZ ;  /* 0x0000660004037a10 */ /* 0x000fc60007ffe0ff */
[----:B0-----:R-:W3:Y:S04]  /*288d0*/  LDL.LU.64 R10, [R1+0xc78] ;  /* 0x000c7800010a7983 */ /* 0x001ee80000300a00 */
[----:B------:R-:W3:Y:S01]  /*288e0*/  LDL.LU R20, [R1+0xbd0] ;  /* 0x000bd00001147983 */ /* 0x000ee20000300800 */
[C---:B------:R-:W-:Y:S02]  /*288f0*/  LEA R28, P6, R3.reuse, R0, 0x1 ;  /* 0x00000000031c7211 */ /* 0x040fe400078c08ff */
[----:B----4-:R-:W-:Y:S02]  /*28900*/  ISETP.LT.AND P1, PT, R12, c[0x0][0x17c], !P0 ;  /* 0x00005f000c007a0c */ /* 0x010fe40004721270 */
[C---:B------:R-:W-:Y:S02]  /*28910*/  IADD3 R12, R3.reuse, c[0x0][0x198], RZ ;  /* 0x00006600030c7a10 */ /* 0x040fe40007ffe0ff */
[----:B------:R-:W-:-:S02]  /*28920*/  LEA.HI.X.SX32 R29, R3, R2, 0x1, P6 ;  /* 0x00000002031d7211 */ /* 0x000fc400030f0eff */
[----:B------:R-:W-:Y:S02]  /*28930*/  PRMT R3, R5, 0x7632, R3 ;  /* 0x0000763205037816 */ /* 0x000fe40000000003 */
[----:B------:R-:W-:-:S03]  /*28940*/  ISETP.LT.AND P4, PT, R24, c[0x0][0x17c], !P0 ;  /* 0x00005f0018007a0c */ /* 0x000fc60004781270 */
[----:B------:R0:W-:Y:S04]  /*28950*/  @P3 STG.E.U16 [R28.64], R3 ;  /* 0x000000031c003986 */ /* 0x0001e8000c101504 */
[----:B------:R-:W4:Y:S01]  /*28960*/  LDL.LU R24, [R1+0xbd4] ;  /* 0x000bd40001187983 */ /* 0x000f220000300800 */
[----:B--2---:R-:W-:-:S03]  /*28970*/  ISETP.LT.AND P3, PT, R16, c[0x0][0x17c], !P0 ;  /* 0x00005f0010007a0c */ /* 0x004fc60004761270 */
[----:B------:R-:W2:Y:S01]  /*28980*/  LDL.LU R16, [R1+0xbd8] ;  /* 0x000bd80001107983 */ /* 0x000ea20000300800 */
[----:B------:R-:W-:-:S04]  /*28990*/  LEA R4, P6, R12, R0, 0x1 ;  /* 0x000000000c047211 */ /* 0x000fc800078c08ff */
[C---:B------:R-:W-:Y:S02]  /*289a0*/  LEA.HI.X.SX32 R5, R12.reuse, R2, 0x1, P6 ;  /* 0x000000020c057211 */ /* 0x040fe400030f0eff */
[----:B------:R-:W-:-:S03]  /*289b0*/  IADD3 R8, R12, c[0x0][0x198], RZ ;  /* 0x000066000c087a10 */ /* 0x000fc60007ffe0ff */
[----:B------:R1:W-:Y:S01]  /*289c0*/  @P5 STG.E.U16 [R4.64], R9 ;  /* 0x0000000904005986 */ /* 0x0003e2000c101504 */
[C---:B0-----:R-:W-:Y:S02]  /*289d0*/  LEA R28, P6, R8.reuse, R0, 0x1 ;  /* 0x00000000081c7211 */ /* 0x041fe400078c08ff */
[C---:B------:R-:W-:Y:S02]  /*289e0*/  IADD3 R3, R8.reuse, c[0x0][0x198], RZ ;  /* 0x0000660008037a10 */ /* 0x040fe40007ffe0ff */
[----:B------:R-:W-:Y:S02]  /*289f0*/  LEA.HI.X.SX32 R29, R8, R2, 0x1, P6 ;  /* 0x00000002081d7211 */ /* 0x000fe400030f0eff */
[----:B-1----:R-:W-:Y:S02]  /*28a00*/  LEA R4, P6, R3, R0, 0x1 ;  /* 0x0000000003047211 */ /* 0x002fe400078c08ff */
[----:B------:R-:W-:Y:S02]  /*28a10*/  PRMT R9, R9, 0x7632, R9 ;  /* 0x0000763209097816 */ /* 0x000fe40000000009 */
[----:B---3--:R-:W-:-:S02]  /*28a20*/  ISETP.LT.AND P5, PT, R20, c[0x0][0x17c], !P0 ;  /* 0x00005f0014007a0c */ /* 0x008fc400047a1270 */
[----:B------:R-:W3:Y:S01]  /*28a30*/  LDL.LU R20, [R1+0xbdc] ;  /* 0x000bdc0001147983 */ /* 0x000ee20000300800 */
[----:B------:R-:W-:-:S03]  /*28a40*/  LEA.HI.X.SX32 R5, R3, R2, 0x1, P6 ;  /* 0x0000000203057211 */ /* 0x000fc600030f0eff */
[----:B------:R0:W-:Y:S04]  /*28a50*/  @P2 STG.E.U16 [R28.64], R9 ;  /* 0x000000091c002986 */ /* 0x0001e8000c101504 */
[----:B------:R1:W-:Y:S04]  /*28a60*/  @P1 STG.E.U16 [R4.64], R13 ;  /* 0x0000000d04001986 */ /* 0x0003e8000c101504 */
[----:B------:R-:W4:Y:S01]  /*28a70*/  LDL.LU R12, [R1+0xbe0] ;  /* 0x000be000010c7983 */ /* 0x000f220000300800 */
[----:B--2---:R-:W-:-:S03]  /*28a80*/  ISETP.LT.AND P1, PT, R16, c[0x0][0x17c], !P0 ;  /* 0x00005f0010007a0c */ /* 0x004fc60004721270 */
[----:B------:R-:W2:Y:S01]  /*28a90*/  LDL.LU R16, [R1+0xbe4] ;  /* 0x000be40001107983 */ /* 0x000ea20000300800 */
[----:B------:R-:W-:-:S04]  /*28aa0*/  IADD3 R8, R3, c[0x0][0x198], RZ ;  /* 0x0000660003087a10 */ /* 0x000fc80007ffe0ff */
[C---:B0-----:R-:W-:Y:S02]  /*28ab0*/  LEA R28, P6, R8.reuse, R0, 0x1 ;  /* 0x00000000081c7211 */ /* 0x041fe400078c08ff */
[----:B-1----:R-:W-:Y:S02]  /*28ac0*/  PRMT R13, R13, 0x7632, R13 ;  /* 0x000076320d0d7816 */ /* 0x002fe4000000000d */
[C---:B------:R-:W-:Y:S02]  /*28ad0*/  LEA.HI.X.SX32 R29, R8.reuse, R2, 0x1, P6 ;  /* 0x00000002081d7211 */ /* 0x040fe400030f0eff */
[----:B------:R-:W-:-:S03]  /*28ae0*/  IADD3 R3, R8, c[0x0][0x198], RZ ;  /* 0x0000660008037a10 */ /* 0x000fc60007ffe0ff */
[----:B------:R0:W-:Y:S01]  /*28af0*/  @P4 STG.E.U16 [R28.64], R13 ;  /* 0x0000000d1c004986 */ /* 0x0001e2000c101504 */
[C---:B------:R-:W-:Y:S02]  /*28b00*/  LEA R8, P6, R3.reuse, R0, 0x1 ;  /* 0x0000000003087211 */ /* 0x040fe400078c08ff */
[C---:B------:R-:W-:Y:S02]  /*28b10*/  IADD3 R5, R3.reuse, c[0x0][0x198], RZ ;  /* 0x0000660003057a10 */ /* 0x040fe40007ffe0ff */
[----:B------:R-:W-:Y:S02]  /*28b20*/  LEA.HI.X.SX32 R9, R3, R2, 0x1, P6 ;  /* 0x0000000203097211 */ /* 0x000fe400030f0eff */
[C---:B------:R-:W-:Y:S02]  /*28b30*/  LEA R4, P6, R5.reuse, R0, 0x1 ;  /* 0x0000000005047211 */ /* 0x040fe400078c08ff */
[----:B------:R-:W-:Y:S02]  /*28b40*/  IADD3 R3, R5, c[0x0][0x198], RZ ;  /* 0x0000660005037a10 */ /* 0x000fe40007ffe0ff */
[----:B---3--:R-:W-:-:S02]  /*28b50*/  ISETP.LT.AND P4, PT, R20, c[0x0][0x17c], !P0 ;  /* 0x00005f0014007a0c */ /* 0x008fc40004781270 */
[----:B------:R-:W3:Y:S01]  /*28b60*/  LDL.LU R20, [R1+0xbec] ;  /* 0x000bec0001147983 */ /* 0x000ee20000300800 */
[----:B------:R-:W-:Y:S02]  /*28b70*/  LEA.HI.X.SX32 R5, R5, R2, 0x1, P6 ;  /* 0x0000000205057211 */ /* 0x000fe400030f0eff */
[----:B0-----:R-:W-:Y:S01]  /*28b80*/  PRMT R13, R6, 0x7632, R13 ;  /* 0x00007632060d7816 */ /* 0x001fe2000000000d */
[----:B------:R0:W-:Y:S04]  /*28b90*/  @P3 STG.E.U16 [R8.64], R6 ;  /* 0x0000000608003986 */ /* 0x0001e8000c101504 */
[----:B------:R1:W-:Y:S04]  /*28ba0*/  @P5 STG.E.U16 [R4.64], R13 ;  /* 0x0000000d04005986 */ /* 0x0003e8000c101504 */
[----:B0-----:R-:W3:Y:S04]  /*28bb0*/  LDL.LU R6, [R1+0xc70] ;  /* 0x000c700001067983 */ /* 0x001ee80000300800 */
[----:B------:R-:W3:Y:S01]  /*28bc0*/  LDL.LU R28, [R1+0xbe8] ;  /* 0x000be800011c7983 */ /* 0x000ee20000300800 */
[----:B--2---:R-:W-:-:S03]  /*28bd0*/  ISETP.LT.AND P5, PT, R16, c[0x0][0x17c], !P0 ;  /* 0x00005f0010007a0c */ /* 0x004fc600047a1270 */
[----:B------:R-:W2:Y:S01]  /*28be0*/  LDL.LU R16, [R1+0xbf8] ;  /* 0x000bf80001107983 */ /* 0x000ea20000300800 */
[----:B----4-:R-:W-:Y:S02]  /*28bf0*/  ISETP.LT.AND P2, PT, R24, c[0x0][0x17c], !P0 ;  /* 0x00005f0018007a0c */ /* 0x010fe40004741270 */
[C---:B------:R-:W-:Y:S01]  /*28c00*/  LEA R8, P6, R3.reuse, R0, 0x1 ;  /* 0x0000000003087211 */ /* 0x040fe200078c08ff */
[----:B------:R-:W4:Y:S01]  /*28c10*/  LDL.LU R24, [R1+0xbf4] ;  /* 0x000bf40001187983 */ /* 0x000f220000300800 */
[----:B------:R-:W-:Y:S02]  /*28c20*/  ISETP.LT.AND P3, PT, R12, c[0x0][0x17c], !P0 ;  /* 0x00005f000c007a0c */ /* 0x000fe40004761270 */
[C---:B------:R-:W-:Y:S02]  /*28c30*/  IADD3 R12, R3.reuse, c[0x0][0x198], RZ ;  /* 0x00006600030c7a10 */ /* 0x040fe40007ffe0ff */
[----:B------:R-:W-:Y:S02]  /*28c40*/  LEA.HI.X.SX32 R9, R3, R2, 0x1, P6 ;  /* 0x0000000203097211 */ /* 0x000fe400030f0eff */
[----:B-1----:R-:W-:-:S03]  /*28c50*/  LEA R4, P6, R12, R0, 0x1 ;  /* 0x000000000c047211 */ /* 0x002fc600078c08ff */
[----:B------:R0:W-:Y:S01]  /*28c60*/  @P2 STG.E.U16 [R8.64], R17 ;  /* 0x0000001108002986 */ /* 0x0001e2000c101504 */
[----:B------:R-:W-:Y:S02]  /*28c70*/  LEA.HI.X.SX32 R5, R12, R2, 0x1, P6 ;  /* 0x000000020c057211 */ /* 0x000fe400030f0eff */
[----:B0-----:R-:W-:-:S05]  /*28c80*/  PRMT R17, R17, 0x7632, R17 ;  /* 0x0000763211117816 */ /* 0x001fca0000000011 */
[----:B------:R0:W-:Y:S01]  /*28c90*/  @P1 STG.E.U16 [R4.64], R17 ;  /* 0x0000001104001986 */ /* 0x0001e2000c101504 */
[----:B------:R-:W-:Y:S02]  /*28ca0*/  IADD3 R3, R12, c[0x0][0x198], RZ ;  /* 0x000066000c037a10 */ /* 0x000fe40007ffe0ff */
[----:B---3--:R-:W-:Y:S02]  /*28cb0*/  ISETP.LT.AND P2, PT, R20, c[0x0][0x17c], !P0 ;  /* 0x00005f0014007a0c */ /* 0x008fe40004741270 */
[----:B------:R-:W3:Y:S04]  /*28cc0*/  LDL.LU R20, [R1+0x28] ;  /* 0x0000280001147983 */ /* 0x000ee80000300800 */
[----:B0-----:R-:W3:Y:S01]  /*28cd0*/  LDL.LU R17, [R1+0xc04] ;  /* 0x000c040001117983 */ /* 0x001ee20000300800 */
[----:B------:R-:W-:-:S04]  /*28ce0*/  LEA R8, P6, R3, R0, 0x1 ;  /* 0x0000000003087211 */ /* 0x000fc800078c08ff */
[----:B------:R-:W-:-:S05]  /*28cf0*/  LEA.HI.X.SX32 R9, R3, R2, 0x1, P6 ;  /* 0x0000000203097211 */ /* 0x000fca00030f0eff */
[----:B------:R0:W-:Y:S01]  /*28d00*/  @P4 STG.E.U16 [R8.64], R21 ;  /* 0x0000001508004986 */ /* 0x0001e2000c101504 */
[----:B--2---:R-:W-:-:S03]  /*28d10*/  ISETP.LT.AND P4, PT, R16, c[0x0][0x17c], !P0 ;  /* 0x00005f0010007a0c */ /* 0x004fc60004781270 */
[----:B------:R-:W2:Y:S01]  /*28d20*/  LDL.LU R16, [R1+0xc00] ;  /* 0x000c000001107983 */ /* 0x000ea20000300800 */
[----:B------:R-:W-:-:S04]  /*28d30*/  IADD3 R12, R3, c[0x0][0x198], RZ ;  /* 0x00006600030c7a10 */ /* 0x000fc80007ffe0ff */
[C---:B------:R-:W-:Y:S02]  /*28d40*/  LEA R4, P6, R12.reuse, R0, 0x1 ;  /* 0x000000000c047211 */ /* 0x040fe400078c08ff */
[C---:B------:R-:W-:Y:S02]  /*28d50*/  IADD3 R3, R12.reuse, c[0x0][0x198], RZ ;  /* 0x000066000c037a10 */ /* 0x040fe40007ffe0ff */
[----:B------:R-:W-:Y:S02]  /*28d60*/  LEA.HI.X.SX32 R5, R12, R2, 0x1, P6 ;  /* 0x000000020c057211 */ /* 0x000fe400030f0eff */
[----:B0-----:R-:W-:Y:S02]  /*28d70*/  LEA R8, P6, R3, R0, 0x1 ;  /* 0x0000000003087211 */ /* 0x001fe400078c08ff */
[----:B------:R-:W-:Y:S02]  /*28d80*/  PRMT R21, R21, 0x7632, R21 ;  /* 0x0000763215157816 */ /* 0x000fe40000000015 */
[----:B------:R-:W-:-:S02]  /*28d90*/  LEA.HI.X.SX32 R9, R3, R2, 0x1, P6 ;  /* 0x0000000203097211 */ /* 0x000fc400030f0eff */
[----:B------:R-:W-:Y:S01]  /*28da0*/  ISETP.LT.AND P1, PT, R28, c[0x0][0x17c], !P0 ;  /* 0x00005f001c007a0c */ /* 0x000fe20004721270 */
[----:B------:R0:W-:Y:S01]  /*28db0*/  @P3 STG.E.U16 [R4.64], R21 ;  /* 0x0000001504003986 */ /* 0x0001e2000c101504 */
[----:B----4-:R-:W-:-:S03]  /*28dc0*/  ISETP.LT.AND P3, PT, R24, c[0x0][0x17c], !P0 ;  /* 0x00005f0018007a0c */ /* 0x010fc60004761270 */
[----:B------:R-:W4:Y:S04]  /*28dd0*/  LDL.LU R28, [R1+0xc0c] ;  /* 0x000c0c00011c7983 */ /* 0x000f280000300800 */
[----:B------:R1:W-:Y:S04]  /*28de0*/  @P5 STG.E.U16 [R8.64], R25 ;  /* 0x0000001908005986 */ /* 0x0003e8000c101504 */
[----:B------:R-:W4:Y:S01]  /*28df0*/  LDL.LU R24, [R1+0xc08] ;  /* 0x000c080001187983 */ /* 0x000f220000300800 */
[----:B------:R-:W-:Y:S02]  /*28e00*/  IADD3 R12, R3, c[0x0][0x198], RZ ;  /* 0x00006600030c7a10 */ /* 0x000fe40007ffe0ff */
[----:B---3--:R-:W-:-:S02]  /*28e10*/  ISETP.LT.AND P5, PT, R17, c[0x0][0x17c], !P0 ;  /* 0x00005f0011007a0c */ /* 0x008fc400047a1270 */
[----:B------:R-:W3:Y:S01]  /*28e20*/  LDL.LU R17, [R1+0xc14] ;  /* 0x000c140001117983 */ /* 0x000ee20000300800 */
[C---:B0-----:R-:W-:Y:S02]  /*28e30*/  LEA R4, P6, R12.reuse, R0, 0x1 ;  /* 0x000000000c047211 */ /* 0x041fe400078c08ff */
[----:B-1----:R-:W-:Y:S01]  /*28e40*/  PRMT R25, R25, 0x7632, R25 ;  /* 0x0000763219197816 */ /* 0x002fe20000000019 */
[----:B------:R-:W4:Y:S01]  /*28e50*/  LDL.LU R21, [R1+0xc10] ;  /* 0x000c100001157983 */ /* 0x000f220000300800 */
        /* <DEDUP_REMOVED lines=8> */
[C---:B0-----:R-:W-:Y:S02]  /*28ee0*/  LEA R4, P6, R12.reuse, R0, 0x1 ;  /* 0x000000000c047211 */ /* 0x041fe400078c08ff */
[C---:B------:R-:W-:Y:S02]  /*28ef0*/  IADD3 R3, R12.reuse, c[0x0][0x198], RZ ;  /* 0x000066000c037a10 */ /* 0x040fe40007ffe0ff */
[----:B------:R-:W-:-:S02]  /*28f00*/  LEA.HI.X.SX32 R5, R12, R2, 0x1, P6 ;  /* 0x000000020c057211 */ /* 0x000fc400030f0eff */
[----:B------:R-:W-:Y:S01]  /*28f10*/  PRMT R13, R20, 0x7632, R13 ;  /* 0x00007632140d7816 */ /* 0x000fe2000000000d */
[----:B------:R0:W-:Y:S04]  /*28f20*/  @P1 STG.E.U16 [R8.64], R20 ;  /* 0x0000001408001986 */ /* 0x0001e8000c101504 */
[----:B------:R1:W-:Y:S01]  /*28f30*/  @P4 STG.E.U16 [R4.64], R13 ;  /* 0x0000000d04004986 */ /* 0x0003e2000c101504 */
[----:B0-----:R-:W-:-:S03]  /*28f40*/  LEA R8, P6, R3, R0, 0x1 ;  /* 0x0000000003087211 */ /* 0x001fc600078c08ff */
[----:B------:R-:W4:Y:S04]  /*28f50*/  LDL.LU R20, [R1+0xc18] ;  /* 0x000c180001147983 */ /* 0x000f280000300800 */
[----:B-1----:R-:W4:Y:S01]  /*28f60*/  LDL.LU R13, [R1+0xc24] ;  /* 0x000c2400010d7983 */ /* 0x002f220000300800 */
[C---:B------:R-:W-:Y:S02]  /*28f70*/  LEA.HI.X.SX32 R9, R3.reuse, R2, 0x1, P6 ;  /* 0x0000000203097211 */ /* 0x040fe400030f0eff */
[----:B------:R-:W-:-:S03]  /*28f80*/  IADD3 R12, R3, c[0x0][0x198], RZ ;  /* 0x00006600030c7a10 */ /* 0x000fc60007ffe0ff */
[----:B------:R0:W-:Y:S01]  /*28f90*/  @P3 STG.E.U16 [R8.64], R6 ;  /* 0x0000000608003986 */ /* 0x0001e2000c101504 */
[----:B---3--:R-:W-:-:S03]  /*28fa0*/  ISETP.LT.AND P3, PT, R17, c[0x0][0x17c], !P0 ;  /* 0x00005f0011007a0c */ /* 0x008fc60004761270 */
[----:B------:R-:W3:Y:S01]  /*28fb0*/  LDL.LU R17, [R1+0xc20] ;  /* 0x000c200001117983 */ /* 0x000ee20000300800 */
[C---:B------:R-:W-:Y:S02]  /*28fc0*/  LEA R4, P6, R12.reuse, R0, 0x1 ;  /* 0x000000000c047211 */ /* 0x040fe400078c08ff */
[C---:B------:R-:W-:Y:S02]  /*28fd0*/  IADD3 R3, R12.reuse, c[0x0][0x198], RZ ;  /* 0x000066000c037a10 */ /* 0x040fe40007ffe0ff */
[----:B------:R-:W-:Y:S02]  /*28fe0*/  LEA.HI.X.SX32 R5, R12, R2, 0x1, P6 ;  /* 0x000000020c057211 */ /* 0x000fe400030f0eff */
[C---:B0-----:R-:W-:Y:S02]  /*28ff0*/  LEA R8, P6, R3.reuse, R0, 0x1 ;  /* 0x0000000003087211 */ /* 0x041fe400078c08ff */
[----:B------:R-:W-:Y:S02]  /*29000*/  PRMT R12, R6, 0x7632, R12 ;  /* 0x00007632060c7816 */ /* 0x000fe4000000000c */
[----:B------:R-:W-:-:S03]  /*29010*/  LEA.HI.X.SX32 R9, R3, R2, 0x1, P6 ;  /* 0x0000000203097211 */ /* 0x000fc600030f0eff */
[----:B------:R0:W-:Y:S04]  /*29020*/  @P5 STG.E.U16 [R4.64], R12 ;  /* 0x0000000c04005986 */ /* 0x0001e8000c101504 */
[----:B------:R1:W-:Y:S01]  /*29030*/  @P2 STG.E.U16 [R8.64], R10 ;  /* 0x0000000a08002986 */ /* 0x0003e2000c101504 */
[----:B--2---:R-:W-:-:S03]  /*29040*/  ISETP.LT.AND P2, PT, R16, c[0x0][0x17c], !P0 ;  /* 0x00005f0010007a0c */ /* 0x004fc60004741270 */
[----:B------:R-:W2:Y:S01]  /*29050*/  LDL.LU R16, [R1+0xc2c] ;  /* 0x000c2c0001107983 */ /* 0x000ea20000300800 */
[----:B------:R-:W-:Y:S02]  /*29060*/  IADD3 R6, R3, c[0x0][0x198], RZ ;  /* 0x0000660003067a10 */ /* 0x000fe40007ffe0ff */
[----:B----4-:R-:W-:Y:S02]  /*29070*/  ISETP.LT.AND P1, PT, R28, c[0x0][0x17c], !P0 ;  /* 0x00005f001c007a0c */ /* 0x010fe40004721270 */
[----:B0-----:R-:W-:Y:S02]  /*29080*/  LEA R4, P6, R6, R0, 0x1 ;  /* 0x0000000006047211 */ /* 0x001fe400078c08ff */
[----:B------:R-:W-:Y:S02]  /*29090*/  ISETP.LT.AND P4, PT, R24, c[0x0][0x17c], !P0 ;  /* 0x00005f0018007a0c */ /* 0x000fe40004781270 */
[C---:B------:R-:W-:Y:S02]  /*290a0*/  IADD3 R3, R6.reuse, c[0x0][0x198], RZ ;  /* 0x0000660006037a10 */ /* 0x040fe40007ffe0ff */
[----:B------:R-:W-:-:S02]  /*290b0*/  LEA.HI.X.SX32 R5, R6, R2, 0x1, P6 ;  /* 0x0000000206057211 */ /* 0x000fc400030f0eff */
[C---:B-1----:R-:W-:Y:S02]  /*290c0*/  LEA R8, P6, R3.reuse, R0, 0x1 ;  /* 0x0000000003087211 */ /* 0x042fe400078c08ff */
[----:B------:R-:W-:Y:S02]  /*290d0*/  PRMT R10, R10, 0x7632, R10 ;  /* 0x000076320a0a7816 */ /* 0x000fe4000000000a */
[C---:B------:R-:W-:Y:S02]  /*290e0*/  LEA.HI.X.SX32 R9, R3.reuse, R2, 0x1, P6 ;  /* 0x0000000203097211 */ /* 0x040fe400030f0eff */
[----:B------:R-:W-:Y:S01]  /*290f0*/  IADD3 R6, R3, c[0x0][0x198], RZ ;  /* 0x0000660003067a10 */ /* 0x000fe20007ffe0ff */
[----:B------:R0:W-:Y:S01]  /*29100*/  @P1 STG.E.U16 [R4.64], R10 ;  /* 0x0000000a04001986 */ /* 0x0001e2000c101504 */
[----:B------:R-:W-:-:S03]  /*29110*/  ISETP.LT.AND P5, PT, R21, c[0x0][0x17c], !P0 ;  /* 0x00005f0015007a0c */ /* 0x000fc600047a1270 */
[----:B------:R-:W4:Y:S04]  /*29120*/  LDL.LU R21, [R1+0xc28] ;  /* 0x000c280001157983 */ /* 0x000f280000300800 */
[----:B------:R1:W-:Y:S01]  /*29130*/  @P4 STG.E.U16 [R8.64], R14 ;  /* 0x0000000e08004986 */ /* 0x0003e2000c101504 */
[----:B------:R-:W-:Y:S02]  /*29140*/  ISETP.LT.AND P1, PT, R20, c[0x0][0x17c], !P0 ;  /* 0x00005f0014007a0c */ /* 0x000fe40004721270 */
[----:B0-----:R-:W-:Y:S01]  /*29150*/  LEA R4, P6, R6, R0, 0x1 ;  /* 0x0000000006047211 */ /* 0x001fe200078c08ff */
[----:B------:R-:W4:Y:S01]  /*29160*/  LDL.LU R20, [R1+0xc34] ;  /* 0x000c340001147983 */ /* 0x000f220000300800 */
[----:B------:R-:W-:-:S03]  /*29170*/  ISETP.LT.AND P4, PT, R13, c[0x0][0x17c], !P0 ;  /* 0x00005f000d007a0c */ /* 0x000fc60004781270 */
[----:B------:R-:W4:Y:S01]  /*29180*/  LDL.LU R13, [R1+0xc30] ;  /* 0x000c3000010d7983 */ /* 0x000f220000300800 */
[----:B------:R-:W-:Y:S02]  /*29190*/  LEA.HI.X.SX32 R5, R6, R2, 0x1, P6 ;  /* 0x0000000206057211 */ /* 0x000fe400030f0eff */
[----:B-1----:R-:W-:-:S05]  /*291a0*/  PRMT R14, R14, 0x7632, R14 ;  /* 0x000076320e0e7816 */ /* 0x002fca000000000e */
[----:B------:R-:W-:Y:S01]  /*291b0*/  @P3 STG.E.U16 [R4.64], R14 ;  /* 0x0000000e04003986 */ /* 0x000fe2000c101504 */
[----:B---3--:R-:W-:-:S03]  /*291c0*/  ISETP.LT.AND P3, PT, R17, c[0x0][0x17c], !P0 ;  /* 0x00005f0011007a0c */ /* 0x008fc60004761270 */
[----:B------:R-:W3:Y:S01]  /*291d0*/  LDL.LU R17, [R1+0xc3c] ;  /* 0x000c3c0001117983 */ /* 0x000ee20000300800 */
[----:B------:R-:W-:-:S04]  /*291e0*/  IADD3 R3, R6, c[0x0][0x198], RZ ;  /* 0x0000660006037a10 */ /* 0x000fc80007ffe0ff */
[----:B------:R-:W-:-:S04]  /*291f0*/  LEA R8, P6, R3, R0, 0x1 ;  /* 0x0000000003087211 */ /* 0x000fc800078c08ff */
[----:B------:R-:W-:Y:S02]  /*29200*/  LEA.HI.X.SX32 R9, R3, R2, 0x1, P6 ;  /* 0x0000000203097211 */ /* 0x000fe400030f0eff */
[----:B------:R-:W-:-:S03]  /*29210*/  PRMT R10, R7, 0x7632, R10 ;  /* 0x00007632070a7816 */ /* 0x000fc6000000000a */
[----:B------:R0:W-:Y:S04]  /*29220*/  @P5 STG.E.U16 [R8.64], R7 ;  /* 0x0000000708005986 */ /* 0x0001e8000c101504 */
[----:B0-----:R-:W3:Y:S01]  /*29230*/  LDL.LU R7, [R1+0xc6c] ;  /* 0x000c6c0001077983 */ /* 0x001ee20000300800 */
[----:B--2---:R-:W-:-:S03]  /*29240*/  ISETP.LT.AND P5, PT, R16, c[0x0][0x17c], !P0 ;  /* 0x00005f0010007a0c */ /* 0x004fc600047a1270 */
[----:B------:R-:W2:Y:S04]  /*29250*/  LDL.LU R16, [R1+0xc38] ;  /* 0x000c380001107983 */ /* 0x000ea80000300800 */
[----:B------:R-:W2:Y:S01]  /*29260*/  LDL.LU R14, [R1+0xc40] ;  /* 0x000c4000010e7983 */ /* 0x000ea20000300800 */
[----:B------:R-:W-:-:S04]  /*29270*/  IADD3 R6, R3, c[0x0][0x198], RZ ;  /* 0x0000660003067a10 */ /* 0x000fc80007ffe0ff */
[C---:B------:R-:W-:Y:S02]  /*29280*/  LEA R4, P6, R6.reuse, R0, 0x1 ;  /* 0x0000000006047211 */ /* 0x040fe400078c08ff */
[C---:B------:R-:W-:Y:S02]  /*29290*/  IADD3 R3, R6.reuse, c[0x0][0x198], RZ ;  /* 0x0000660006037a10 */ /* 0x040fe40007ffe0ff */
[----:B------:R-:W-:Y:S02]  /*292a0*/  LEA.HI.X.SX32 R5, R6, R2, 0x1, P6 ;  /* 0x0000000206057211 */ /* 0x000fe400030f0eff */
[C---:B------:R-:W-:Y:S02]  /*292b0*/  LEA R8, P6, R3.reuse, R0, 0x1 ;  /* 0x0000000003087211 */ /* 0x040fe400078c08ff */
[C---:B------:R-:W-:Y:S01]  /*292c0*/  IADD3 R6, R3.reuse, c[0x0][0x198], RZ ;  /* 0x0000660003067a10 */ /* 0x040fe20007ffe0ff */
[----:B------:R0:W-:Y:S01]  /*292d0*/  @P2 STG.E.U16 [R4.64], R10 ;  /* 0x0000000a04002986 */ /* 0x0001e2000c101504 */
[----:B------:R-:W-:-:S02]  /*292e0*/  LEA.HI.X.SX32 R9, R3, R2, 0x1, P6 ;  /* 0x0000000203097211 */ /* 0x000fc400030f0eff */
[----:B------:R-:W-:-:S03]  /*292f0*/  IADD3 R3, R6, c[0x0][0x198], RZ ;  /* 0x0000660006037a10 */ /* 0x000fc60007ffe0ff */
[----:B------:R1:W-:Y:S01]  /*29300*/  @P1 STG.E.U16 [R8.64], R18 ;  /* 0x0000001208001986 */ /* 0x0003e2000c101504 */
[----:B0-----:R-:W-:-:S03]  /*29310*/  LEA R4, P6, R6, R0, 0x1 ;  /* 0x0000000006047211 */ /* 0x001fc600078c08ff */
[----:B------:R-:W2:Y:S01]  /*29320*/  LDL.LU R10, [R1+0xc44] ;  /* 0x000c4400010a7983 */ /* 0x000ea20000300800 */
[----:B------:R-:W-:-:S03]  /*29330*/  LEA.HI.X.SX32 R5, R6, R2, 0x1, P6 ;  /* 0x0000000206057211 */ /* 0x000fc600030f0eff */
[----:B------:R-:W2:Y:S01]  /*29340*/  LDL.LU R24, [R1+0x2c] ;  /* 0x00002c0001187983 */ /* 0x000ea20000300800 */
[----:B-1----:R-:W-:Y:S02]  /*29350*/  PRMT R18, R18, 0x7632, R18 ;  /* 0x0000763212127816 */ /* 0x002fe40000000012 */
[----:B------:R-:W-:-:S03]  /*29360*/  LEA R8, P6, R3, R0, 0x1 ;  /* 0x0000000003087211 */ /* 0x000fc600078c08ff */
[----:B------:R0:W-:Y:S01]  /*29370*/  @P4 STG.E.U16 [R4.64], R18 ;  /* 0x0000001204004986 */ /* 0x0001e2000c101504 */
[----:B----4-:R-:W-:-:S03]  /*29380*/  ISETP.LT.AND P4, PT, R13, c[0x0][0x17c], !P0 ;  /* 0x00005f000d007a0c */ /* 0x010fc60004781270 */
[----:B------:R-:W4:Y:S01]  /*29390*/  LDL.LU R13, [R1+0xc4c] ;  /* 0x000c4c00010d7983 */ /* 0x000f220000300800 */
[----:B------:R-:W-:Y:S02]  /*293a0*/  LEA.HI.X.SX32 R9, R3, R2, 0x1, P6 ;  /* 0x0000000203097211 */ /* 0x000fe400030f0eff */
[----:B------:R-:W-:-:S03]  /*293b0*/  ISETP.LT.AND P1, PT, R20, c[0x0][0x17c], !P0 ;  /* 0x00005f0014007a0c */ /* 0x000fc60004721270 */
[----:B------:R1:W-:Y:S01]  /*293c0*/  @P3 STG.E.U16 [R8.64], R22 ;  /* 0x0000001608003986 */ /* 0x0003e2000c101504 */
[----:B---3--:R-:W-:Y:S02]  /*293d0*/  ISETP.LT.AND P3, PT, R17, c[0x0][0x17c], !P0 ;  /* 0x00005f0011007a0c */ /* 0x008fe40004761270 */
[----:B------:R-:W-:Y:S01]  /*293e0*/  IADD3 R6, R3, c[0x0][0x198], RZ ;  /* 0x0000660003067a10 */ /* 0x000fe20007ffe0ff */
[----:B------:R-:W3:Y:S04]  /*293f0*/  LDL.LU R17, [R1+0xc50] ;  /* 0x000c500001117983 */ /* 0x000ee80000300800 */
[----:B------:R-:W3:Y:S01]  /*29400*/  LDL.LU R20, [R1+0xc58] ;  /* 0x000c580001147983 */ /* 0x000ee20000300800 */
[C---:B0-----:R-:W-:Y:S02]  /*29410*/  LEA R4, P6, R6.reuse, R0, 0x1 ;  /* 0x0000000006047211 */ /* 0x041fe400078c08ff */
[----:B------:R-:W-:Y:S01]  /*29420*/  ISETP.LT.AND P2, PT, R21, c[0x0][0x17c], !P0 ;  /* 0x00005f0015007a0c */ /* 0x000fe20004741270 */
[----:B------:R-:W3:Y:S01]  /*29430*/  LDL.LU R18, [R1+0xc5c] ;  /* 0x000c5c0001127983 */ /* 0x000ee20000300800 */
[----:B------:R-:W-:-:S02]  /*29440*/  IADD3 R3, R6, c[0x0][0x198], RZ ;  /* 0x0000660006037a10 */ /* 0x000fc40007ffe0ff */
[----:B------:R-:W-:Y:S02]  /*29450*/  LEA.HI.X.SX32 R5, R6, R2, 0x1, P6 ;  /* 0x0000000206057211 */ /* 0x000fe400030f0eff */
[C---:B-1----:R-:W-:Y:S02]  /*29460*/  LEA R8, P6, R3.reuse, R0, 0x1 ;  /* 0x0000000003087211 */ /* 0x042fe400078c08ff */
[----:B------:R-:W-:Y:S02]  /*29470*/  PRMT R22, R22, 0x7632, R22 ;  /* 0x0000763216167816 */ /* 0x000fe40000000016 */
[----:B------:R-:W-:-:S03]  /*29480*/  LEA.HI.X.SX32 R9, R3, R2, 0x1, P6 ;  /* 0x0000000203097211 */ /* 0x000fc600030f0eff */
[----:B------:R-:W-:Y:S04]  /*29490*/  @P5 STG.E.U16 [R4.64], R22 ;  /* 0x0000001604005986 */ /* 0x000fe8000c101504 */
[----:B------:R0:W-:Y:S01]  /*294a0*/  @P2 STG.E.U16 [R8.64], R26 ;  /* 0x0000001a08002986 */ /* 0x0001e2000c101504 */
[----:B--2---:R-:W-:-:S03]  /*294b0*/  ISETP.LT.AND P5, PT, R16, c[0x0][0x17c], !P0 ;  /* 0x00005f0010007a0c */ /* 0x004fc600047a1270 */
[----:B------:R-:W2:Y:S01]  /*294c0*/  LDL.LU R16, [R1+0xc64] ;  /* 0x000c640001107983 */ /* 0x000ea20000300800 */
[----:B------:R-:W-:-:S03]  /*294d0*/  ISETP.LT.AND P2, PT, R14, c[0x0][0x17c], !P0 ;  /* 0x00005f000e007a0c */ /* 0x000fc60004741270 */
[----:B------:R-:W2:Y:S01]  /*294e0*/  LDL.LU R14, [R1+0xc68] ;  /* 0x000c6800010e7983 */ /* 0x000ea20000300800 */
[----:B------:R-:W-:Y:S02]  /*294f0*/  IADD3 R6, R3, c[0x0][0x198], RZ ;  /* 0x0000660003067a10 */ /* 0x000fe40007ffe0ff */
[----:B0-----:R-:W-:Y:S01]  /*29500*/  PRMT R26, R26, 0x7632, R26 ;  /* 0x000076321a1a7816 */ /* 0x001fe2000000001a */
[----:B------:R-:W2:Y:S01]  /*29510*/  LDL.LU R22, [R1+0xc60] ;  /* 0x000c600001167983 */ /* 0x000ea20000300800 */
[C---:B------:R-:W-:Y:S02]  /*29520*/  LEA R4, P6, R6.reuse, R0, 0x1 ;  /* 0x0000000006047211 */ /* 0x040fe400078c08ff */
[C---:B------:R-:W-:Y:S01]  /*29530*/  IADD3 R3, R6.reuse, c[0x0][0x198], RZ ;  /* 0x0000660006037a10 */ /* 0x040fe20007ffe0ff */
[----:B------:R-:W2:Y:S01]  /*29540*/  LDL.LU R21, [R1+0xc54] ;  /* 0x000c540001157983 */ /* 0x000ea20000300800 */
[----:B------:R-:W-:Y:S02]  /*29550*/  LEA.HI.X.SX32 R5, R6, R2, 0x1, P6 ;  /* 0x0000000206057211 */ /* 0x000fe400030f0eff */
[----:B------:R-:W-:-:S02]  /*29560*/  LEA R8, P6, R3, R0, 0x1 ;  /* 0x0000000003087211 */ /* 0x000fc400078c08ff */
[C---:B------:R-:W-:Y:S01]  /*29570*/  IADD3 R6, R3.reuse, c[0x0][0x198], RZ ;  /* 0x0000660003067a10 */ /* 0x040fe20007ffe0ff */
[----:B------:R0:W-:Y:S01]  /*29580*/  @P1 STG.E.U16 [R4.64], R26 ;  /* 0x0000001a04001986 */ /* 0x0001e2000c101504 */
[----:B------:R-:W-:Y:S02]  /*29590*/  LEA.HI.X.SX32 R9, R3, R2, 0x1, P6 ;  /* 0x0000000203097211 */ /* 0x000fe400030f0eff */
[----:B------:R-:W-:Y:S02]  /*295a0*/  ISETP.LT.AND P1, PT, R10, c[0x0][0x17c], !P0 ;  /* 0x00005f000a007a0c */ /* 0x000fe40004721270 */
[C---:B0-----:R-:W-:Y:S02]  /*295b0*/  LEA R4, P6, R6.reuse, R0, 0x1 ;  /* 0x0000000006047211 */ /* 0x041fe400078c08ff */
[----:B------:R-:W-:Y:S01]  /*295c0*/  IADD3 R10, R6, c[0x0][0x198], RZ ;  /* 0x00006600060a7a10 */ /* 0x000fe20007ffe0ff */
[----:B------:R0:W-:Y:S01]  /*295d0*/  @P4 STG.E.U16 [R8.64], R24 ;  /* 0x0000001808004986 */ /* 0x0001e2000c101504 */
[----:B------:R-:W-:-:S02]  /*295e0*/  PRMT R3, R24, 0x7632, R3 ;  /* 0x0000763218037816 */ /* 0x000fc40000000003 */
[----:B------:R-:W-:Y:S02]  /*295f0*/  LEA.HI.X.SX32 R5, R6, R2, 0x1, P6 ;  /* 0x0000000206057211 */ /* 0x000fe400030f0eff */
[----:B----4-:R-:W-:Y:S02]  /*29600*/  ISETP.LT.AND P4, PT, R13, c[0x0][0x17c], !P0 ;  /* 0x00005f000d007a0c */ /* 0x010fe40004781270 */
[C---:B------:R-:W-:Y:S02]  /*29610*/  IADD3 R13, R10.reuse, c[0x0][0x198], RZ ;  /* 0x000066000a0d7a10 */ /* 0x040fe40007ffe0ff */
[C---:B0-----:R-:W-:Y:S01]  /*29620*/  LEA R8, P6, R10.reuse, R0, 0x1 ;  /* 0x000000000a087211 */ /* 0x041fe200078c08ff */
[----:B------:R0:W-:Y:S03]  /*29630*/  @P3 STG.E.U16 [R4.64], R3 ;  /* 0x0000000304003986 */ /* 0x0001e6000c101504 */
[----:B------:R-:W-:-:S02]  /*29640*/  LEA.HI.X.SX32 R9, R10, R2, 0x1, P6 ;  /* 0x000000020a097211 */ /* 0x000fc400030f0eff */
[----:B---3--:R-:W-:Y:S02]  /*29650*/  ISETP.LT.AND P3, PT, R17, c[0x0][0x17c], !P0 ;  /* 0x00005f0011007a0c */ /* 0x008fe40004761270 */
[C---:B------:R-:W-:Y:S02]  /*29660*/  IADD3 R17, R13.reuse, c[0x0][0x198], RZ ;  /* 0x000066000d117a10 */ /* 0x040fe40007ffe0ff */
[----:B0-----:R-:W-:-:S04]  /*29670*/  LEA R4, P6, R13, R0, 0x1 ;  /* 0x000000000d047211 */ /* 0x001fc800078c08ff */
[----:B------:R-:W-:Y:S02]  /*29680*/  LEA.HI.X.SX32 R5, R13, R2, 0x1, P6 ;  /* 0x000000020d057211 */ /* 0x000fe400030f0eff */
[----:B------:R-:W-:Y:S02]  /*29690*/  ISETP.LT.AND P6, PT, R20, c[0x0][0x17c], !P0 ;  /* 0x00005f0014007a0c */ /* 0x000fe400047c1270 */
[----:B------:R-:W3:Y:S01]  /*296a0*/  LDL.LU R20, [R1+0xc] ;  /* 0x00000c0001147983 */ /* 0x000ee20000300800 */
[----:B------:R-:W-:-:S03]  /*296b0*/  PRMT R10, R7, 0x7632, R10 ;  /* 0x00007632070a7816 */ /* 0x000fc6000000000a */
[----:B------:R0:W-:Y:S01]  /*296c0*/  @P5 STG.E.U16 [R8.64], R7 ;  /* 0x0000000708005986 */ /* 0x0001e2000c101504 */
[C---:B------:R-:W-:Y:S02]  /*296d0*/  LEA R6, P5, R17.reuse, R0, 0x1 ;  /* 0x0000000011067211 */ /* 0x040fe400078a08ff */
[----:B------:R-:W-:Y:S01]  /*296e0*/  IADD3 R13, R17, c[0x0][0x198], RZ ;  /* 0x00006600110d7a10 */ /* 0x000fe20007ffe0ff */
[----:B------:R1:W-:Y:S03]  /*296f0*/  @P2 STG.E.U16 [R4.64], R10 ;  /* 0x0000000a04002986 */ /* 0x0003e6000c101504 */
[----:B------:R-:W-:Y:S02]  /*29700*/  IADD3 R3, R13, c[0x0][0x198], RZ ;  /* 0x000066000d037a10 */ /* 0x000fe40007ffe0ff */
[----:B0-----:R-:W-:Y:S02]  /*29710*/  LEA.HI.X.SX32 R7, R17, R2, 0x1, P5 ;  /* 0x0000000211077211 */ /* 0x001fe400028f0eff */
[----:B-1----:R-:W-:-:S03]  /*29720*/  LEA R4, P5, R13, R0, 0x1 ;  /* 0x000000000d047211 */ /* 0x002fc600078a08ff */
[----:B------:R0:W-:Y:S01]  /*29730*/  @P1 STG.E.U16 [R6.64], R11 ;  /* 0x0000000b06001986 */ /* 0x0001e2000c101504 */
[----:B------:R-:W-:Y:S02]  /*29740*/  LEA.HI.X.SX32 R5, R13, R2, 0x1, P5 ;  /* 0x000000020d057211 */ /* 0x000fe400028f0eff */
[----:B------:R-:W-:Y:S02]  /*29750*/  ISETP.LT.AND P2, PT, R18, c[0x0][0x17c], !P0 ;  /* 0x00005f0012007a0c */ /* 0x000fe40004741270 */
[----:B0-----:R-:W-:-:S04]  /*29760*/  LEA R6, P5, R3, R0, 0x1 ;  /* 0x0000000003067211 */ /* 0x001fc800078a08ff */
[----:B------:R-:W-:Y:S02]  /*29770*/  LEA.HI.X.SX32 R7, R3, R2, 0x1, P5 ;  /* 0x0000000203077211 */ /* 0x000fe400028f0eff */
[----:B--2---:R-:W-:Y:S02]  /*29780*/  ISETP.LT.AND P1, PT, R16, c[0x0][0x17c], !P0 ;  /* 0x00005f0010007a0c */ /* 0x004fe40004721270 */
[----:B------:R-:W-:Y:S02]  /*29790*/  ISETP.LT.AND P5, PT, R14, c[0x0][0x17c], !P0 ;  /* 0x00005f000e007a0c */ /* 0x000fe400047a1270 */
[----:B------:R-:W2:Y:S04]  /*297a0*/  LDL.LU R14, [R1+0xc48] ;  /* 0x000c4800010e7983 */ /* 0x000ea80000300800 */
[----:B------:R-:W4:Y:S04]  /*297b0*/  LDL.LU R18, [R1+0xbfc] ;  /* 0x000bfc0001127983 */ /* 0x000f280000300800 */
[----:B------:R-:W4:Y:S01]  /*297c0*/  LDL.LU R16, [R1+0xbf0] ;  /* 0x000bf00001107983 */ /* 0x000f220000300800 */
[----:B------:R-:W-:-:S02]  /*297d0*/  PRMT R12, R11, 0x7632, R12 ;  /* 0x000076320b0c7816 */ /* 0x000fc4000000000c */
[----:B------:R-:W-:-:S03]  /*297e0*/  IADD3 R9, R3, c[0x0][0x198], RZ ;  /* 0x0000660003097a10 */ /* 0x000fc60007ffe0ff */
[----:B------:R0:W-:Y:S01]  /*297f0*/  @P4 STG.E.U16 [R4.64], R12 ;  /* 0x0000000c04004986 */ /* 0x0001e2000c101504 */
[C---:B------:R-:W-:Y:S02]  /*29800*/  LEA R8, P4, R9.reuse, R0, 0x1 ;  /* 0x0000000009087211 */ /* 0x040fe400078808ff */
[C---:B------:R-:W-:Y:S02]  /*29810*/  IADD3 R3, R9.reuse, c[0x0][0x198], RZ ;  /* 0x0000660009037a10 */ /* 0x040fe40007ffe0ff */
[----:B------:R-:W-:Y:S02]  /*29820*/  LEA.HI.X.SX32 R9, R9, R2, 0x1, P4 ;  /* 0x0000000209097211 */ /* 0x000fe400020f0eff */
[----:B------:R-:W-:Y:S01]  /*29830*/  IADD3 R13, R3, c[0x0][0x198], RZ ;  /* 0x00006600030d7a10 */ /* 0x000fe20007ffe0ff */
[----:B------:R-:W-:Y:S01]  /*29840*/  @P3 STG.E.U16 [R6.64], R15 ;  /* 0x0000000f06003986 */ /* 0x000fe2000c101504 */
[----:B0-----:R-:W-:Y:S02]  /*29850*/  PRMT R5, R15, 0x7632, R5 ;  /* 0x000076320f057816 */ /* 0x001fe40000000005 */
[----:B------:R-:W-:-:S02]  /*29860*/  LEA R10, P3, R3, R0, 0x1 ;  /* 0x00000000030a7211 */ /* 0x000fc400078608ff */
[C---:B------:R-:W-:Y:S01]  /*29870*/  IADD3 R17, R13.reuse, c[0x0][0x198], RZ ;  /* 0x000066000d117a10 */ /* 0x040fe20007ffe0ff */
[----:B------:R0:W-:Y:S01]  /*29880*/  @P6 STG.E.U16 [R8.64], R5 ;  /* 0x0000000508006986 */ /* 0x0001e2000c101504 */
[----:B------:R-:W-:Y:S02]  /*29890*/  LEA R4, P6, R13, R0, 0x1 ;  /* 0x000000000d047211 */ /* 0x000fe400078c08ff */
[-C--:B------:R-:W-:Y:S02]  /*298a0*/  LEA.HI.X.SX32 R11, R3, R2.reuse, 0x1, P3 ;  /* 0x00000002030b7211 */ /* 0x080fe400018f0eff */
[----:B------:R-:W-:Y:S02]  /*298b0*/  IADD3 R3, R17, c[0x0][0x198], RZ ;  /* 0x0000660011037a10 */ /* 0x000fe40007ffe0ff */
[----:B0-----:R-:W-:Y:S02]  /*298c0*/  LEA.HI.X.SX32 R5, R13, R2, 0x1, P6 ;  /* 0x000000020d057211 */ /* 0x001fe400030f0eff */
[----:B------:R-:W-:-:S04]  /*298d0*/  IADD3 R13, R3, c[0x0][0x198], RZ ;  /* 0x00006600030d7a10 */ /* 0x000fc80007ffe0ff */
[----:B------:R-:W-:Y:S02]  /*298e0*/  IADD3 R15, R13, c[0x0][0x198], RZ ;  /* 0x000066000d0f7a10 */ /* 0x000fe40007ffe0ff */
[----:B---3--:R-:W-:Y:S01]  /*298f0*/  PRMT R7, R20, 0x7632, R7 ;  /* 0x0000763214077816 */ /* 0x008fe20000000007 */
[----:B------:R-:W-:Y:S04]  /*29900*/  @P2 STG.E.U16 [R10.64], R20 ;  /* 0x000000140a002986 */ /* 0x000fe8000c101504 */
[----:B------:R0:W-:Y:S01]  /*29910*/  @P1 STG.E.U16 [R4.64], R7 ;  /* 0x0000000704001986 */ /* 0x0001e2000c101504 */
[-C--:B------:R-:W-:Y:S02]  /*29920*/  LEA R6, P1, R17, R0.reuse, 0x1 ;  /* 0x0000000011067211 */ /* 0x080fe400078208ff */
[----:B------:R-:W-:-:S02]  /*29930*/  LEA R12, P6, R13, R0, 0x1 ;  /* 0x000000000d0c7211 */ /* 0x000fc400078c08ff */
[----:B------:R-:W-:Y:S02]  /*29940*/  LEA R8, P2, R3, R0, 0x1 ;  /* 0x0000000003087211 */ /* 0x000fe400078408ff */
[-C--:B0-----:R-:W-:Y:S02]  /*29950*/  LEA.HI.X.SX32 R7, R17, R2.reuse, 0x1, P1 ;  /* 0x0000000211077211 */ /* 0x081fe400008f0eff */
[----:B------:R-:W-:Y:S02]  /*29960*/  IADD3 R17, R15, c[0x0][0x198], RZ ;  /* 0x000066000f117a10 */ /* 0x000fe40007ffe0ff */
[----:B------:R-:W-:Y:S02]  /*29970*/  LEA.HI.X.SX32 R13, R13, R2, 0x1, P6 ;  /* 0x000000020d0d7211 */ /* 0x000fe400030f0eff */
[----:B------:R-:W-:Y:S02]  /*29980*/  LEA R4, P1, R17, R0, 0x1 ;  /* 0x0000000011047211 */ /* 0x000fe400078208ff */
[----:B------:R-:W-:-:S02]  /*29990*/  ISETP.LT.AND P4, PT, R22, c[0x0][0x17c], !P0 ;  /* 0x00005f0016007a0c */ /* 0x000fc40004781270 */
[----:B------:R-:W-:Y:S02]  /*299a0*/  LEA.HI.X.SX32 R9, R3, R2, 0x1, P2 ;  /* 0x0000000203097211 */ /* 0x000fe400010f0eff */
[----:B------:R-:W-:Y:S02]  /*299b0*/  LEA R10, P6, R15, R0, 0x1 ;  /* 0x000000000f0a7211 */ /* 0x000fe400078c08ff */
[----:B------:R-:W-:Y:S02]  /*299c0*/  ISETP.LT.AND P3, PT, R21, c[0x0][0x17c], !P0 ;  /* 0x00005f0015007a0c */ /* 0x000fe40004761270 */
[C---:B------:R-:W-:Y:S02]  /*299d0*/  IADD3 R3, R17.reuse, c[0x0][0x198], RZ ;  /* 0x0000660011037a10 */ /* 0x040fe40007ffe0ff */
[-C--:B------:R-:W-:Y:S02]  /*299e0*/  LEA.HI.X.SX32 R5, R17, R2.reuse, 0x1, P1 ;  /* 0x0000000211057211 */ /* 0x080fe400008f0eff */
[----:B------:R-:W-:Y:S01]  /*299f0*/  LEA.HI.X.SX32 R11, R15, R2, 0x1, P6 ;  /* 0x000000020f0b7211 */ /* 0x000fe200030f0eff */
[----:B------:R0:W-:Y:S01]  /*29a00*/  @P5 STG.E.U16 [R6.64], R19 ;  /* 0x0000001306005986 */ /* 0x0001e2000c101504 */
[----:B--2---:R-:W-:-:S02]  /*29a10*/  ISETP.LT.AND P2, PT, R14, c[0x0][0x17c], !P0 ;  /* 0x00005f000e007a0c */ /* 0x004fc40004741270 */
[----:B------:R-:W-:Y:S02]  /*29a20*/  LEA R14, P6, R3, R0, 0x1 ;  /* 0x00000000030e7211 */ /* 0x000fe400078c08ff */
[----:B----4-:R-:W-:Y:S02]  /*29a30*/  ISETP.LT.AND P1, PT, R18, c[0x0][0x17c], !P0 ;  /* 0x00005f0012007a0c */ /* 0x010fe40004721270 */
[----:B------:R-:W-:Y:S02]  /*29a40*/  ISETP.LT.AND P0, PT, R16, c[0x0][0x17c], !P0 ;  /* 0x00005f0010007a0c */ /* 0x000fe40004701270 */
[----:B------:R-:W-:Y:S02]  /*29a50*/  PRMT R0, R19, 0x7632, R0 ;  /* 0x0000763213007816 */ /* 0x000fe40000000000 */
[----:B------:R-:W-:Y:S02]  /*29a60*/  LEA.HI.X.SX32 R15, R3, R2, 0x1, P6 ;  /* 0x00000002030f7211 */ /* 0x000fe400030f0eff */
[----:B------:R-:W-:Y:S01]  /*29a70*/  PRMT R2, R23, 0x7632, R2 ;  /* 0x0000763217027816 */ /* 0x000fe20000000002 */
[----:B------:R0:W-:Y:S04]  /*29a80*/  @P4 STG.E.U16 [R8.64], R0 ;  /* 0x0000000008004986 */ /* 0x0001e8000c101504 */
[----:B------:R0:W-:Y:S04]  /*29a90*/  @P3 STG.E.U16 [R12.64], R23 ;  /* 0x000000170c003986 */ /* 0x0001e8000c101504 */
[----:B------:R0:W-:Y:S04]  /*29aa0*/  @P2 STG.E.U16 [R10.64], R2 ;  /* 0x000000020a002986 */ /* 0x0001e8000c101504 */
[----:B------:R0:W-:Y:S01]  /*29ab0*/  @P1 STG.E.U16 [R4.64], R27 ;  /* 0x0000001b04001986 */ /* 0x0001e2000c101504 */
[----:B------:R-:W-:Y:S05]  /*29ac0*/  @!P0 EXIT ;  /* 0x000000000000894d */ /* 0x000fea0003800000 */
[----:B0-----:R-:W-:-:S05]  /*29ad0*/  PRMT R7, R27, 0x7632, R7 ;  /* 0x000076321b077816 */ /* 0x001fca0000000007 */
[----:B------:R-:W-:Y:S01]  /*29ae0*/  STG.E.U16 [R14.64], R7 ;  /* 0x000000070e007986 */ /* 0x000fe2000c101504 */
[----:B------:R-:W-:Y:S05]  /*29af0*/  EXIT ;  /* 0x000000000000794d */ /* 0x000fea0003800000 */
.L_x_3:
[----:B------:R-:W-:-:S00]  /*29b00*/  BRA `(.L_x_3) ;  /* 0xfffffff000007947 */ /* 0x000fc0000383ffff */
[----:B------:R-:W-:-:S00]  /*29b10*/  NOP ;  /* 0x0000000000007918 */ /* 0x000fc00000000000 */
        /* <DEDUP_REMOVED lines=14> */
.L_x_4:


//--------------------- .nv.shared.matmul_kernel  --------------------------
	.section	.nv.shared.matmul_kernel,"aw",@nobits
	.sectionflags	@""
	.align	16
